	.target	sm_90a

	.elftype	@"ET_EXEC"


//--------------------- .note.nv.tkinfo           --------------------------
	.section	.note.nv.tkinfo,"",@"SHT_NOTE"
	.sectionflags	@"SHF_NOTE_NV_TKINFO"
	.tkinfo
        /*0018*/ 	.word	0x00000002
        /*0030*/ 	.string	""
        /*0030*/ 	.string	"ptxas"
        /*0030*/ 	.string	"Cuda compilation tools, release 13.0, V13.0.88"
        /*0030*/ 	.string	"Build cuda_13.0.r13.0/compiler.36424714_0"
        /*0030*/ 	.string	"-v  -suppress-debug-info  -lineinfo  -arch sm_90a "



//--------------------- .note.nv.cuinfo           --------------------------
	.section	.note.nv.cuinfo,"",@"SHT_NOTE"
	.sectionflags	@"SHF_NOTE_NV_CUINFO"
        /*0018*/ 	.short	0x0002
        /*001a*/ 	.short	0x005a
        /*001c*/ 	.short	0x0082
	.zero		2


//--------------------- .nv.info                  --------------------------
	.section	.nv.info,"",@"SHT_CUDA_INFO"
	.align	4


	//----- nvinfo : EIATTR_REGCOUNT
	.align		4
        /*0000*/ 	.byte	0x04, 0x2f
        /*0002*/ 	.short	(.L_1 - .L_0)
	.align		4
.L_0:
        /*0004*/ 	.word	index@(matmul_kernel)
        /*0008*/ 	.word	0x000000ff


	//----- nvinfo : EIATTR_FRAME_SIZE
	.align		4
.L_1:
        /*000c*/ 	.byte	0x04, 0x11
        /*000e*/ 	.short	(.L_3 - .L_2)
	.align		4
.L_2:
        /*0010*/ 	.word	index@(matmul_kernel)
        /*0014*/ 	.word	0x00000b88


	//----- nvinfo : EIATTR_MIN_STACK_SIZE
	.align		4
.L_3:
        /*0018*/ 	.byte	0x04, 0x12
        /*001a*/ 	.short	(.L_5 - .L_4)
	.align		4
.L_4:
        /*001c*/ 	.word	index@(matmul_kernel)
        /*0020*/ 	.word	0x00000b88
.L_5:


//--------------------- .nv.compat                --------------------------
	.section	.nv.compat,"",@"SHT_CUDA_COMPAT_INFO"
	.align	4
        /*0000*/ 	.byte	0x02, 0x09, 0x01, 0x00, 0x02, 0x02, 0x04, 0x00, 0x02, 0x05, 0x05, 0x00, 0x03, 0x07, 0x01, 0x01
        /*0010*/ 	.byte	0x02, 0x03, 0x00, 0x00, 0x02, 0x06, 0x01, 0x00, 0x04, 0x0b, 0x08, 0x00, 0x00, 0x00, 0x00, 0x00
        /*0020*/ 	.byte	0x00, 0x00, 0x00, 0x00


//--------------------- .nv.info.matmul_kernel    --------------------------
	.section	.nv.info.matmul_kernel,"",@"SHT_CUDA_INFO"
	.sectionflags	@""
	.align	4


	//----- nvinfo : EIATTR_CUDA_API_VERSION
	.align		4
        /*0000*/ 	.byte	0x04, 0x37
        /*0002*/ 	.short	(.L_7 - .L_6)
.L_6:
        /*0004*/ 	.word	0x00000082


	//----- nvinfo : EIATTR_KPARAM_INFO
	.align		4
.L_7:
        /*0008*/ 	.byte	0x04, 0x17
        /*000a*/ 	.short	(.L_9 - .L_8)
.L_8:
        /*000c*/ 	.word	0x00000000
        /*0010*/ 	.short	0x000d
        /*0012*/ 	.short	0x0048
        /*0014*/ 	.byte	0x00, 0xf4, 0x21, 0x00


	//----- nvinfo : EIATTR_KPARAM_INFO
	.align		4
.L_9:
        /*0018*/ 	.byte	0x04, 0x17
        /*001a*/ 	.short	(.L_11 - .L_10)
.L_10:
        /*001c*/ 	.word	0x00000000
        /*0020*/ 	.short	0x000c
        /*0022*/ 	.short	0x0040
        /*0024*/ 	.byte	0x00, 0xf4, 0x21, 0x00


	//----- nvinfo : EIATTR_KPARAM_INFO
	.align		4
.L_11:
        /*0028*/ 	.byte	0x04, 0x17
        /*002a*/ 	.short	(.L_13 - .L_12)
.L_12:
        /*002c*/ 	.word	0x00000000
        /*0030*/ 	.short	0x000b
        /*0032*/ 	.short	0x0038
        /*0034*/ 	.byte	0x00, 0xf0, 0x11, 0x00


	//----- nvinfo : EIATTR_KPARAM_INFO
	.align		4
.L_13:
        /*0038*/ 	.byte	0x04, 0x17
        /*003a*/ 	.short	(.L_15 - .L_14)
.L_14:
        /*003c*/ 	.word	0x00000000
        /*0040*/ 	.short	0x000a
        /*0042*/ 	.short	0x0034
        /*0044*/ 	.byte	0x00, 0xf0, 0x11, 0x00


	//----- nvinfo : EIATTR_KPARAM_INFO
	.align		4
.L_15:
        /*0048*/ 	.byte	0x04, 0x17
        /*004a*/ 	.short	(.L_17 - .L_16)
.L_16:
        /*004c*/ 	.word	0x00000000
        /*0050*/ 	.short	0x0009
        /*0052*/ 	.short	0x0030
        /*0054*/ 	.byte	0x00, 0xf0, 0x11, 0x00


	//----- nvinfo : EIATTR_KPARAM_INFO
	.align		4
.L_17:
        /*0058*/ 	.byte	0x04, 0x17
        /*005a*/ 	.short	(.L_19 - .L_18)
.L_18:
        /*005c*/ 	.word	0x00000000
        /*0060*/ 	.short	0x0008
        /*0062*/ 	.short	0x002c
        /*0064*/ 	.byte	0x00, 0xf0, 0x11, 0x00


	//----- nvinfo : EIATTR_KPARAM_INFO
	.align		4
.L_19:
        /*0068*/ 	.byte	0x04, 0x17
        /*006a*/ 	.short	(.L_21 - .L_20)
.L_20:
        /*006c*/ 	.word	0x00000000
        /*0070*/ 	.short	0x0007
        /*0072*/ 	.short	0x0028
        /*0074*/ 	.byte	0x00, 0xf0, 0x11, 0x00


	//----- nvinfo : EIATTR_KPARAM_INFO
	.align		4
.L_21:
        /*0078*/ 	.byte	0x04, 0x17
        /*007a*/ 	.short	(.L_23 - .L_22)
.L_22:
        /*007c*/ 	.word	0x00000000
        /*0080*/ 	.short	0x0006
        /*0082*/ 	.short	0x0024
        /*0084*/ 	.byte	0x00, 0xf0, 0x11, 0x00


	//----- nvinfo : EIATTR_KPARAM_INFO
	.align		4
.L_23:
        /*0088*/ 	.byte	0x04, 0x17
        /*008a*/ 	.short	(.L_25 - .L_24)
.L_24:
        /*008c*/ 	.word	0x00000000
        /*0090*/ 	.short	0x0005
        /*0092*/ 	.short	0x0020
        /*0094*/ 	.byte	0x00, 0xf0, 0x11, 0x00


	//----- nvinfo : EIATTR_KPARAM_INFO
	.align		4
.L_25:
        /*0098*/ 	.byte	0x04, 0x17
        /*009a*/ 	.short	(.L_27 - .L_26)
.L_26:
        /*009c*/ 	.word	0x00000000
        /*00a0*/ 	.short	0x0004
        /*00a2*/ 	.short	0x001c
        /*00a4*/ 	.byte	0x00, 0xf0, 0x11, 0x00


	//----- nvinfo : EIATTR_KPARAM_INFO
	.align		4
.L_27:
        /*00a8*/ 	.byte	0x04, 0x17
        /*00aa*/ 	.short	(.L_29 - .L_28)
.L_28:
        /*00ac*/ 	.word	0x00000000
        /*00b0*/ 	.short	0x0003
        /*00b2*/ 	.short	0x0018
        /*00b4*/ 	.byte	0x00, 0xf0, 0x11, 0x00


	//----- nvinfo : EIATTR_KPARAM_INFO
	.align		4
.L_29:
        /*00b8*/ 	.byte	0x04, 0x17
        /*00ba*/ 	.short	(.L_31 - .L_30)
.L_30:
        /*00bc*/ 	.word	0x00000000
        /*00c0*/ 	.short	0x0002
        /*00c2*/ 	.short	0x0010
        /*00c4*/ 	.byte	0x00, 0xf4, 0x21, 0x00


	//----- nvinfo : EIATTR_KPARAM_INFO
	.align		4
.L_31:
        /*00c8*/ 	.byte	0x04, 0x17
        /*00ca*/ 	.short	(.L_33 - .L_32)
.L_32:
        /*00cc*/ 	.word	0x00000000
        /*00d0*/ 	.short	0x0001
        /*00d2*/ 	.short	0x0008
        /*00d4*/ 	.byte	0x00, 0xf4, 0x21, 0x00


	//----- nvinfo : EIATTR_KPARAM_INFO
	.align		4
.L_33:
        /*00d8*/ 	.byte	0x04, 0x17
        /*00da*/ 	.short	(.L_35 - .L_34)
.L_34:
        /*00dc*/ 	.word	0x00000000
        /*00e0*/ 	.short	0x0000
        /*00e2*/ 	.short	0x0000
        /*00e4*/ 	.byte	0x00, 0xf4, 0x21, 0x00


	//----- nvinfo : EIATTR_SPARSE_MMA_MASK
	.align		4
.L_35:
        /*00e8*/ 	.byte	0x03, 0x50
        /*00ea*/ 	.short	0x0000


	//----- nvinfo : EIATTR_MAXREG_COUNT
	.align		4
        /*00ec*/ 	.byte	0x03, 0x1b
        /*00ee*/ 	.short	0x00ff


	//----- nvinfo : EIATTR_NUM_BARRIERS
	.align		4
        /*00f0*/ 	.byte	0x02, 0x4c
        /*00f2*/ 	.byte	0x01
	.zero		1


	//----- nvinfo : EIATTR_ANNOTATIONS
	.align		4
        /*00f4*/ 	.byte	0x04, 0x55
        /*00f6*/ 	.short	(.L_37 - .L_36)


	//   ....[0]....
.L_36:
        /*00f8*/ 	.word	0x00000001
        /*00fc*/ 	.byte	0x30, 0x05, 0x00, 0x00, 0x01, 0x00, 0x00, 0x00, 0x40, 0x05, 0x00, 0x00, 0x01, 0x00, 0x00, 0x00
        /* <DEDUP_REMOVED lines=1261> */
        /*4fdc*/ 	.byte	0xa0, 0x90, 0x01, 0x00


	//----- nvinfo : EIATTR_MERCURY_ISA_VERSION
	.align		4
.L_37:
        /*4fe0*/ 	.byte	0x03, 0x5f
        /*4fe2*/ 	.short	0x0101


	//----- nvinfo : EIATTR_EXIT_INSTR_OFFSETS
	.align		4
        /*4fe4*/ 	.byte	0x04, 0x1c
        /*4fe6*/ 	.short	(.L_39 - .L_38)


	//   ....[0]....
.L_38:
        /*4fe8*/ 	.word	0x0001b570


	//   ....[1]....
        /*4fec*/ 	.word	0x0001b590


	//----- nvinfo : EIATTR_REQNTID
	.align		4
.L_39:
        /*4ff0*/ 	.byte	0x04, 0x10
        /*4ff2*/ 	.short	(.L_41 - .L_40)
.L_40:
        /*4ff4*/ 	.word	0x00000100
        /*4ff8*/ 	.word	0x00000001
        /*4ffc*/ 	.word	0x00000001


	//----- nvinfo : EIATTR_CBANK_PARAM_SIZE
	.align		4
.L_41:
        /*5000*/ 	.byte	0x03, 0x19
        /*5002*/ 	.short	0x0050


	//----- nvinfo : EIATTR_PARAM_CBANK
	.align		4
        /*5004*/ 	.byte	0x04, 0x0a
        /*5006*/ 	.short	(.L_43 - .L_42)
	.align		4
.L_42:
        /*5008*/ 	.word	index@(.nv.constant0.matmul_kernel)
        /*500c*/ 	.short	0x0210
        /*500e*/ 	.short	0x0050


	//----- nvinfo : EIATTR_SW_WAR
	.align		4
.L_43:
        /*5010*/ 	.byte	0x04, 0x36
        /*5012*/ 	.short	(.L_45 - .L_44)
.L_44:
        /*5014*/ 	.word	0x00000008
.L_45:


//--------------------- .nv.callgraph             --------------------------
	.section	.nv.callgraph,"",@"SHT_CUDA_CALLGRAPH"
	.align	4
	.sectionentsize	8
	.align		4
        /*0000*/ 	.word	0x00000000
	.align		4
        /*0004*/ 	.word	0xffffffff
	.align		4
        /*0008*/ 	.word	0x00000000
	.align		4
        /*000c*/ 	.word	0xfffffffe
	.align		4
        /*0010*/ 	.word	0x00000000
	.align		4
        /*0014*/ 	.word	0xfffffffd
	.align		4
        /*0018*/ 	.word	0x00000000
	.align		4
        /*001c*/ 	.word	0xfffffffc


//--------------------- .text.matmul_kernel       --------------------------
	.section	.text.matmul_kernel,"ax",@progbits
	.align	128
        .global         matmul_kernel
        .type           matmul_kernel,@function
        .size           matmul_kernel,(.L_x_4 - matmul_kernel)
        .other          matmul_kernel,@"STO_CUDA_ENTRY STV_DEFAULT"
matmul_kernel:
.text.matmul_kernel:
[----:B------:R-:W0:Y:S08]  /*0000*/  LDC R1, c[0x0][0x28] ;  /* 0x00000a00ff017b82 */ /* 0x000e300000000800 */
[----:B------:R-:W1:Y:S01]  /*0010*/  LDC.64 R2, c[0x0][0x228] ;  /* 0x00008a00ff027b82 */ /* 0x000e620000000a00 */
[----:B------:R-:W2:Y:S01]  /*0020*/  S2R R7, SR_CTAID.X ;  /* 0x0000000000077919 */ /* 0x000ea20000002500 */
[----:B0-----:R-:W-:Y:S01]  /*0030*/  VIADD R1, R1, 0xfffff478 ;  /* 0xfffff47801017836 */ /* 0x001fe20000000000 */
[----:B------:R-:W-:Y:S01]  /*0040*/  UMOV UR4, 0x400 ;  /* 0x0000040000047882 */ /* 0x000fe20000000000 */
[----:B------:R-:W-:Y:S01]  /*0050*/  ULDC.64 UR8, c[0x0][0x208] ;  /* 0x0000820000087ab9 */ /* 0x000fe20000000a00 */
[----:B------:R-:W0:Y:S03]  /*0060*/  S2R R90, SR_TID.X ;  /* 0x00000000005a7919 */ /* 0x000e260000002100 */
[----:B------:R-:W3:Y:S08]  /*0070*/  LDC R88, c[0x0][0x230] ;  /* 0x00008c00ff587b82 */ /* 0x000ef00000000800 */
[----:B------:R-:W4:Y:S01]  /*0080*/  S2UR UR5, SR_CgaCtaId ;  /* 0x00000000000579c3 */ /* 0x000f220000008800 */
[----:B-1----:R-:W-:-:S05]  /*0090*/  VIADD R0, R3, 0x1f ;  /* 0x0000001f03007836 */ /* 0x002fca0000000000 */
[----:B------:R-:W-:Y:S01]  /*00a0*/  SHF.R.S32.HI R5, RZ, 0x1f, R0 ;  /* 0x0000001fff057819 */ /* 0x000fe20000011400 */
[----:B---3--:R-:W-:-:S03]  /*00b0*/  VIADD R88, R88, 0x7f ;  /* 0x0000007f58587836 */ /* 0x008fc60000000000 */
[----:B------:R-:W-:Y:S02]  /*00c0*/  LEA.HI R5, R5, R0, RZ, 0x5 ;  /* 0x0000000005057211 */ /* 0x000fe400078f28ff */
[----:B--2---:R-:W-:Y:S02]  /*00d0*/  IABS R10, R7 ;  /* 0x00000007000a7213 */ /* 0x004fe40000000000 */
[----:B------:R-:W-:Y:S01]  /*00e0*/  SHF.R.S32.HI R5, RZ, 0x5, R5 ;  /* 0x00000005ff057819 */ /* 0x000fe20000011405 */
[----:B----4-:R-:W-:-:S04]  /*00f0*/  ULEA UR4, UR5, UR4, 0x18 ;  /* 0x0000000405047291 */ /* 0x010fc8000f8ec03f */
[----:B------:R-:W-:-:S05]  /*0100*/  IMAD.SHL.U32 R6, R5, 0x8, RZ ;  /* 0x0000000805067824 */ /* 0x000fca00078e00ff */
[-C--:B------:R-:W-:Y:S02]  /*0110*/  IABS R9, R6.reuse ;  /* 0x0000000600097213 */ /* 0x080fe40000000000 */
[----:B------:R-:W-:Y:S02]  /*0120*/  IABS R12, R6 ;  /* 0x00000006000c7213 */ /* 0x000fe40000000000 */
[----:B------:R-:W1:Y:S08]  /*0130*/  I2F.RP R0, R9 ;  /* 0x0000000900007306 */ /* 0x000e700000209400 */
[----:B-1----:R-:W1:Y:S02]  /*0140*/  MUFU.RCP R0, R0 ;  /* 0x0000000000007308 */ /* 0x002e640000001000 */
[----:B-1----:R-:W-:-:S02]  /*0150*/  VIADD R4, R0, 0xffffffe ;  /* 0x0ffffffe00047836 */ /* 0x002fc40000000000 */
[----:B------:R-:W-:-:S04]  /*0160*/  IMAD.MOV R0, RZ, RZ, -R12 ;  /* 0x000000ffff007224 */ /* 0x000fc800078e0a0c */
[----:B------:R1:W2:Y:S02]  /*0170*/  F2I.FTZ.U32.TRUNC.NTZ R5, R4 ;  /* 0x0000000400057305 */ /* 0x0002a4000021f000 */
[----:B-1----:R-:W-:Y:S02]  /*0180*/  IMAD.MOV.U32 R4, RZ, RZ, RZ ;  /* 0x000000ffff047224 */ /* 0x002fe400078e00ff */
[----:B--2---:R-:W-:-:S04]  /*0190*/  IMAD.MOV R8, RZ, RZ, -R5 ;  /* 0x000000ffff087224 */ /* 0x004fc800078e0a05 */
[----:B------:R-:W-:Y:S02]  /*01a0*/  IMAD R11, R8, R9, RZ ;  /* 0x00000009080b7224 */ /* 0x000fe400078e02ff */
[----:B------:R-:W-:Y:S02]  /*01b0*/  IMAD.MOV.U32 R8, RZ, RZ, R10 ;  /* 0x000000ffff087224 */ /* 0x000fe400078e000a */
[----:B------:R-:W-:-:S06]  /*01c0*/  IMAD.HI.U32 R5, R5, R11, R4 ;  /* 0x0000000b05057227 */ /* 0x000fcc00078e0004 */
[----:B------:R-:W-:-:S04]  /*01d0*/  IMAD.HI.U32 R5, R5, R8, RZ ;  /* 0x0000000805057227 */ /* 0x000fc800078e00ff */
[----:B------:R-:W-:-:S05]  /*01e0*/  IMAD R0, R5, R0, R8 ;  /* 0x0000000005007224 */ /* 0x000fca00078e0208 */
[----:B------:R-:W-:-:S13]  /*01f0*/  ISETP.GT.U32.AND P1, PT, R9, R0, PT ;  /* 0x000000000900720c */ /* 0x000fda0003f24070 */
[----:B------:R-:W-:Y:S02]  /*0200*/  @!P1 IMAD.IADD R0, R0, 0x1, -R9 ;  /* 0x0000000100009824 */ /* 0x000fe400078e0a09 */
[----:B------:R-:W-:Y:S01]  /*0210*/  @!P1 VIADD R5, R5, 0x1 ;  /* 0x0000000105059836 */ /* 0x000fe20000000000 */
[----:B------:R-:W-:Y:S02]  /*0220*/  ISETP.NE.AND P1, PT, R6, RZ, PT ;  /* 0x000000ff0600720c */ /* 0x000fe40003f25270 */
[----:B------:R-:W-:Y:S02]  /*0230*/  ISETP.GE.U32.AND P0, PT, R0, R9, PT ;  /* 0x000000090000720c */ /* 0x000fe40003f06070 */
[----:B------:R-:W-:-:S04]  /*0240*/  LOP3.LUT R0, R7, R6, RZ, 0x3c, !PT ;  /* 0x0000000607007212 */ /* 0x000fc800078e3cff */
[----:B------:R-:W-:Y:S01]  /*0250*/  ISETP.GE.AND P2, PT, R0, RZ, PT ;  /* 0x000000ff0000720c */ /* 0x000fe20003f46270 */
[----:B------:R-:W-:-:S06]  /*0260*/  VIADD R0, R2, 0x1ff ;  /* 0x000001ff02007836 */ /* 0x000fcc0000000000 */
[----:B------:R-:W-:-:S04]  /*0270*/  @P0 VIADD R5, R5, 0x1 ;  /* 0x0000000105050836 */ /* 0x000fc80000000000 */
[----:B------:R-:W-:Y:S01]  /*0280*/  IMAD.MOV.U32 R4, RZ, RZ, R5 ;  /* 0x000000ffff047224 */ /* 0x000fe200078e0005 */
[----:B------:R-:W-:-:S03]  /*0290*/  SHF.R.S32.HI R5, RZ, 0x1f, R0 ;  /* 0x0000001fff057819 */ /* 0x000fc60000011400 */
[----:B------:R-:W-:Y:S01]  /*02a0*/  @!P2 IMAD.MOV R4, RZ, RZ, -R4 ;  /* 0x000000ffff04a224 */ /* 0x000fe200078e0a04 */
[----:B------:R-:W-:Y:S02]  /*02b0*/  @!P1 LOP3.LUT R4, RZ, R6, RZ, 0x33, !PT ;  /* 0x00000006ff049212 */ /* 0x000fe400078e33ff */
[----:B------:R-:W-:-:S03]  /*02c0*/  LEA.HI R5, R5, R0, RZ, 0x9 ;  /* 0x0000000005057211 */ /* 0x000fc600078f48ff */
[----:B------:R-:W-:Y:S02]  /*02d0*/  IMAD.SHL.U32 R8, R4, 0x8, RZ ;  /* 0x0000000804087824 */ /* 0x000fe400078e00ff */
[----:B------:R-:W-:-:S03]  /*02e0*/  IMAD.MOV R4, RZ, RZ, -R4 ;  /* 0x000000ffff047224 */ /* 0x000fc600078e0a04 */
[----:B------:R-:W-:Y:S01]  /*02f0*/  LEA.HI.SX32 R5, R5, -R8, 0x17 ;  /* 0x8000000805057211 */ /* 0x000fe200078fbaff */
[----:B------:R-:W-:-:S03]  /*0300*/  IMAD R6, R6, R4, R7 ;  /* 0x0000000406067224 */ /* 0x000fc600078e0207 */
[----:B------:R-:W-:Y:S02]  /*0310*/  VIMNMX R13, R5, 0x8, PT ;  /* 0x00000008050d7848 */ /* 0x000fe40003fe0100 */
[----:B------:R-:W-:Y:S02]  /*0320*/  IABS R11, R6 ;  /* 0x00000006000b7213 */ /* 0x000fe40000000000 */
[----:B------:R-:W-:-:S04]  /*0330*/  IABS R9, R13 ;  /* 0x0000000d00097213 */ /* 0x000fc80000000000 */
[----:B------:R-:W1:Y:S08]  /*0340*/  I2F.RP R0, R9 ;  /* 0x0000000900007306 */ /* 0x000e700000209400 */
[----:B-1----:R-:W1:Y:S02]  /*0350*/  MUFU.RCP R0, R0 ;  /* 0x0000000000007308 */ /* 0x002e640000001000 */
[----:B-1----:R-:W-:-:S06]  /*0360*/  VIADD R5, R0, 0xffffffe ;  /* 0x0ffffffe00057836 */ /* 0x002fcc0000000000 */
[----:B------:R-:W1:Y:S02]  /*0370*/  F2I.FTZ.U32.TRUNC.NTZ R5, R5 ;  /* 0x0000000500057305 */ /* 0x000e64000021f000 */
[----:B-1----:R-:W-:-:S04]  /*0380*/  IMAD.MOV R10, RZ, RZ, -R5 ;  /* 0x000000ffff0a7224 */ /* 0x002fc800078e0a05 */
[----:B------:R-:W-:Y:S01]  /*0390*/  IMAD.MOV.U32 R4, RZ, RZ, R10 ;  /* 0x000000ffff047224 */ /* 0x000fe200078e000a */
[----:B------:R-:W-:-:S03]  /*03a0*/  IABS R10, R13 ;  /* 0x0000000d000a7213 */ /* 0x000fc60000000000 */
[----:B------:R-:W-:Y:S02]  /*03b0*/  IMAD R7, R4, R9, RZ ;  /* 0x0000000904077224 */ /* 0x000fe400078e02ff */
[----:B------:R-:W-:Y:S02]  /*03c0*/  IMAD.MOV.U32 R4, RZ, RZ, RZ ;  /* 0x000000ffff047224 */ /* 0x000fe400078e00ff */
[----:B------:R-:W-:Y:S02]  /*03d0*/  IMAD.MOV R0, RZ, RZ, -R10 ;  /* 0x000000ffff007224 */ /* 0x000fe400078e0a0a */
[----:B------:R-:W-:Y:S01]  /*03e0*/  IMAD.HI.U32 R4, R5, R7, R4 ;  /* 0x0000000705047227 */ /* 0x000fe200078e0004 */
[----:B0-----:R-:W-:-:S05]  /*03f0*/  LOP3.LUT R7, R90, 0xff, RZ, 0xc0, !PT ;  /* 0x000000ff5a077812 */ /* 0x001fca00078ec0ff */
        /* <DEDUP_REMOVED lines=8> */
[----:B------:R-:W-:-:S07]  /*0480*/  ISETP.GE.AND P2, PT, R0, RZ, PT ;  /* 0x000000ff0000720c */ /* 0x000fce0003f46270 */
[----:B------:R-:W-:Y:S01]  /*0490*/  @P0 VIADD R4, R4, 0x1 ;  /* 0x0000000104040836 */ /* 0x000fe20000000000 */
[----:B------:R-:W-:-:S05]  /*04a0*/  ISETP.GT.AND P0, PT, R88, 0x7f, PT ;  /* 0x0000007f5800780c */ /* 0x000fca0003f04270 */
[----:B------:R-:W-:Y:S01]  /*04b0*/  @!P2 IMAD.MOV R4, RZ, RZ, -R4 ;  /* 0x000000ffff04a224 */ /* 0x000fe200078e0a04 */
[----:B------:R-:W-:-:S05]  /*04c0*/  @!P1 LOP3.LUT R4, RZ, R13, RZ, 0x33, !PT ;  /* 0x0000000dff049212 */ /* 0x000fca00078e33ff */
[----:B------:R-:W-:Y:S02]  /*04d0*/  IMAD.MOV R0, RZ, RZ, -R4 ;  /* 0x000000ffff007224 */ /* 0x000fe400078e0a04 */
[----:B------:R-:W-:Y:S02]  /*04e0*/  IMAD.SHL.U32 R14, R4, 0x20, RZ ;  /* 0x00000020040e7824 */ /* 0x000fe400078e00ff */
[----:B------:R-:W-:-:S04]  /*04f0*/  IMAD R0, R13, R0, R6 ;  /* 0x000000000d007224 */ /* 0x000fc800078e0206 */
[----:B------:R-:W-:-:S04]  /*0500*/  IMAD.IADD R0, R8, 0x1, R0 ;  /* 0x0000000108007824 */ /* 0x000fc800078e0200 */
[----:B------:R-:W-:-:S04]  /*0510*/  IMAD R91, R0, 0x200, R7 ;  /* 0x00000200005b7824 */ /* 0x000fc800078e0207 */
[----:B------:R-:W-:Y:S01]  /*0520*/  VIADD R89, R91, 0x100 ;  /* 0x000001005b597836 */ /* 0x000fe20000000000 */
[----:B------:R0:W-:Y:S04]  /*0530*/  STL [R1+0x988], R91 ;  /* 0x0009885b01007387 */ /* 0x0001e80000100800 */
[----:B------:R0:W-:Y:S04]  /*0540*/  STL [R1+0x984], R14 ;  /* 0x0009840e01007387 */ /* 0x0001e80000100800 */
[----:B------:R0:W-:Y:S01]  /*0550*/  STL [R1+0x98c], R89 ;  /* 0x00098c5901007387 */ /* 0x0001e20000100800 */
[----:B------:R-:W-:Y:S05]  /*0560*/  @P0 BRA `(.L_x_0) ;  /* 0x00000000008c0947 */ /* 0x000fea0003800000 */
[----:B------:R-:W-:Y:S01]  /*0570*/  IMAD.SHL.U32 R0, R90, 0x10, RZ ;  /* 0x000000105a007824 */ /* 0x000fe200078e00ff */
[----:B------:R-:W-:Y:S02]  /*0580*/  CS2R R72, SRZ ;  /* 0x0000000000487805 */ /* 0x000fe4000001ff00 */
[----:B------:R-:W-:Y:S02]  /*0590*/  CS2R R74, SRZ ;  /* 0x00000000004a7805 */ /* 0x000fe4000001ff00 */
[----:B------:R-:W-:Y:S02]  /*05a0*/  CS2R R76, SRZ ;  /* 0x00000000004c7805 */ /* 0x000fe4000001ff00 */
[----:B------:R-:W-:Y:S01]  /*05b0*/  CS2R R78, SRZ ;  /* 0x00000000004e7805 */ /* 0x000fe2000001ff00 */
[----:B------:R1:W-:Y:S01]  /*05c0*/  STL [R1+0xa14], R0 ;  /* 0x000a140001007387 */ /* 0x0003e20000100800 */
[----:B------:R-:W-:Y:S02]  /*05d0*/  CS2R R80, SRZ ;  /* 0x0000000000507805 */ /* 0x000fe4000001ff00 */
[----:B------:R-:W-:-:S02]  /*05e0*/  CS2R R82, SRZ ;  /* 0x0000000000527805 */ /* 0x000fc4000001ff00 */
[----:B------:R-:W-:Y:S02]  /*05f0*/  CS2R R84, SRZ ;  /* 0x0000000000547805 */ /* 0x000fe4000001ff00 */
[----:B------:R-:W-:Y:S02]  /*0600*/  CS2R R86, SRZ ;  /* 0x0000000000567805 */ /* 0x000fe4000001ff00 */
[----:B------:R-:W-:Y:S02]  /*0610*/  CS2R R56, SRZ ;  /* 0x0000000000387805 */ /* 0x000fe4000001ff00 */
[----:B------:R-:W-:Y:S02]  /*0620*/  CS2R R58, SRZ ;  /* 0x00000000003a7805 */ /* 0x000fe4000001ff00 */
        /* <DEDUP_REMOVED lines=21> */
[----:B------:R-:W-:Y:S01]  /*0780*/  CS2R R38, SRZ ;  /* 0x0000000000267805 */ /* 0x000fe2000001ff00 */
[----:B-1----:R-:W-:Y:S06]  /*0790*/  BRA `(.L_x_1) ;  /* 0x0000018000a47947 */ /* 0x002fec0003800000 */
.L_x_0:
[----:B------:R-:W-:Y:S01]  /*07a0*/  IABS R19, R2 ;  /* 0x0000000200137213 */ /* 0x000fe20000000000 */
[----:B------:R-:W-:Y:S01]  /*07b0*/  ULDC UR28, c[0x0][0x234] ;  /* 0x00008d00001c7ab9 */ /* 0x000fe20000000800 */
[----:B------:R-:W-:Y:S01]  /*07c0*/  IABS R28, R3 ;  /* 0x00000003001c7213 */ /* 0x000fe20000000000 */
[----:B------:R-:W-:Y:S01]  /*07d0*/  ULDC.64 UR10, c[0x0][0x210] ;  /* 0x00008400000a7ab9 */ /* 0x000fe20000000a00 */
[----:B------:R-:W1:Y:S01]  /*07e0*/  I2F.RP R0, R19 ;  /* 0x0000001300007306 */ /* 0x000e620000209400 */
[----:B------:R-:W-:Y:S01]  /*07f0*/  SHF.R.U32.HI R6, RZ, 0x7, R90 ;  /* 0x00000007ff067819 */ /* 0x000fe2000001165a */
[----:B------:R-:W-:Y:S01]  /*0800*/  ULDC UR27, c[0x0][0x23c] ;  /* 0x00008f00001b7ab9 */ /* 0x000fe20000000800 */
[----:B------:R-:W-:Y:S01]  /*0810*/  ISETP.GE.AND P6, PT, R91, RZ, PT ;  /* 0x000000ff5b00720c */ /* 0x000fe20003fc6270 */
[----:B------:R-:W-:Y:S01]  /*0820*/  ULDC UR5, c[0x0][0x238] ;  /* 0x00008e0000057ab9 */ /* 0x000fe20000000800 */
[----:B------:R-:W-:Y:S01]  /*0830*/  SGXT.U32 R6, R6, 0x1 ;  /* 0x000000010606781a */ /* 0x000fe20000000000 */
[----:B------:R-:W-:Y:S01]  /*0840*/  ULDC UR30, c[0x0][0x240] ;  /* 0x00009000001e7ab9 */ /* 0x000fe20000000800 */
[----:B------:R-:W-:Y:S01]  /*0850*/  ULDC UR34, c[0x0][0x238] ;  /* 0x00008e0000227ab9 */ /* 0x000fe20000000800 */
[----:B------:R-:W2:Y:S01]  /*0860*/  I2F.RP R10, R28 ;  /* 0x0000001c000a7306 */ /* 0x000ea20000209400 */
[----:B------:R-:W-:Y:S01]  /*0870*/  LOP3.LUT R24, R14, R6, RZ, 0xfc, !PT ;  /* 0x000000060e187212 */ /* 0x000fe200078efcff */
[----:B------:R-:W-:Y:S01]  /*0880*/  UIMAD UR34, UR34, 0x3a, URZ ;  /* 0x0000003a222278a4 */ /* 0x000fe2000f8e023f */
[----:B------:R-:W-:Y:S01]  /*0890*/  CS2R R72, SRZ ;  /* 0x0000000000487805 */ /* 0x000fe2000001ff00 */
[----:B------:R-:W-:Y:S01]  /*08a0*/  ULDC UR33, c[0x0][0x238] ;  /* 0x00008e0000217ab9 */ /* 0x000fe20000000800 */
[C---:B------:R-:W-:Y:S01]  /*08b0*/  LOP3.LUT R6, R24.reuse, 0x1e, RZ, 0xfc, !PT ;  /* 0x0000001e18067812 */ /* 0x040fe200078efcff */
[----:B------:R-:W-:Y:S01]  /*08c0*/  UIMAD UR33, UR33, 0x39, URZ ;  /* 0x00000039212178a4 */ /* 0x000fe2000f8e023f */
[----:B------:R-:W-:Y:S01]  /*08d0*/  LOP3.LUT R20, R24, 0x16, RZ, 0xfc, !PT ;  /* 0x0000001618147812 */ /* 0x000fe200078efcff */
[----:B-1----:R-:W1:Y:S01]  /*08e0*/  MUFU.RCP R0, R0 ;  /* 0x0000000000007308 */ /* 0x002e620000001000 */
[----:B------:R-:W-:Y:S01]  /*08f0*/  ISETP.GE.AND P1, PT, R6, RZ, PT ;  /* 0x000000ff0600720c */ /* 0x000fe20003f26270 */
[----:B------:R-:W-:Y:S01]  /*0900*/  ULDC UR32, c[0x0][0x238] ;  /* 0x00008e0000207ab9 */ /* 0x000fe20000000800 */
[C---:B------:R-:W-:Y:S01]  /*0910*/  LOP3.LUT R22, R24.reuse, 0x14, RZ, 0xfc, !PT ;  /* 0x0000001418167812 */ /* 0x040fe200078efcff */
[----:B------:R-:W-:Y:S01]  /*0920*/  ULDC UR35, c[0x0][0x238] ;  /* 0x00008e0000237ab9 */ /* 0x000fe20000000800 */
[C---:B------:R-:W-:Y:S01]  /*0930*/  LOP3.LUT R31, R24.reuse, 0x12, RZ, 0xfc, !PT ;  /* 0x00000012181f7812 */ /* 0x040fe200078efcff */
[----:B------:R-:W-:Y:S01]  /*0940*/  UIMAD UR35, UR35, 0x37, URZ ;  /* 0x00000037232378a4 */ /* 0x000fe2000f8e023f */
[----:B------:R-:W-:Y:S01]  /*0950*/  IABS R21, R20 ;  /* 0x0000001400157213 */ /* 0x000fe20000000000 */
[----:B--2---:R-:W2:Y:S01]  /*0960*/  MUFU.RCP R10, R10 ;  /* 0x0000000a000a7308 */ /* 0x004ea20000001000 */
[----:B------:R-:W-:Y:S01]  /*0970*/  IABS R23, R22 ;  /* 0x0000001600177213 */ /* 0x000fe20000000000 */
[----:B------:R-:W-:Y:S01]  /*0980*/  ULDC UR36, c[0x0][0x238] ;  /* 0x00008e0000247ab9 */ /* 0x000fe20000000800 */
[----:B------:R-:W-:Y:S01]  /*0990*/  IABS R25, R31 ;  /* 0x0000001f00197213 */ /* 0x000fe20000000000 */
[----:B------:R-:W-:Y:S01]  /*09a0*/  UIMAD UR36, UR36, 0x36, URZ ;  /* 0x00000036242478a4 */ /* 0x000fe2000f8e023f */
[C---:B------:R-:W-:Y:S01]  /*09b0*/  LOP3.LUT R33, R24.reuse, 0xe, RZ, 0xfc, !PT ;  /* 0x0000000e18217812 */ /* 0x040fe200078efcff */
[----:B------:R-:W-:Y:S01]  /*09c0*/  ULDC UR37, c[0x0][0x238] ;  /* 0x00008e0000257ab9 */ /* 0x000fe20000000800 */
[----:B------:R-:W-:Y:S01]  /*09d0*/  LOP3.LUT R32, R24, 0x10, RZ, 0xfc, !PT ;  /* 0x0000001018207812 */ /* 0x000fe200078efcff */
[----:B------:R-:W-:Y:S01]  /*09e0*/  UIMAD UR37, UR37, 0x35, URZ ;  /* 0x00000035252578a4 */ /* 0x000fe2000f8e023f */
[----:B-1----:R-:W-:Y:S01]  /*09f0*/  VIADD R4, R0, 0xffffffe ;  /* 0x0ffffffe00047836 */ /* 0x002fe20000000000 */
[C---:B------:R-:W-:Y:S01]  /*0a00*/  LOP3.LUT R34, R24.reuse, 0xc, RZ, 0xfc, !PT ;  /* 0x0000000c18227812 */ /* 0x040fe200078efcff */
[----:B------:R-:W-:Y:S01]  /*0a10*/  ULDC UR58, c[0x0][0x238] ;  /* 0x00008e00003a7ab9 */ /* 0x000fe20000000800 */
[C---:B------:R-:W-:Y:S01]  /*0a20*/  LOP3.LUT R35, R24.reuse, 0xa, RZ, 0xfc, !PT ;  /* 0x0000000a18237812 */ /* 0x040fe200078efcff */
[----:B------:R1:W3:Y:S01]  /*0a30*/  F2I.FTZ.U32.TRUNC.NTZ R5, R4 ;  /* 0x0000000400057305 */ /* 0x0002e2000021f000 */
[C---:B------:R-:W-:Y:S01]  /*0a40*/  LOP3.LUT R38, R24.reuse, 0x4, RZ, 0xfc, !PT ;  /* 0x0000000418267812 */ /* 0x040fe200078efcff */
[----:B------:R-:W-:Y:S01]  /*0a50*/  UIMAD UR58, UR58, 0x34, URZ ;  /* 0x000000343a3a78a4 */ /* 0x000fe2000f8e023f */
[----:B------:R-:W-:Y:S01]  /*0a60*/  LOP3.LUT R36, R24, 0x8, RZ, 0xfc, !PT ;  /* 0x0000000818247812 */ /* 0x000fe200078efcff */
[----:B--2---:R-:W-:Y:S01]  /*0a70*/  VIADD R8, R10, 0xffffffe ;  /* 0x0ffffffe0a087836 */ /* 0x004fe20000000000 */
[----:B------:R-:W-:Y:S01]  /*0a80*/  IABS R10, R91 ;  /* 0x0000005b000a7213 */ /* 0x000fe20000000000 */
[----:B------:R-:W-:Y:S01]  /*0a90*/  ULDC UR59, c[0x0][0x238] ;  /* 0x00008e00003b7ab9 */ /* 0x000fe20000000800 */
[C---:B------:R-:W-:Y:S01]  /*0aa0*/  LOP3.LUT R37, R24.reuse, 0x6, RZ, 0xfc, !PT ;  /* 0x0000000618257812 */ /* 0x040fe200078efcff */
[----:B------:R2:W4:Y:S01]  /*0ab0*/  F2I.FTZ.U32.TRUNC.NTZ R9, R8 ;  /* 0x0000000800097305 */ /* 0x000522000021f000 */
[----:B-1----:R-:W-:Y:S01]  /*0ac0*/  IMAD.MOV.U32 R4, RZ, RZ, RZ ;  /* 0x000000ffff047224 */ /* 0x002fe200078e00ff */
[----:B------:R-:W-:Y:S01]  /*0ad0*/  LOP3.LUT R39, R24, 0x2, RZ, 0xfc, !PT ;  /* 0x0000000218277812 */ /* 0x000fe200078efcff */
[----:B------:R-:W-:Y:S01]  /*0ae0*/  UIMAD UR59, UR59, 0x33, URZ ;  /* 0x000000333b3b78a4 */ /* 0x000fe2000f8e023f */
[----:B------:R-:W-:Y:S01]  /*0af0*/  IABS R29, R24 ;  /* 0x00000018001d7213 */ /* 0x000fe20000000000 */
[----:B------:R-:W-:Y:S01]  /*0b00*/  ULDC UR60, c[0x0][0x238] ;  /* 0x00008e00003c7ab9 */ /* 0x000fe20000000800 */
[----:B------:R-:W-:Y:S01]  /*0b10*/  IABS R27, R39 ;  /* 0x00000027001b7213 */ /* 0x000fe20000000000 */
[--C-:B---3--:R-:W-:Y:S01]  /*0b20*/  IMAD.MOV R12, RZ, RZ, -R5.reuse ;  /* 0x000000ffff0c7224 */ /* 0x108fe200078e0a05 */
[----:B------:R-:W-:Y:S01]  /*0b30*/  UIMAD UR60, UR60, 0x32, URZ ;  /* 0x000000323c3c78a4 */ /* 0x000fe2000f8e023f */
[----:B--2---:R-:W-:Y:S01]  /*0b40*/  IMAD.MOV.U32 R8, RZ, RZ, RZ ;  /* 0x000000ffff087224 */ /* 0x004fe200078e00ff */
[----:B------:R-:W-:Y:S01]  /*0b50*/  ULDC UR31, c[0x0][0x238] ;  /* 0x00008e00001f7ab9 */ /* 0x000fe20000000800 */
[----:B------:R-:W-:Y:S01]  /*0b60*/  IMAD R11, R12, R19, RZ ;  /* 0x000000130c0b7224 */ /* 0x000fe200078e02ff */
[----:B------:R-:W-:Y:S01]  /*0b70*/  LOP3.LUT R12, R24, 0x1c, RZ, 0xfc, !PT ;  /* 0x0000001c180c7812 */ /* 0x000fe200078efcff */
[----:B------:R-:W-:Y:S01]  /*0b80*/  UIMAD UR31, UR31, 0x31, URZ ;  /* 0x000000311f1f78a4 */ /* 0x000fe2000f8e023f */
[----:B------:R-:W-:Y:S01]  /*0b90*/  CS2R R74, SRZ ;  /* 0x00000000004a7805 */ /* 0x000fe2000001ff00 */
[----:B------:R-:W-:Y:S01]  /*0ba0*/  IMAD.HI.U32 R4, R5, R11, R4 ;  /* 0x0000000b05047227 */ /* 0x000fe200078e0004 */
[----:B------:R-:W-:Y:S01]  /*0bb0*/  IABS R11, R89 ;  /* 0x00000059000b7213 */ /* 0x000fe20000000000 */
[----:B------:R-:W-:Y:S01]  /*0bc0*/  ULDC UR55, c[0x0][0x238] ;  /* 0x00008e0000377ab9 */ /* 0x000fe20000000800 */
[----:B------:R-:W-:Y:S01]  /*0bd0*/  IABS R15, R12 ;  /* 0x0000000c000f7213 */ /* 0x000fe20000000000 */
[----:B----4-:R-:W-:Y:S01]  /*0be0*/  IMAD.MOV R13, RZ, RZ, -R9 ;  /* 0x000000ffff0d7224 */ /* 0x010fe200078e0a09 */
[----:B------:R-:W-:Y:S01]  /*0bf0*/  ISETP.GE.AND P0, PT, R12, RZ, PT ;  /* 0x000000ff0c00720c */ /* 0x000fe20003f06270 */
[C---:B------:R-:W-:Y:S01]  /*0c00*/  IMAD.HI.U32 R0, R4.reuse, R10, RZ ;  /* 0x0000000a04007227 */ /* 0x040fe200078e00ff */
[----:B------:R-:W-:Y:S01]  /*0c10*/  UIMAD UR55, UR55, 0x30, URZ ;  /* 0x00000030373778a4 */ /* 0x000fe2000f8e023f */
[----:B------:R-:W-:Y:S01]  /*0c20*/  CS2R R76, SRZ ;  /* 0x00000000004c7805 */ /* 0x000fe2000001ff00 */
[----:B------:R-:W-:Y:S01]  /*0c30*/  ULDC UR43, c[0x0][0x238] ;  /* 0x00008e00002b7ab9 */ /* 0x000fe20000000800 */
[----:B------:R-:W-:Y:S01]  /*0c40*/  IMAD.MOV R0, RZ, RZ, -R0 ;  /* 0x000000ffff007224 */ /* 0x000fe200078e0a00 */
[----:B------:R-:W-:Y:S01]  /*0c50*/  UIMAD UR43, UR43, 0x2f, URZ ;  /* 0x0000002f2b2b78a4 */ /* 0x000fe2000f8e023f */
[----:B------:R-:W-:Y:S01]  /*0c60*/  IMAD.HI.U32 R4, R4, R11, RZ ;  /* 0x0000000b04047227 */ /* 0x000fe200078e00ff */
[----:B------:R-:W-:Y:S01]  /*0c70*/  ULDC UR47, c[0x0][0x238] ;  /* 0x00008e00002f7ab9 */ /* 0x000fe20000000800 */
[----:B------:R-:W-:Y:S01]  /*0c80*/  ULDC UR51, c[0x0][0x238] ;  /* 0x00008e0000337ab9 */ /* 0x000fe20000000800 */
[----:B------:R-:W-:Y:S01]  /*0c90*/  UIMAD UR47, UR47, 0x2e, URZ ;  /* 0x0000002e2f2f78a4 */ /* 0x000fe2000f8e023f */
[----:B------:R-:W-:Y:S01]  /*0ca0*/  IMAD R0, R19, R0, R10 ;  /* 0x0000000013007224 */ /* 0x000fe200078e020a */
[----:B------:R-:W-:Y:S01]  /*0cb0*/  LOP3.LUT R10, R24, 0x18, RZ, 0xfc, !PT ;  /* 0x00000018180a7812 */ /* 0x000fe200078efcff */
[----:B------:R-:W-:Y:S01]  /*0cc0*/  IMAD.MOV R4, RZ, RZ, -R4 ;  /* 0x000000ffff047224 */ /* 0x000fe200078e0a04 */
[----:B------:R-:W-:Y:S01]  /*0cd0*/  UIMAD UR51, UR51, 0x2d, URZ ;  /* 0x0000002d333378a4 */ /* 0x000fe2000f8e023f */
[----:B------:R-:W-:Y:S01]  /*0ce0*/  IMAD R13, R13, R28, RZ ;  /* 0x0000001c0d0d7224 */ /* 0x000fe200078e02ff */
[C---:B------:R-:W-:Y:S01]  /*0cf0*/  ISETP.GT.U32.AND P2, PT, R19.reuse, R0, PT ;  /* 0x000000001300720c */ /* 0x040fe20003f44070 */
[----:B------:R-:W-:Y:S01]  /*0d00*/  IMAD R4, R19, R4, R11 ;  /* 0x0000000413047224 */ /* 0x000fe200078e020b */
[----:B------:R-:W-:Y:S01]  /*0d10*/  IABS R17, R10 ;  /* 0x0000000a00117213 */ /* 0x000fe20000000000 */
[----:B------:R-:W-:Y:S01]  /*0d20*/  IMAD.HI.U32 R8, R9, R13, R8 ;  /* 0x0000000d09087227 */ /* 0x000fe200078e0008 */
[----:B------:R-:W-:Y:S01]  /*0d30*/  IABS R13, R6 ;  /* 0x00000006000d7213 */ /* 0x000fe20000000000 */
[----:B------:R-:W-:Y:S01]  /*0d40*/  ULDC UR39, c[0x0][0x238] ;  /* 0x00008e0000277ab9 */ /* 0x000fe20000000800 */
[C---:B------:R-:W-:Y:S01]  /*0d50*/  ISETP.GT.U32.AND P3, PT, R19.reuse, R4, PT ;  /* 0x000000041300720c */ /* 0x040fe20003f64070 */
[----:B------:R-:W-:Y:S01]  /*0d60*/  UIMAD UR39, UR39, 0x2c, URZ ;  /* 0x0000002c272778a4 */ /* 0x000fe2000f8e023f */
[----:B------:R-:W-:Y:S01]  /*0d70*/  ISETP.GE.AND P4, PT, R10, RZ, PT ;  /* 0x000000ff0a00720c */ /* 0x000fe20003f86270 */
[----:B------:R-:W-:Y:S01]  /*0d80*/  IMAD.HI.U32 R5, R8, R13, RZ ;  /* 0x0000000d08057227 */ /* 0x000fe200078e00ff */
[----:B------:R-:W-:Y:S01]  /*0d90*/  ULDC UR6, c[0x0][0x238] ;  /* 0x00008e0000067ab9 */ /* 0x000fe20000000800 */
[----:B------:R-:W-:Y:S01]  /*0da0*/  ULDC UR23, c[0x0][0x238] ;  /* 0x00008e0000177ab9 */ /* 0x000fe20000000800 */
[----:B------:R-:W-:Y:S01]  /*0db0*/  UIMAD UR6, UR6, 0x2b, URZ ;  /* 0x0000002b060678a4 */ /* 0x000fe2000f8e023f */
[--C-:B------:R-:W-:Y:S01]  /*0dc0*/  @!P2 IMAD.IADD R0, R0, 0x1, -R19.reuse ;  /* 0x000000010000a824 */ /* 0x100fe200078e0a13 */
[----:B------:R-:W-:Y:S01]  /*0dd0*/  UIMAD UR23, UR23, 0x2a, URZ ;  /* 0x0000002a171778a4 */ /* 0x000fe2000f8e023f */
[----:B------:R-:W-:Y:S01]  /*0de0*/  IMAD.HI.U32 R9, R8, R15, RZ ;  /* 0x0000000f08097227 */ /* 0x000fe200078e00ff */
[----:B------:R-:W-:Y:S01]  /*0df0*/  ULDC UR41, c[0x0][0x238] ;  /* 0x00008e0000297ab9 */ /* 0x000fe20000000800 */
[----:B------:R-:W-:Y:S01]  /*0e00*/  ULDC UR45, c[0x0][0x238] ;  /* 0x00008e00002d7ab9 */ /* 0x000fe20000000800 */
[C---:B------:R-:W-:Y:S01]  /*0e10*/  ISETP.GT.U32.AND P2, PT, R19.reuse, R0, PT ;  /* 0x000000001300720c */ /* 0x040fe20003f44070 */
[----:B------:R-:W-:Y:S01]  /*0e20*/  @!P3 IMAD.IADD R4, R4, 0x1, -R19 ;  /* 0x000000010404b824 */ /* 0x000fe200078e0a13 */
[----:B------:R-:W-:Y:S01]  /*0e30*/  UIMAD UR41, UR41, 0x29, URZ ;  /* 0x00000029292978a4 */ /* 0x000fe2000f8e023f */
[----:B------:R-:W-:Y:S01]  /*0e40*/  IMAD.MOV R5, RZ, RZ, -R5 ;  /* 0x000000ffff057224 */ /* 0x000fe200078e0a05 */
[----:B------:R-:W-:Y:S01]  /*0e50*/  UIMAD UR45, UR45, 0x28, URZ ;  /* 0x000000282d2d78a4 */ /* 0x000fe2000f8e023f */
[----:B------:R-:W-:Y:S01]  /*0e60*/  IMAD.MOV R9, RZ, RZ, -R9 ;  /* 0x000000ffff097224 */ /* 0x000fe200078e0a09 */
[----:B------:R-:W-:Y:S01]  /*0e70*/  ISETP.GT.U32.AND P3, PT, R19, R4, PT ;  /* 0x000000041300720c */ /* 0x000fe20003f64070 */
[----:B------:R-:W-:Y:S01]  /*0e80*/  IMAD R6, R28, R5, R13 ;  /* 0x000000051c067224 */ /* 0x000fe200078e020d */
[----:B------:R-:W-:Y:S01]  /*0e90*/  LOP3.LUT R5, R24, 0x1a, RZ, 0xfc, !PT ;  /* 0x0000001a18057812 */ /* 0x000fe200078efcff */
[----:B------:R-:W-:Y:S01]  /*0ea0*/  IMAD R9, R28, R9, R15 ;  /* 0x000000091c097224 */ /* 0x000fe200078e020f */
[----:B------:R-:W-:Y:S01]  /*0eb0*/  ULDC UR49, c[0x0][0x238] ;  /* 0x00008e0000317ab9 */ /* 0x000fe20000000800 */
[----:B------:R-:W-:Y:S01]  /*0ec0*/  IMAD.HI.U32 R10, R8, R17, RZ ;  /* 0x00000011080a7227 */ /* 0x000fe200078e00ff */
[----:B------:R-:W-:Y:S01]  /*0ed0*/  IABS R15, R5 ;  /* 0x00000005000f7213 */ /* 0x000fe20000000000 */
[----:B------:R-:W-:Y:S01]  /*0ee0*/  UIMAD UR49, UR49, 0x27, URZ ;  /* 0x00000027313178a4 */ /* 0x000fe2000f8e023f */
[----:B------:R-:W-:Y:S01]  /*0ef0*/  ISETP.GE.AND P5, PT, R5, RZ, PT ;  /* 0x000000ff0500720c */ /* 0x000fe20003fa6270 */
[--C-:B------:R-:W-:Y:S01]  /*0f00*/  @!P2 IMAD.IADD R0, R0, 0x1, -R19.reuse ;  /* 0x000000010000a824 */ /* 0x100fe200078e0a13 */
[----:B------:R-:W-:Y:S01]  /*0f10*/  ISETP.GE.AND P2, PT, R89, RZ, PT ;  /* 0x000000ff5900720c */ /* 0x000fe20003f46270 */
[----:B------:R-:W-:Y:S01]  /*0f20*/  IMAD.HI.U32 R5, R8, R15, RZ ;  /* 0x0000000f08057227 */ /* 0x000fe200078e00ff */
[----:B0-----:R-:W-:Y:S01]  /*0f30*/  LOP3.LUT R89, R90, 0x7f, RZ, 0xc0, !PT ;  /* 0x0000007f5a597812 */ /* 0x001fe200078ec0ff */
[----:B------:R-:W-:Y:S01]  /*0f40*/  ULDC UR53, c[0x0][0x238] ;  /* 0x00008e0000357ab9 */ /* 0x000fe20000000800 */
[----:B------:R-:W-:Y:S01]  /*0f50*/  ULDC UR57, c[0x0][0x238] ;  /* 0x00008e0000397ab9 */ /* 0x000fe20000000800 */
[----:B------:R-:W-:Y:S01]  /*0f60*/  @!P3 IMAD.IADD R4, R4, 0x1, -R19 ;  /* 0x000000010404b824 */ /* 0x000fe200078e0a13 */
[----:B------:R-:W-:Y:S01]  /*0f70*/  ISETP.NE.AND P3, PT, R2, RZ, PT ;  /* 0x000000ff0200720c */ /* 0x000fe20003f65270 */
[----:B------:R-:W-:Y:S01]  /*0f80*/  @!P6 IMAD.MOV R0, RZ, RZ, -R0 ;  /* 0x000000ffff00e224 */ /* 0x000fe200078e0a00 */
[C---:B------:R-:W-:Y:S01]  /*0f90*/  ISETP.GT.U32.AND P6, PT, R28.reuse, R6, PT ;  /* 0x000000061c00720c */ /* 0x040fe20003fc4070 */
[----:B------:R-:W-:Y:S01]  /*0fa0*/  IMAD.MOV R5, RZ, RZ, -R5 ;  /* 0x000000ffff057224 */ /* 0x000fe200078e0a05 */
[----:B------:R-:W-:Y:S01]  /*0fb0*/  IABS R19, R32 ;  /* 0x0000002000137213 */ /* 0x000fe20000000000 */
[----:B------:R-:W-:Y:S01]  /*0fc0*/  IMAD.MOV R14, RZ, RZ, -R10 ;  /* 0x000000ffff0e7224 */ /* 0x000fe200078e0a0a */
[----:B------:R-:W-:Y:S01]  /*0fd0*/  UIMAD UR53, UR53, 0x26, URZ ;  /* 0x00000026353578a4 */ /* 0x000fe2000f8e023f */
[----:B------:R-:W-:Y:S01]  /*0fe0*/  @!P2 IMAD.MOV R4, RZ, RZ, -R4 ;  /* 0x000000ffff04a224 */ /* 0x000fe200078e0a04 */
[C---:B------:R-:W-:Y:S01]  /*0ff0*/  ISETP.GT.U32.AND P2, PT, R28.reuse, R9, PT ;  /* 0x000000091c00720c */ /* 0x040fe20003f44070 */
[----:B------:R-:W-:Y:S01]  /*1000*/  IMAD R10, R28, R5, R15 ;  /* 0x000000051c0a7224 */ /* 0x000fe200078e020f */
[----:B------:R-:W-:Y:S01]  /*1010*/  LOP3.LUT R5, RZ, R2, RZ, 0x33, !PT ;  /* 0x00000002ff057212 */ /* 0x000fe200078e33ff */
[----:B------:R-:W-:Y:S01]  /*1020*/  IMAD.HI.U32 R11, R8, R21, RZ ;  /* 0x00000015080b7227 */ /* 0x000fe200078e00ff */
[----:B------:R-:W-:Y:S01]  /*1030*/  UIMAD UR57, UR57, 0x25, URZ ;  /* 0x00000025393978a4 */ /* 0x000fe2000f8e023f */
[----:B------:R-:W-:-:S02]  /*1040*/  CS2R R78, SRZ ;  /* 0x00000000004e7805 */ /* 0x000fc4000001ff00 */
[C---:B------:R-:W-:Y:S01]  /*1050*/  SEL R30, R5.reuse, R0, !P3 ;  /* 0x00000000051e7207 */ /* 0x040fe20005800000 */
[--C-:B------:R-:W-:Y:S01]  /*1060*/  @!P6 IMAD.IADD R6, R6, 0x1, -R28.reuse ;  /* 0x000000010606e824 */ /* 0x100fe200078e0a1c */
[----:B------:R-:W-:Y:S01]  /*1070*/  SEL R4, R5, R4, !P3 ;  /* 0x0000000405047207 */ /* 0x000fe20005800000 */
[----:B------:R-:W-:Y:S01]  /*1080*/  IMAD.HI.U32 R12, R8, R23, RZ ;  /* 0x00000017080c7227 */ /* 0x000fe200078e00ff */
[C---:B------:R-:W-:Y:S01]  /*1090*/  ISETP.GT.U32.AND P3, PT, R28.reuse, R10, PT ;  /* 0x0000000a1c00720c */ /* 0x040fe20003f64070 */
[----:B------:R-:W-:Y:S01]  /*10a0*/  ULDC UR19, c[0x0][0x238] ;  /* 0x00008e0000137ab9 */ /* 0x000fe20000000800 */
[----:B------:R-:W-:Y:S01]  /*10b0*/  ULDC UR38, c[0x0][0x238] ;  /* 0x00008e0000267ab9 */ /* 0x000fe20000000800 */
[----:B------:R-:W-:Y:S01]  /*10c0*/  @!P2 IMAD.IADD R9, R9, 0x1, -R28 ;  /* 0x000000010909a824 */ /* 0x000fe200078e0a1c */
[----:B------:R-:W-:Y:S01]  /*10d0*/  ISETP.GT.U32.AND P2, PT, R28, R6, PT ;  /* 0x000000061c00720c */ /* 0x000fe20003f44070 */
[----:B------:R-:W-:Y:S01]  /*10e0*/  IMAD.HI.U32 R13, R8, R25, RZ ;  /* 0x00000019080d7227 */ /* 0x000fe200078e00ff */
[----:B------:R-:W-:Y:S01]  /*10f0*/  UIMAD UR19, UR19, 0x24, URZ ;  /* 0x00000024131378a4 */ /* 0x000fe2000f8e023f */
[----:B------:R-:W-:-:S02]  /*1100*/  CS2R R80, SRZ ;  /* 0x0000000000507805 */ /* 0x000fc4000001ff00 */
[C---:B------:R-:W-:Y:S01]  /*1110*/  ISETP.GT.U32.AND P6, PT, R28.reuse, R9, PT ;  /* 0x000000091c00720c */ /* 0x040fe20003fc4070 */
[----:B------:R-:W-:Y:S01]  /*1120*/  IMAD.MOV R16, RZ, RZ, -R11 ;  /* 0x000000ffff107224 */ /* 0x000fe200078e0a0b */
[----:B------:R-:W-:Y:S01]  /*1130*/  UIMAD UR38, UR38, 0x23, URZ ;  /* 0x00000023262678a4 */ /* 0x000fe2000f8e023f */
[----:B------:R-:W-:Y:S01]  /*1140*/  IMAD.MOV R12, RZ, RZ, -R12 ;  /* 0x000000ffff0c7224 */ /* 0x000fe200078e0a0c */
[----:B------:R-:W-:Y:S01]  /*1150*/  ULDC UR40, c[0x0][0x238] ;  /* 0x00008e0000287ab9 */ /* 0x000fe20000000800 */
[----:B------:R-:W-:Y:S01]  /*1160*/  IMAD.MOV R18, RZ, RZ, -R13 ;  /* 0x000000ffff127224 */ /* 0x000fe200078e0a0d */
[----:B------:R-:W-:Y:S01]  /*1170*/  UIMAD UR40, UR40, 0x22, URZ ;  /* 0x00000022282878a4 */ /* 0x000fe2000f8e023f */
[C---:B------:R-:W-:Y:S01]  /*1180*/  IMAD R11, R28.reuse, R14, R17 ;  /* 0x0000000e1c0b7224 */ /* 0x040fe200078e0211 */
[----:B------:R-:W-:Y:S01]  /*1190*/  ULDC UR42, c[0x0][0x238] ;  /* 0x00008e00002a7ab9 */ /* 0x000fe20000000800 */
[C---:B------:R-:W-:Y:S01]  /*11a0*/  IMAD R13, R28.reuse, R16, R21 ;  /* 0x000000101c0d7224 */ /* 0x040fe200078e0215 */
[----:B------:R-:W-:Y:S01]  /*11b0*/  IABS R21, R33 ;  /* 0x0000002100157213 */ /* 0x000fe20000000000 */
[----:B------:R-:W-:Y:S01]  /*11c0*/  IMAD R15, R28, R12, R23 ;  /* 0x0000000c1c0f7224 */ /* 0x000fe200078e0217 */
[----:B------:R-:W-:Y:S01]  /*11d0*/  IABS R23, R34 ;  /* 0x0000002200177213 */ /* 0x000fe20000000000 */
[--C-:B------:R-:W-:Y:S01]  /*11e0*/  @!P2 IMAD.IADD R6, R6, 0x1, -R28.reuse ;  /* 0x000000010606a824 */ /* 0x100fe200078e0a1c */
[----:B------:R-:W-:Y:S01]  /*11f0*/  ISETP.GT.U32.AND P2, PT, R28, R11, PT ;  /* 0x0000000b1c00720c */ /* 0x000fe20003f44070 */
[----:B------:R-:W-:Y:S01]  /*1200*/  @!P3 IMAD.IADD R10, R10, 0x1, -R28 ;  /* 0x000000010a0ab824 */ /* 0x000fe200078e0a1c */
[----:B------:R-:W-:Y:S01]  /*1210*/  ISETP.GT.U32.AND P3, PT, R28, R15, PT ;  /* 0x0000000f1c00720c */ /* 0x000fe20003f64070 */
[----:B------:R-:W-:Y:S01]  /*1220*/  IMAD.HI.U32 R2, R8, R21, RZ ;  /* 0x0000001508027227 */ /* 0x000fe200078e00ff */
[----:B------:R-:W-:Y:S01]  /*1230*/  UIMAD UR42, UR42, 0x21, URZ ;  /* 0x000000212a2a78a4 */ /* 0x000fe2000f8e023f */
[----:B------:R-:W-:Y:S01]  /*1240*/  CS2R R82, SRZ ;  /* 0x0000000000527805 */ /* 0x000fe2000001ff00 */
[----:B------:R-:W-:Y:S01]  /*1250*/  ULDC UR44, c[0x0][0x238] ;  /* 0x00008e00002c7ab9 */ /* 0x000fe20000000800 */
[----:B------:R-:W-:Y:S01]  /*1260*/  IMAD.MOV R2, RZ, RZ, -R2 ;  /* 0x000000ffff027224 */ /* 0x000fe200078e0a02 */
[----:B------:R-:W-:Y:S01]  /*1270*/  USHF.L.U32 UR44, UR44, 0x5, URZ ;  /* 0x000000052c2c7899 */ /* 0x000fe2000800063f */
[----:B------:R-:W-:Y:S01]  /*1280*/  @!P6 IMAD.IADD R9, R9, 0x1, -R28 ;  /* 0x000000010909e824 */ /* 0x000fe200078e0a1c */
[C---:B------:R-:W-:Y:S01]  /*1290*/  ISETP.GT.U32.AND P6, PT, R28.reuse, R13, PT ;  /* 0x0000000d1c00720c */ /* 0x040fe20003fc4070 */
[----:B------:R-:W-:Y:S01]  /*12a0*/  IMAD R17, R28, R18, R25 ;  /* 0x000000121c117224 */ /* 0x000fe200078e0219 */
[----:B------:R-:W-:Y:S01]  /*12b0*/  IABS R25, R35 ;  /* 0x0000002300197213 */ /* 0x000fe20000000000 */
[----:B------:R-:W-:Y:S01]  /*12c0*/  IMAD.HI.U32 R0, R8, R19, RZ ;  /* 0x0000001308007227 */ /* 0x000fe200078e00ff */
[----:B------:R-:W-:Y:S01]  /*12d0*/  ULDC UR46, c[0x0][0x238] ;  /* 0x00008e00002e7ab9 */ /* 0x000fe20000000800 */
[----:B------:R-:W-:Y:S01]  /*12e0*/  ULDC UR48, c[0x0][0x238] ;  /* 0x00008e0000307ab9 */ /* 0x000fe20000000800 */
[----:B------:R-:W-:Y:S01]  /*12f0*/  UIMAD UR46, UR46, 0x1f, URZ ;  /* 0x0000001f2e2e78a4 */ /* 0x000fe2000f8e023f */
[C---:B------:R-:W-:Y:S01]  /*1300*/  IMAD R2, R28.reuse, R2, R21 ;  /* 0x000000021c027224 */ /* 0x040fe200078e0215 */
[----:B------:R-:W-:Y:S01]  /*1310*/  IABS R21, R36 ;  /* 0x0000002400157213 */ /* 0x000fe20000000000 */
[----:B------:R-:W-:Y:S01]  /*1320*/  IMAD.MOV R0, RZ, RZ, -R0 ;  /* 0x000000ffff007224 */ /* 0x000fe200078e0a00 */
[----:B------:R-:W-:Y:S01]  /*1330*/  UIMAD UR48, UR48, 0x1e, URZ ;  /* 0x0000001e303078a4 */ /* 0x000fe2000f8e023f */
[--C-:B------:R-:W-:Y:S01]  /*1340*/  @!P2 IMAD.IADD R11, R11, 0x1, -R28.reuse ;  /* 0x000000010b0ba824 */ /* 0x100fe200078e0a1c */
[C---:B------:R-:W-:Y:S01]  /*1350*/  ISETP.GT.U32.AND P2, PT, R28.reuse, R17, PT ;  /* 0x000000111c00720c */ /* 0x040fe20003f44070 */
[--C-:B------:R-:W-:Y:S01]  /*1360*/  @!P3 IMAD.IADD R15, R15, 0x1, -R28.reuse ;  /* 0x000000010f0fb824 */ /* 0x100fe200078e0a1c */
[----:B------:R-:W-:Y:S01]  /*1370*/  ISETP.GT.U32.AND P3, PT, R28, R2, PT ;  /* 0x000000021c00720c */ /* 0x000fe20003f64070 */
[----:B------:R-:W-:Y:S01]  /*1380*/  IMAD.HI.U32 R5, R8, R23, RZ ;  /* 0x0000001708057227 */ /* 0x000fe200078e00ff */
[----:B------:R-:W-:Y:S01]  /*1390*/  ULDC UR50, c[0x0][0x238] ;  /* 0x00008e0000327ab9 */ /* 0x000fe20000000800 */
[----:B------:R-:W-:Y:S01]  /*13a0*/  ULDC UR52, c[0x0][0x238] ;  /* 0x00008e0000347ab9 */ /* 0x000fe20000000800 */
[----:B------:R-:W-:Y:S01]  /*13b0*/  UIMAD UR50, UR50, 0x1d, URZ ;  /* 0x0000001d323278a4 */ /* 0x000fe2000f8e023f */
[C---:B------:R-:W-:Y:S01]  /*13c0*/  IMAD R0, R28.reuse, R0, R19 ;  /* 0x000000001c007224 */ /* 0x040fe200078e0213 */
[----:B------:R-:W-:Y:S01]  /*13d0*/  UIMAD UR52, UR52, 0x1c, URZ ;  /* 0x0000001c343478a4 */ /* 0x000fe2000f8e023f */
[----:B------:R-:W-:Y:S01]  /*13e0*/  IMAD.MOV R5, RZ, RZ, -R5 ;  /* 0x000000ffff057224 */ /* 0x000fe200078e0a05 */
[----:B------:R-:W-:Y:S01]  /*13f0*/  ULDC UR54, c[0x0][0x238] ;  /* 0x00008e0000367ab9 */ /* 0x000fe20000000800 */
[----:B------:R-:W-:Y:S01]  /*1400*/  @!P6 IMAD.IADD R13, R13, 0x1, -R28 ;  /* 0x000000010d0de824 */ /* 0x000fe200078e0a1c */
[----:B------:R-:W-:Y:S01]  /*1410*/  ISETP.GT.U32.AND P6, PT, R28, R0, PT ;  /* 0x000000001c00720c */ /* 0x000fe20003fc4070 */
[----:B------:R-:W-:Y:S01]  /*1420*/  IMAD.HI.U32 R12, R8, R25, RZ ;  /* 0x00000019080c7227 */ /* 0x000fe200078e00ff */
[----:B------:R-:W-:Y:S01]  /*1430*/  UIMAD UR54, UR54, 0x1b, URZ ;  /* 0x0000001b363678a4 */ /* 0x000fe2000f8e023f */
[----:B------:R-:W-:Y:S01]  /*1440*/  CS2R R84, SRZ ;  /* 0x0000000000547805 */ /* 0x000fe2000001ff00 */
[----:B------:R-:W-:Y:S01]  /*1450*/  ULDC UR56, c[0x0][0x238] ;  /* 0x00008e0000387ab9 */ /* 0x000fe20000000800 */
[C---:B------:R-:W-:Y:S01]  /*1460*/  IMAD R5, R28.reuse, R5, R23 ;  /* 0x000000051c057224 */ /* 0x040fe200078e0217 */
[----:B------:R-:W-:Y:S01]  /*1470*/  IABS R23, R37 ;  /* 0x0000002500177213 */ /* 0x000fe20000000000 */
[----:B------:R-:W-:Y:S01]  /*1480*/  IMAD.MOV R12, RZ, RZ, -R12 ;  /* 0x000000ffff0c7224 */ /* 0x000fe200078e0a0c */
[----:B------:R-:W-:Y:S01]  /*1490*/  UIMAD UR56, UR56, 0x1a, URZ ;  /* 0x0000001a383878a4 */ /* 0x000fe2000f8e023f */
[--C-:B------:R-:W-:Y:S01]  /*14a0*/  @!P2 IMAD.IADD R17, R17, 0x1, -R28.reuse ;  /* 0x000000011111a824 */ /* 0x100fe200078e0a1c */
[----:B------:R-:W-:Y:S01]  /*14b0*/  ISETP.GT.U32.AND P2, PT, R28, R5, PT ;  /* 0x000000051c00720c */ /* 0x000fe20003f44070 */
[--C-:B------:R-:W-:Y:S01]  /*14c0*/  @!P3 IMAD.IADD R2, R2, 0x1, -R28.reuse ;  /* 0x000000010202b824 */ /* 0x100fe200078e0a1c */
[C---:B------:R-:W-:Y:S01]  /*14d0*/  ISETP.GT.U32.AND P3, PT, R28.reuse, R11, PT ;  /* 0x0000000b1c00720c */ /* 0x040fe20003f64070 */
[----:B------:R-:W-:Y:S01]  /*14e0*/  IMAD R19, R28, R12, R25 ;  /* 0x0000000c1c137224 */ /* 0x000fe200078e0219 */
[----:B------:R-:W-:Y:S01]  /*14f0*/  IABS R25, R38 ;  /* 0x0000002600197213 */ /* 0x000fe20000000000 */
[----:B------:R-:W-:Y:S01]  /*1500*/  @!P6 IMAD.IADD R0, R0, 0x1, -R28 ;  /* 0x000000010000e824 */ /* 0x000fe200078e0a1c */
[----:B------:R-:W-:Y:S01]  /*1510*/  ISETP.GT.U32.AND P6, PT, R28, R10, PT ;  /* 0x0000000a1c00720c */ /* 0x000fe20003fc4070 */
[C---:B------:R-:W-:Y:S01]  /*1520*/  IMAD.HI.U32 R12, R8.reuse, R21, RZ ;  /* 0x00000015080c7227 */ /* 0x040fe200078e00ff */
[----:B------:R-:W-:Y:S01]  /*1530*/  ULDC UR15, c[0x0][0x238] ;  /* 0x00008e00000f7ab9 */ /* 0x000fe20000000800 */
[----:B------:R-:W-:Y:S01]  /*1540*/  ULDC UR7, c[0x0][0x238] ;  /* 0x00008e0000077ab9 */ /* 0x000fe20000000800 */
[----:B------:R-:W-:Y:S01]  /*1550*/  UIMAD UR15, UR15, 0x19, URZ ;  /* 0x000000190f0f78a4 */ /* 0x000fe2000f8e023f */
[C---:B------:R-:W-:Y:S01]  /*1560*/  IMAD.HI.U32 R16, R8.reuse, R25, RZ ;  /* 0x0000001908107227 */ /* 0x040fe200078e00ff */
[----:B------:R-:W-:Y:S01]  /*1570*/  UIMAD UR7, UR7, 0x18, URZ ;  /* 0x00000018070778a4 */ /* 0x000fe2000f8e023f */
[----:B------:R-:W-:Y:S01]  /*1580*/  CS2R R86, SRZ ;  /* 0x0000000000567805 */ /* 0x000fe2000001ff00 */
[----:B------:R-:W-:Y:S01]  /*1590*/  ULDC UR14, c[0x0][0x238] ;  /* 0x00008e00000e7ab9 */ /* 0x000fe20000000800 */
[C---:B------:R-:W-:Y:S01]  /*15a0*/  IMAD.HI.U32 R14, R8.reuse, R23, RZ ;  /* 0x00000017080e7227 */ /* 0x040fe200078e00ff */
[----:B------:R-:W-:Y:S01]  /*15b0*/  UIMAD UR14, UR14, 0x17, URZ ;  /* 0x000000170e0e78a4 */ /* 0x000fe2000f8e023f */
[----:B------:R-:W-:Y:S01]  /*15c0*/  CS2R R56, SRZ ;  /* 0x0000000000387805 */ /* 0x000fe2000001ff00 */
[----:B------:R-:W-:Y:S01]  /*15d0*/  ULDC UR18, c[0x0][0x238] ;  /* 0x00008e0000127ab9 */ /* 0x000fe20000000800 */
[----:B------:R-:W-:Y:S01]  /*15e0*/  IMAD.HI.U32 R18, R8, R27, RZ ;  /* 0x0000001b08127227 */ /* 0x000fe200078e00ff */
[----:B------:R-:W-:Y:S01]  /*15f0*/  UIMAD UR18, UR18, 0x16, URZ ;  /* 0x00000016121278a4 */ /* 0x000fe2000f8e023f */
[----:B------:R-:W-:Y:S01]  /*1600*/  CS2R R58, SRZ ;  /* 0x00000000003a7805 */ /* 0x000fe2000001ff00 */
[----:B------:R-:W-:Y:S01]  /*1610*/  ULDC UR22, c[0x0][0x238] ;  /* 0x00008e0000167ab9 */ /* 0x000fe20000000800 */
[----:B------:R-:W-:Y:S01]  /*1620*/  IMAD.MOV R16, RZ, RZ, -R16 ;  /* 0x000000ffff107224 */ /* 0x000fe200078e0a10 */
[----:B------:R-:W-:Y:S01]  /*1630*/  UIMAD UR22, UR22, 0x15, URZ ;  /* 0x00000015161678a4 */ /* 0x000fe2000f8e023f */
[--C-:B------:R-:W-:Y:S01]  /*1640*/  @!P2 IMAD.IADD R5, R5, 0x1, -R28.reuse ;  /* 0x000000010505a824 */ /* 0x100fe200078e0a1c */
[----:B------:R-:W-:Y:S01]  /*1650*/  ISETP.GT.U32.AND P2, PT, R28, R13, PT ;  /* 0x0000000d1c00720c */ /* 0x000fe20003f44070 */
[----:B------:R-:W-:Y:S01]  /*1660*/  IMAD.HI.U32 R8, R8, R29, RZ ;  /* 0x0000001d08087227 */ /* 0x000fe200078e00ff */
[----:B------:R-:W-:Y:S01]  /*1670*/  ULDC UR12, c[0x0][0x238] ;  /* 0x00008e00000c7ab9 */ /* 0x000fe20000000800 */
[----:B------:R-:W-:Y:S01]  /*1680*/  ULDC UR13, c[0x0][0x238] ;  /* 0x00008e00000d7ab9 */ /* 0x000fe20000000800 */
[----:B------:R-:W-:Y:S01]  /*1690*/  UIMAD UR12, UR12, 0x14, URZ ;  /* 0x000000140c0c78a4 */ /* 0x000fe2000f8e023f */
[----:B------:R-:W-:Y:S01]  /*16a0*/  @!P3 IMAD.IADD R11, R11, 0x1, -R28 ;  /* 0x000000010b0bb824 */ /* 0x000fe200078e0a1c */
[C---:B------:R-:W-:Y:S01]  /*16b0*/  ISETP.GT.U32.AND P3, PT, R28.reuse, R15, PT ;  /* 0x0000000f1c00720c */ /* 0x040fe20003f64070 */
[----:B------:R-:W-:Y:S01]  /*16c0*/  IMAD R25, R28, R16, R25 ;  /* 0x000000101c197224 */ /* 0x000fe200078e0219 */
[----:B------:R-:W-:Y:S01]  /*16d0*/  UIMAD UR13, UR13, 0x13, URZ ;  /* 0x000000130d0d78a4 */ /* 0x000fe2000f8e023f */
[----:B------:R-:W-:Y:S01]  /*16e0*/  IMAD.MOV R16, RZ, RZ, -R8 ;  /* 0x000000ffff107224 */ /* 0x000fe200078e0a08 */
[----:B------:R-:W-:Y:S01]  /*16f0*/  ULDC UR16, c[0x0][0x238] ;  /* 0x00008e0000107ab9 */ /* 0x000fe20000000800 */
[----:B------:R-:W-:Y:S01]  /*1700*/  IMAD.MOV R12, RZ, RZ, -R12 ;  /* 0x000000ffff0c7224 */ /* 0x000fe200078e0a0c */
[----:B------:R-:W-:Y:S01]  /*1710*/  UIMAD UR16, UR16, 0x12, URZ ;  /* 0x00000012101078a4 */ /* 0x000fe2000f8e023f */
[----:B------:R-:W-:Y:S01]  /*1720*/  IMAD.MOV.U32 R8, RZ, RZ, R9 ;  /* 0x000000ffff087224 */ /* 0x000fe200078e0009 */
[----:B------:R-:W-:Y:S01]  /*1730*/  ULDC UR17, c[0x0][0x238] ;  /* 0x00008e0000117ab9 */ /* 0x000fe20000000800 */
[----:B------:R-:W-:Y:S01]  /*1740*/  IMAD.MOV R14, RZ, RZ, -R14 ;  /* 0x000000ffff0e7224 */ /* 0x000fe200078e0a0e */
[----:B------:R-:W-:Y:S01]  /*1750*/  UIMAD UR17, UR17, 0x11, URZ ;  /* 0x00000011111178a4 */ /* 0x000fe2000f8e023f */
[----:B------:R-:W-:Y:S01]  /*1760*/  @!P6 IMAD.IADD R10, R10, 0x1, -R28 ;  /* 0x000000010a0ae824 */ /* 0x000fe200078e0a1c */
[C---:B------:R-:W-:Y:S01]  /*1770*/  ISETP.GT.U32.AND P6, PT, R28.reuse, R2, PT ;  /* 0x000000021c00720c */ /* 0x040fe20003fc4070 */
[----:B------:R-:W-:Y:S01]  /*1780*/  @!P1 IMAD.MOV R6, RZ, RZ, -R6 ;  /* 0x000000ffff069224 */ /* 0x000fe200078e0a06 */
[C---:B------:R-:W-:Y:S01]  /*1790*/  ISETP.GT.U32.AND P1, PT, R28.reuse, R17, PT ;  /* 0x000000111c00720c */ /* 0x040fe20003f24070 */
[C---:B------:R-:W-:Y:S01]  /*17a0*/  IMAD R21, R28.reuse, R12, R21 ;  /* 0x0000000c1c157224 */ /* 0x040fe200078e0215 */
[----:B------:R-:W-:Y:S01]  /*17b0*/  ULDC UR20, c[0x0][0x238] ;  /* 0x00008e0000147ab9 */ /* 0x000fe20000000800 */
[----:B------:R-:W-:Y:S01]  /*17c0*/  @!P0 IMAD.MOV R8, RZ, RZ, -R8 ;  /* 0x000000ffff088224 */ /* 0x000fe200078e0a08 */
[C---:B------:R-:W-:Y:S01]  /*17d0*/  ISETP.GT.U32.AND P0, PT, R28.reuse, R0, PT ;  /* 0x000000001c00720c */ /* 0x040fe20003f04070 */
[C---:B------:R-:W-:Y:S01]  /*17e0*/  IMAD R23, R28.reuse, R14, R23 ;  /* 0x0000000e1c177224 */ /* 0x040fe200078e0217 */
[----:B------:R-:W-:Y:S01]  /*17f0*/  USHF.L.U32 UR20, UR20, 0x4, URZ ;  /* 0x0000000414147899 */ /* 0x000fe2000800063f */
[----:B------:R-:W-:Y:S01]  /*1800*/  IMAD.MOV.U32 R12, RZ, RZ, R10 ;  /* 0x000000ffff0c7224 */ /* 0x000fe200078e000a */
[----:B------:R-:W-:Y:S01]  /*1810*/  ULDC UR21, c[0x0][0x238] ;  /* 0x00008e0000157ab9 */ /* 0x000fe20000000800 */
[----:B------:R-:W-:Y:S01]  /*1820*/  IMAD.MOV.U32 R14, RZ, RZ, R11 ;  /* 0x000000ffff0e7224 */ /* 0x000fe200078e000b */
[----:B------:R-:W-:Y:S01]  /*1830*/  UIMAD UR21, UR21, 0xf, URZ ;  /* 0x0000000f151578a4 */ /* 0x000fe2000f8e023f */
[--C-:B------:R-:W-:Y:S01]  /*1840*/  @!P2 IMAD.IADD R13, R13, 0x1, -R28.reuse ;  /* 0x000000010d0da824 */ /* 0x100fe200078e0a1c */
[C---:B------:R-:W-:Y:S01]  /*1850*/  ISETP.GT.U32.AND P2, PT, R28.reuse, R21, PT ;  /* 0x000000151c00720c */ /* 0x040fe20003f44070 */
[----:B------:R-:W-:Y:S01]  /*1860*/  @!P3 IMAD.IADD R15, R15, 0x1, -R28 ;  /* 0x000000010f0fb824 */ /* 0x000fe200078e0a1c */
[C---:B------:R-:W-:Y:S01]  /*1870*/  ISETP.GT.U32.AND P3, PT, R28.reuse, R23, PT ;  /* 0x000000171c00720c */ /* 0x040fe20003f64070 */
[----:B------:R-:W-:Y:S01]  /*1880*/  @!P5 IMAD.MOV R12, RZ, RZ, -R12 ;  /* 0x000000ffff0cd224 */ /* 0x000fe200078e0a0c */
[C---:B------:R-:W-:Y:S01]  /*1890*/  ISETP.GT.U32.AND P5, PT, R28.reuse, R5, PT ;  /* 0x000000051c00720c */ /* 0x040fe20003fa4070 */
[----:B------:R-:W-:Y:S01]  /*18a0*/  @!P4 IMAD.MOV R14, RZ, RZ, -R14 ;  /* 0x000000ffff0ec224 */ /* 0x000fe200078e0a0e */
[C---:B------:R-:W-:Y:S01]  /*18b0*/  ISETP.GT.U32.AND P4, PT, R28.reuse, R19, PT ;  /* 0x000000131c00720c */ /* 0x040fe20003f84070 */
[C---:B------:R-:W-:Y:S01]  /*18c0*/  IMAD R11, R28.reuse, R16, R29 ;  /* 0x000000101c0b7224 */ /* 0x040fe200078e021d */
[----:B------:R-:W-:Y:S01]  /*18d0*/  ULDC UR24, c[0x0][0x238] ;  /* 0x00008e0000187ab9 */ /* 0x000fe20000000800 */
[----:B------:R-:W-:Y:S01]  /*18e0*/  IMAD.MOV R18, RZ, RZ, -R18 ;  /* 0x000000ffff127224 */ /* 0x000fe200078e0a12 */
[----:B------:R-:W-:Y:S01]  /*18f0*/  UIMAD UR24, UR24, 0xe, URZ ;  /* 0x0000000e181878a4 */ /* 0x000fe2000f8e023f */
[--C-:B------:R-:W-:Y:S01]  /*1900*/  @!P1 IMAD.IADD R17, R17, 0x1, -R28.reuse ;  /* 0x0000000111119824 */ /* 0x100fe200078e0a1c */
[----:B------:R-:W-:Y:S01]  /*1910*/  ISETP.GT.U32.AND P1, PT, R28, R11, PT ;  /* 0x0000000b1c00720c */ /* 0x000fe20003f24070 */
[--C-:B------:R-:W-:Y:S01]  /*1920*/  @!P0 IMAD.IADD R0, R0, 0x1, -R28.reuse ;  /* 0x0000000100008824 */ /* 0x100fe200078e0a1c */
[C---:B------:R-:W-:Y:S01]  /*1930*/  ISETP.GT.U32.AND P0, PT, R28.reuse, R25, PT ;  /* 0x000000191c00720c */ /* 0x040fe20003f04070 */
[----:B------:R-:W-:Y:S01]  /*1940*/  IMAD R26, R28, R18, R27 ;  /* 0x000000121c1a7224 */ /* 0x000fe200078e021b */
[----:B------:R-:W-:Y:S01]  /*1950*/  ULDC UR25, c[0x0][0x238] ;  /* 0x00008e0000197ab9 */ /* 0x000fe20000000800 */
[--C-:B------:R-:W-:Y:S01]  /*1960*/  @!P2 IMAD.IADD R21, R21, 0x1, -R28.reuse ;  /* 0x000000011515a824 */ /* 0x100fe200078e0a1c */
[----:B------:R-:W-:Y:S01]  /*1970*/  ISETP.GE.AND P2, PT, R31, RZ, PT ;  /* 0x000000ff1f00720c */ /* 0x000fe20003f46270 */
[--C-:B------:R-:W-:Y:S01]  /*1980*/  @!P3 IMAD.IADD R23, R23, 0x1, -R28.reuse ;  /* 0x000000011717b824 */ /* 0x100fe200078e0a1c */
[----:B------:R-:W-:Y:S01]  /*1990*/  ISETP.GE.AND P3, PT, R32, RZ, PT ;  /* 0x000000ff2000720c */ /* 0x000fe20003f66270 */
[--C-:B------:R-:W-:Y:S01]  /*19a0*/  @!P6 IMAD.IADD R2, R2, 0x1, -R28.reuse ;  /* 0x000000010202e824 */ /* 0x100fe200078e0a1c */
[----:B------:R-:W-:Y:S01]  /*19b0*/  ISETP.GT.U32.AND P6, PT, R28, R26, PT ;  /* 0x0000001a1c00720c */ /* 0x000fe20003fc4070 */
[--C-:B------:R-:W-:Y:S01]  /*19c0*/  @!P5 IMAD.IADD R5, R5, 0x1, -R28.reuse ;  /* 0x000000010505d824 */ /* 0x100fe200078e0a1c */
[----:B------:R-:W-:Y:S01]  /*19d0*/  ISETP.GE.AND P5, PT, R20, RZ, PT ;  /* 0x000000ff1400720c */ /* 0x000fe20003fa6270 */
[--C-:B------:R-:W-:Y:S01]  /*19e0*/  @!P4 IMAD.IADD R19, R19, 0x1, -R28.reuse ;  /* 0x000000011313c824 */ /* 0x100fe200078e0a1c */
[----:B------:R-:W-:Y:S01]  /*19f0*/  ISETP.GE.AND P4, PT, R22, RZ, PT ;  /* 0x000000ff1600720c */ /* 0x000fe20003f86270 */
[--C-:B------:R-:W-:Y:S01]  /*1a00*/  @!P1 IMAD.IADD R11, R11, 0x1, -R28.reuse ;  /* 0x000000010b0b9824 */ /* 0x100fe200078e0a1c */
[----:B------:R-:W-:Y:S01]  /*1a10*/  ISETP.GE.AND P1, PT, R33, RZ, PT ;  /* 0x000000ff2100720c */ /* 0x000fe20003f26270 */
[----:B------:R-:W-:Y:S01]  /*1a20*/  @!P0 IMAD.IADD R25, R25, 0x1, -R28 ;  /* 0x0000000119198824 */ /* 0x000fe200078e0a1c */
[----:B------:R-:W-:Y:S01]  /*1a30*/  ISETP.GE.AND P0, PT, R34, RZ, PT ;  /* 0x000000ff2200720c */ /* 0x000fe20003f06270 */
[----:B------:R-:W-:Y:S01]  /*1a40*/  IMAD.MOV.U32 R18, RZ, RZ, R0 ;  /* 0x000000ffff127224 */ /* 0x000fe200078e0000 */
[----:B------:R-:W-:Y:S01]  /*1a50*/  UIMAD UR25, UR25, 0xd, URZ ;  /* 0x0000000d191978a4 */ /* 0x000fe2000f8e023f */
[----:B------:R-:W-:Y:S01]  /*1a60*/  IMAD.MOV.U32 R16, RZ, RZ, R13 ;  /* 0x000000ffff107224 */ /* 0x000fe200078e000d */
[----:B------:R-:W-:Y:S01]  /*1a70*/  ULDC UR26, c[0x0][0x238] ;  /* 0x00008e00001a7ab9 */ /* 0x000fe20000000800 */
[----:B------:R-:W-:Y:S01]  /*1a80*/  @!P2 IMAD.MOV R17, RZ, RZ, -R17 ;  /* 0x000000ffff11a224 */ /* 0x000fe200078e0a11 */
[C---:B------:R-:W-:Y:S01]  /*1a90*/  ISETP.GT.U32.AND P2, PT, R28.reuse, R23, PT ;  /* 0x000000171c00720c */ /* 0x040fe20003f44070 */
[----:B------:R-:W-:Y:S01]  /*1aa0*/  @!P3 IMAD.MOV R18, RZ, RZ, -R18 ;  /* 0x000000ffff12b224 */ /* 0x000fe200078e0a12 */
[----:B------:R-:W-:Y:S01]  /*1ab0*/  ISETP.GT.U32.AND P3, PT, R28, R11, PT ;  /* 0x0000000b1c00720c */ /* 0x000fe20003f64070 */
[----:B------:R-:W-:Y:S01]  /*1ac0*/  @!P6 IMAD.IADD R26, R26, 0x1, -R28 ;  /* 0x000000011a1ae824 */ /* 0x000fe200078e0a1c */
[C---:B------:R-:W-:Y:S01]  /*1ad0*/  ISETP.GT.U32.AND P6, PT, R28.reuse, R25, PT ;  /* 0x000000191c00720c */ /* 0x040fe20003fc4070 */
[----:B------:R-:W-:Y:S01]  /*1ae0*/  @!P5 IMAD.MOV R16, RZ, RZ, -R16 ;  /* 0x000000ffff10d224 */ /* 0x000fe200078e0a10 */
[C---:B------:R-:W-:Y:S01]  /*1af0*/  ISETP.GT.U32.AND P5, PT, R28.reuse, R19, PT ;  /* 0x000000131c00720c */ /* 0x040fe20003fa4070 */
[----:B------:R-:W-:Y:S01]  /*1b00*/  @!P4 IMAD.MOV R15, RZ, RZ, -R15 ;  /* 0x000000ffff0fc224 */ /* 0x000fe200078e0a0f */
[C---:B------:R-:W-:Y:S01]  /*1b10*/  ISETP.GT.U32.AND P4, PT, R28.reuse, R21, PT ;  /* 0x000000151c00720c */ /* 0x040fe20003f84070 */
[----:B------:R-:W-:Y:S01]  /*1b20*/  IMAD.MOV.U32 R20, RZ, RZ, R2 ;  /* 0x000000ffff147224 */ /* 0x000fe200078e0002 */
[----:B------:R-:W-:Y:S01]  /*1b30*/  UIMAD UR26, UR26, 0xc, URZ ;  /* 0x0000000c1a1a78a4 */ /* 0x000fe2000f8e023f */
[----:B------:R-:W-:Y:S01]  /*1b40*/  IMAD.MOV.U32 R22, RZ, RZ, R5 ;  /* 0x000000ffff167224 */ /* 0x000fe200078e0005 */
[----:B------:R-:W-:Y:S01]  /*1b50*/  LOP3.LUT R5, RZ, R3, RZ, 0x33, !PT ;  /* 0x00000003ff057212 */ /* 0x000fe200078e33ff */
[----:B------:R-:W-:Y:S01]  /*1b60*/  @!P1 IMAD.MOV R20, RZ, RZ, -R20 ;  /* 0x000000ffff149224 */ /* 0x000fe200078e0a14 */
[----:B------:R-:W-:Y:S01]  /*1b70*/  ISETP.GT.U32.AND P1, PT, R28, R26, PT ;  /* 0x0000001a1c00720c */ /* 0x000fe20003f24070 */
[----:B------:R-:W-:Y:S01]  /*1b80*/  @!P0 IMAD.MOV R22, RZ, RZ, -R22 ;  /* 0x000000ffff168224 */ /* 0x000fe200078e0a16 */
[----:B------:R-:W-:Y:S01]  /*1b90*/  ISETP.GE.AND P0, PT, R35, RZ, PT ;  /* 0x000000ff2300720c */ /* 0x000fe20003f06270 */
[--C-:B------:R-:W-:Y:S01]  /*1ba0*/  @!P2 IMAD.IADD R23, R23, 0x1, -R28.reuse ;  /* 0x000000011717a824 */ /* 0x100fe200078e0a1c */
        /* <DEDUP_REMOVED lines=9> */
[----:B------:R-:W-:Y:S01]  /*1c40*/  IMAD R0, R30, UR28, RZ ;  /* 0x0000001c1e007c24 */ /* 0x000fe2000f8e02ff */
[----:B------:R-:W-:Y:S01]  /*1c50*/  ULDC UR61, c[0x0][0x238] ;  /* 0x00008e00003d7ab9 */ /* 0x000fe20000000800 */
[----:B------:R-:W-:Y:S01]  /*1c60*/  IMAD.MOV.U32 R24, RZ, RZ, R19 ;  /* 0x000000ffff187224 */ /* 0x000fe200078e0013 */
[----:B------:R-:W-:Y:S01]  /*1c70*/  CS2R R60, SRZ ;  /* 0x00000000003c7805 */ /* 0x000fe2000001ff00 */
[----:B------:R-:W-:Y:S01]  /*1c80*/  @!P1 IMAD.IADD R26, R26, 0x1, -R28 ;  /* 0x000000011a1a9824 */ /* 0x000fe200078e0a1c */
[----:B------:R-:W-:Y:S01]  /*1c90*/  IADD3 R9, P1, R0, UR10, RZ ;  /* 0x0000000a00097c10 */ /* 0x000fe2000ff3e0ff */
[----:B------:R-:W-:Y:S01]  /*1ca0*/  @!P0 IMAD.MOV R24, RZ, RZ, -R24 ;  /* 0x000000ffff188224 */ /* 0x000fe200078e0a18 */
[----:B------:R-:W-:Y:S01]  /*1cb0*/  ISETP.NE.AND P0, PT, R3, RZ, PT ;  /* 0x000000ff0300720c */ /* 0x000fe20003f05270 */
[----:B------:R-:W-:Y:S01]  /*1cc0*/  IMAD R2, R4, UR28, RZ ;  /* 0x0000001c04027c24 */ /* 0x000fe2000f8e02ff */
[----:B------:R-:W-:Y:S01]  /*1cd0*/  LEA.HI.X.SX32 R0, R0, UR11, 0x1, P1 ;  /* 0x0000000b00007c11 */ /* 0x000fe200088f0eff */
[----:B------:R-:W-:Y:S01]  /*1ce0*/  IMAD.MOV.U32 R28, RZ, RZ, R11 ;  /* 0x000000ffff1c7224 */ /* 0x000fe200078e000b */
[----:B------:R-:W-:Y:S01]  /*1cf0*/  SEL R13, R5, R14, !P0 ;  /* 0x0000000e050d7207 */ /* 0x000fe20004000000 */
[----:B------:R-:W-:Y:S01]  /*1d00*/  @!P2 IMAD.MOV R23, RZ, RZ, -R23 ;  /* 0x000000ffff17a224 */ /* 0x000fe200078e0a17 */
[----:B------:R-:W-:Y:S01]  /*1d10*/  IADD3 R4, P1, R2, UR10, RZ ;  /* 0x0000000a02047c10 */ /* 0x000fe2000ff3e0ff */
[----:B------:R-:W-:Y:S01]  /*1d20*/  @!P3 IMAD.MOV R25, RZ, RZ, -R25 ;  /* 0x000000ffff19b224 */ /* 0x000fe200078e0a19 */
[----:B------:R-:W-:Y:S01]  /*1d30*/  UIMAD UR10, UR5, 0x7f, URZ ;  /* 0x0000007f050a78a4 */ /* 0x000fe2000f8e023f */
[----:B------:R-:W-:Y:S01]  /*1d40*/  IMAD R3, R89, UR27, RZ ;  /* 0x0000001b59037c24 */ /* 0x000fe2000f8e02ff */
[C---:B------:R-:W-:Y:S01]  /*1d50*/  SEL R14, R5.reuse, R16, !P0 ;  /* 0x00000010050e7207 */ /* 0x040fe20004000000 */
[----:B------:R-:W-:Y:S01]  /*1d60*/  @!P4 IMAD.MOV R21, RZ, RZ, -R21 ;  /* 0x000000ffff15c224 */ /* 0x000fe200078e0a15 */
[C---:B------:R-:W-:Y:S01]  /*1d70*/  SEL R16, R5.reuse, R17, !P0 ;  /* 0x0000001105107207 */ /* 0x040fe20004000000 */
[----:B------:R-:W-:Y:S01]  /*1d80*/  @!P5 IMAD.MOV R28, RZ, RZ, -R28 ;  /* 0x000000ffff1cd224 */ /* 0x000fe200078e0a1c */
[C---:B------:R-:W-:Y:S01]  /*1d90*/  SEL R17, R5.reuse, R18, !P0 ;  /* 0x0000001205117207 */ /* 0x040fe20004000000 */
[----:B------:R-:W-:Y:S01]  /*1da0*/  @!P6 IMAD.MOV R26, RZ, RZ, -R26 ;  /* 0x000000ffff1ae224 */ /* 0x000fe200078e0a1a */
[C---:B------:R-:W-:Y:S01]  /*1db0*/  SEL R19, R5.reuse, R22, !P0 ;  /* 0x0000001605137207 */ /* 0x040fe20004000000 */
[----:B------:R-:W-:Y:S01]  /*1dc0*/  ULDC.64 UR28, c[0x0][0x218] ;  /* 0x00008600001c7ab9 */ /* 0x000fe20000000a00 */
[----:B------:R-:W-:Y:S01]  /*1dd0*/  SEL R18, R5, R20, !P0 ;  /* 0x0000001405127207 */ /* 0x000fe20004000000 */
[----:B------:R-:W-:Y:S01]  /*1de0*/  IMAD R13, R13, UR30, RZ ;  /* 0x0000001e0d0d7c24 */ /* 0x000fe2000f8e02ff */
[C---:B------:R-:W-:Y:S01]  /*1df0*/  SEL R22, R5.reuse, R23, !P0 ;  /* 0x0000001705167207 */ /* 0x040fe20004000000 */
[----:B------:R-:W-:Y:S01]  /*1e00*/  IMAD R14, R14, UR30, RZ ;  /* 0x0000001e0e0e7c24 */ /* 0x000fe2000f8e02ff */
[----:B------:R-:W-:Y:S01]  /*1e10*/  LEA.HI.X.SX32 R2, R2, UR11, 0x1, P1 ;  /* 0x0000000b02027c11 */ /* 0x000fe200088f0eff */
[----:B------:R-:W-:Y:S01]  /*1e20*/  UIMAD UR11, UR5, 0x7e, URZ ;  /* 0x0000007e050b78a4 */ /* 0x000fe2000f8e023f */
[C---:B------:R-:W-:Y:S01]  /*1e30*/  SEL R20, R5.reuse, R24, !P0 ;  /* 0x0000001805147207 */ /* 0x040fe20004000000 */
[----:B------:R-:W-:Y:S01]  /*1e40*/  IMAD R16, R16, UR30, RZ ;  /* 0x0000001e10107c24 */ /* 0x000fe2000f8e02ff */
[----:B------:R-:W-:Y:S01]  /*1e50*/  SEL R23, R5, R25, !P0 ;  /* 0x0000001905177207 */ /* 0x000fe20004000000 */
[----:B------:R-:W-:Y:S01]  /*1e60*/  IMAD R17, R17, UR30, RZ ;  /* 0x0000001e11117c24 */ /* 0x000fe2000f8e02ff */
[----:B------:R-:W-:Y:S01]  /*1e70*/  IADD3 R10, P1, R3, UR28, RZ ;  /* 0x0000001c030a7c10 */ /* 0x000fe2000ff3e0ff */
[----:B------:R-:W-:Y:S01]  /*1e80*/  USHF.R.S32.HI UR28, URZ, 0x1f, UR10 ;  /* 0x0000001f3f1c7899 */ /* 0x000fe2000801140a */
[C---:B------:R-:W-:Y:S01]  /*1e90*/  SEL R6, R5.reuse, R6, !P0 ;  /* 0x0000000605067207 */ /* 0x040fe20004000000 */
[----:B------:R-:W-:Y:S01]  /*1ea0*/  IMAD R18, R18, UR30, RZ ;  /* 0x0000001e12127c24 */ /* 0x000fe2000f8e02ff */
[----:B------:R-:W-:Y:S01]  /*1eb0*/  SEL R11, R5, R8, !P0 ;  /* 0x00000008050b7207 */ /* 0x000fe20004000000 */
[----:B------:R-:W-:Y:S01]  /*1ec0*/  IMAD R19, R19, UR30, RZ ;  /* 0x0000001e13137c24 */ /* 0x000fe2000f8e02ff */
        /* <DEDUP_REMOVED lines=8> */
[----:B------:R-:W-:Y:S01]  /*1f50*/  SEL R25, R5, R28, !P0 ;  /* 0x0000001c05197207 */ /* 0x000fe20004000000 */
[----:B------:R-:W-:Y:S01]  /*1f60*/  IMAD R20, R20, UR30, RZ ;  /* 0x0000001e14147c24 */ /* 0x000fe2000f8e02ff */
[----:B------:R-:W-:Y:S01]  /*1f70*/  IADD3 R5, P0, R4, UR10, RZ ;  /* 0x0000000a04057c10 */ /* 0x000fe2000ff1e0ff */
[----:B------:R-:W-:Y:S01]  /*1f80*/  IMAD R21, R21, UR30, RZ ;  /* 0x0000001e15157c24 */ /* 0x000fe2000f8e02ff */
[----:B------:R-:W-:Y:S01]  /*1f90*/  LEA.HI.X.SX32 R3, R3, UR29, 0x1, P1 ;  /* 0x0000001d03037c11 */ /* 0x000fe200088f0eff */
[----:B------:R-:W-:Y:S01]  /*1fa0*/  UIMAD UR29, UR5, 0x7d, URZ ;  /* 0x0000007d051d78a4 */ /* 0x000fe2000f8e023f */
[----:B------:R-:W-:Y:S01]  /*1fb0*/  IADD3 R8, P1, R9, UR10, RZ ;  /* 0x0000000a09087c10 */ /* 0x000fe2000ff3e0ff */
[----:B------:R0:W-:Y:S01]  /*1fc0*/  STL [R1+0x18c], R5 ;  /* 0x00018c0501007387 */ /* 0x0001e20000100800 */
[----:B------:R-:W-:Y:S01]  /*1fd0*/  USHF.R.S32.HI UR10, URZ, 0x1f, UR11 ;  /* 0x0000001f3f0a7899 */ /* 0x000fe2000801140b */
[----:B------:R-:W-:Y:S01]  /*1fe0*/  IMAD R22, R22, UR30, RZ ;  /* 0x0000001e16167c24 */ /* 0x000fe2000f8e02ff */
[----:B------:R-:W-:Y:S01]  /*1ff0*/  IADD3 R92, P5, R14, R10, RZ ;  /* 0x0000000a0e5c7210 */ /* 0x000fe20007fbe0ff */
[----:B------:R1:W-:Y:S01]  /*2000*/  STL [R1+0x194], R8 ;  /* 0x0001940801007387 */ /* 0x0003e20000100800 */
[----:B------:R-:W-:Y:S01]  /*2010*/  IMAD R23, R23, UR30, RZ ;  /* 0x0000001e17177c24 */ /* 0x000fe2000f8e02ff */
[----:B------:R-:W-:Y:S01]  /*2020*/  CS2R R62, SRZ ;  /* 0x00000000003e7805 */ /* 0x000fe2000001ff00 */
[----:B------:R-:W-:Y:S01]  /*2030*/  IMAD R24, R24, UR30, RZ ;  /* 0x0000001e18187c24 */ /* 0x000fe2000f8e02ff */
[----:B------:R-:W-:Y:S01]  /*2040*/  CS2R R64, SRZ ;  /* 0x0000000000407805 */ /* 0x000fe2000001ff00 */
[----:B------:R-:W-:Y:S01]  /*2050*/  IMAD R25, R25, UR30, RZ ;  /* 0x0000001e19197c24 */ /* 0x000fe2000f8e02ff */
[----:B0-----:R-:W-:-:S02]  /*2060*/  IADD3.X R5, R2, UR28, RZ, P0, !PT ;  /* 0x0000001c02057c10 */ /* 0x001fc400087fe4ff */
[----:B------:R-:W-:Y:S02]  /*2070*/  CS2R R66, SRZ ;  /* 0x0000000000427805 */ /* 0x000fe4000001ff00 */
[----:B------:R-:W-:Y:S02]  /*2080*/  CS2R R68, SRZ ;  /* 0x0000000000447805 */ /* 0x000fe4000001ff00 */
[----:B------:R-:W-:Y:S02]  /*2090*/  CS2R R70, SRZ ;  /* 0x0000000000467805 */ /* 0x000fe4000001ff00 */
[----:B-1----:R-:W-:Y:S01]  /*20a0*/  IADD3.X R8, R0, UR28, RZ, P1, !PT ;  /* 0x0000001c00087c10 */ /* 0x002fe20008ffe4ff */
[----:B------:R0:W-:Y:S01]  /*20b0*/  STL [R1+0x188], R5 ;  /* 0x0001880501007387 */ /* 0x0001e20000100800 */
[----:B------:R-:W-:Y:S01]  /*20c0*/  UIMAD UR28, UR5, 0x7c, URZ ;  /* 0x0000007c051c78a4 */ /* 0x000fe2000f8e023f */
[----:B------:R-:W-:Y:S02]  /*20d0*/  CS2R R40, SRZ ;  /* 0x0000000000287805 */ /* 0x000fe4000001ff00 */
[----:B------:R-:W-:Y:S01]  /*20e0*/  CS2R R42, SRZ ;  /* 0x00000000002a7805 */ /* 0x000fe2000001ff00 */
[----:B------:R1:W-:Y:S01]  /*20f0*/  STL [R1+0x190], R8 ;  /* 0x0001900801007387 */ /* 0x0003e20000100800 */
[----:B------:R-:W-:-:S02]  /*2100*/  CS2R R44, SRZ ;  /* 0x00000000002c7805 */ /* 0x000fc4000001ff00 */
[----:B------:R-:W-:Y:S02]  /*2110*/  CS2R R46, SRZ ;  /* 0x00000000002e7805 */ /* 0x000fe4000001ff00 */
[----:B------:R-:W-:Y:S02]  /*2120*/  CS2R R48, SRZ ;  /* 0x0000000000307805 */ /* 0x000fe4000001ff00 */
[----:B------:R-:W-:Y:S02]  /*2130*/  CS2R R50, SRZ ;  /* 0x0000000000327805 */ /* 0x000fe4000001ff00 */
[----:B------:R-:W-:Y:S02]  /*2140*/  CS2R R52, SRZ ;  /* 0x0000000000347805 */ /* 0x000fe4000001ff00 */
[----:B0-----:R-:W-:Y:S02]  /*2150*/  IADD3 R5, P0, R4, UR11, RZ ;  /* 0x0000000b04057c10 */ /* 0x001fe4000ff1e0ff */
[----:B------:R-:W-:-:S02]  /*2160*/  CS2R R54, SRZ ;  /* 0x0000000000367805 */ /* 0x000fc4000001ff00 */
[----:B------:R-:W-:Y:S02]  /*2170*/  CS2R R26, SRZ ;  /* 0x00000000001a7805 */ /* 0x000fe4000001ff00 */
[----:B------:R-:W-:Y:S02]  /*2180*/  CS2R R28, SRZ ;  /* 0x00000000001c7805 */ /* 0x000fe4000001ff00 */
[----:B-1----:R-:W-:Y:S01]  /*2190*/  IADD3 R8, P1, R9, UR11, RZ ;  /* 0x0000000b09087c10 */ /* 0x002fe2000ff3e0ff */
[----:B------:R0:W-:Y:S01]  /*21a0*/  STL [R1+0x19c], R5 ;  /* 0x00019c0501007387 */ /* 0x0001e20000100800 */
[----:B------:R-:W-:Y:S01]  /*21b0*/  USHF.R.S32.HI UR11, URZ, 0x1f, UR29 ;  /* 0x0000001f3f0b7899 */ /* 0x000fe2000801141d */
[----:B------:R-:W-:Y:S02]  /*21c0*/  CS2R R30, SRZ ;  /* 0x00000000001e7805 */ /* 0x000fe4000001ff00 */
[----:B------:R-:W-:Y:S01]  /*21d0*/  CS2R R32, SRZ ;  /* 0x0000000000207805 */ /* 0x000fe2000001ff00 */
[----:B------:R1:W-:Y:S01]  /*21e0*/  STL [R1+0x1a4], R8 ;  /* 0x0001a40801007387 */ /* 0x0003e20000100800 */
[----:B------:R-:W-:-:S02]  /*21f0*/  CS2R R34, SRZ ;  /* 0x0000000000227805 */ /* 0x000fc4000001ff00 */
[----:B------:R-:W-:Y:S02]  /*2200*/  CS2R R36, SRZ ;  /* 0x0000000000247805 */ /* 0x000fe4000001ff00 */
[----:B------:R-:W-:Y:S02]  /*2210*/  CS2R R38, SRZ ;  /* 0x0000000000267805 */ /* 0x000fe4000001ff00 */
[----:B0-----:R-:W-:Y:S02]  /*2220*/  IADD3.X R5, R2, UR10, RZ, P0, !PT ;  /* 0x0000000a02057c10 */ /* 0x001fe400087fe4ff */
[----:B-1----:R-:W-:-:S03]  /*2230*/  IADD3.X R8, R0, UR10, RZ, P1, !PT ;  /* 0x0000000a00087c10 */ /* 0x002fc60008ffe4ff */
[----:B------:R0:W-:Y:S01]  /*2240*/  STL [R1+0x198], R5 ;  /* 0x0001980501007387 */ /* 0x0001e20000100800 */
[----:B------:R-:W-:-:S03]  /*2250*/  UIMAD UR10, UR5, 0x7b, URZ ;  /* 0x0000007b050a78a4 */ /* 0x000fc6000f8e023f */
[----:B------:R1:W-:Y:S01]  /*2260*/  STL [R1+0x1a0], R8 ;  /* 0x0001a00801007387 */ /* 0x0003e20000100800 */
[----:B0-----:R-:W-:Y:S02]  /*2270*/  IADD3 R5, P0, R4, UR29, RZ ;  /* 0x0000001d04057c10 */ /* 0x001fe4000ff1e0ff */
[----:B-1----:R-:W-:-:S03]  /*2280*/  IADD3 R8, P1, R9, UR29, RZ ;  /* 0x0000001d09087c10 */ /* 0x002fc6000ff3e0ff */
[----:B------:R0:W-:Y:S01]  /*2290*/  STL [R1+0x1ac], R5 ;  /* 0x0001ac0501007387 */ /* 0x0001e20000100800 */
[----:B------:R-:W-:-:S03]  /*22a0*/  USHF.R.S32.HI UR29, URZ, 0x1f, UR28 ;  /* 0x0000001f3f1d7899 */ /* 0x000fc6000801141c */
[----:B------:R1:W-:Y:S01]  /*22b0*/  STL [R1+0x1b4], R8 ;  /* 0x0001b40801007387 */ /* 0x0003e20000100800 */
        /* <DEDUP_REMOVED lines=583> */
[----:B------:R-:W-:-:S03]  /*4730*/  USHF.L.U32 UR28, UR5, 0x6, URZ ;  /* 0x00000006051c7899 */ /* 0x000fc6000800063f */
        /* <DEDUP_REMOVED lines=31> */
[----:B------:R-:W-:Y:S01]  /*4930*/  USHF.R.S32.HI UR30, URZ, 0x1f, UR29 ;  /* 0x0000001f3f1e7899 */ /* 0x000fe2000801141d */
        /* <DEDUP_REMOVED lines=9> */
[----:B------:R1:W-:Y:S03]  /*49d0*/  STL [R1+0x898], R8 ;  /* 0x0008980801007387 */ /* 0x0003e60000100800 */
[C---:B------:R-:W-:Y:S02]  /*49e0*/  IADD3 R89, P3, R9.reuse, UR28, RZ ;  /* 0x0000001c09597c10 */ /* 0x040fe4000ff7e0ff */
[----:B0-----:R-:W-:Y:S02]  /*49f0*/  IADD3 R5, P0, R4, UR11, RZ ;  /* 0x0000000b04057c10 */ /* 0x001fe4000ff1e0ff */
[----:B-1----:R-:W-:-:S03]  /*4a00*/  IADD3 R8, P1, R9, UR11, RZ ;  /* 0x0000000b09087c10 */ /* 0x002fc6000ff3e0ff */
[----:B------:R0:W-:Y:S01]  /*4a10*/  STL [R1+0x8a4], R5 ;  /* 0x0008a40501007387 */ /* 0x0001e20000100800 */
[----:B------:R-:W-:Y:S02]  /*4a20*/  UIMAD UR11, UR5, 0x3b, URZ ;  /* 0x0000003b050b78a4 */ /* 0x000fe4000f8e023f */
[----:B------:R-:W-:Y:S01]  /*4a30*/  USHF.L.U32 UR5, UR5, 0x7, URZ ;  /* 0x0000000705057899 */ /* 0x000fe2000800063f */
[----:B------:R1:W-:Y:S01]  /*4a40*/  STL [R1+0x8ac], R8 ;  /* 0x0008ac0801007387 */ /* 0x0003e20000100800 */
[----:B0-----:R-:W-:Y:S02]  /*4a50*/  IADD3.X R5, R2, UR10, RZ, P0, !PT ;  /* 0x0000000a02057c10 */ /* 0x001fe400087fe4ff */
[----:B-1----:R-:W-:-:S03]  /*4a60*/  IADD3.X R8, R0, UR10, RZ, P1, !PT ;  /* 0x0000000a00087c10 */ /* 0x002fc60008ffe4ff */
[----:B------:R0:W-:Y:S01]  /*4a70*/  STL [R1+0x8a0], R5 ;  /* 0x0008a00501007387 */ /* 0x0001e20000100800 */
[----:B------:R-:W-:-:S03]  /*4a80*/  USHF.R.S32.HI UR10, URZ, 0x1f, UR28 ;  /* 0x0000001f3f0a7899 */ /* 0x000fc6000801141c */
[----:B------:R1:W-:Y:S01]  /*4a90*/  STL [R1+0x8a8], R8 ;  /* 0x0008a80801007387 */ /* 0x0003e20000100800 */
[----:B0-----:R-:W-:Y:S02]  /*4aa0*/  IADD3 R5, P0, R4, UR29, RZ ;  /* 0x0000001d04057c10 */ /* 0x001fe4000ff1e0ff */
[----:B-1----:R-:W-:-:S03]  /*4ab0*/  IADD3 R8, P1, R9, UR29, RZ ;  /* 0x0000001d09087c10 */ /* 0x002fc6000ff3e0ff */
[----:B------:R0:W-:Y:S01]  /*4ac0*/  STL [R1+0x8b4], R5 ;  /* 0x0008b40501007387 */ /* 0x0001e20000100800 */
[----:B------:R-:W-:Y:S02]  /*4ad0*/  ULDC UR29, c[0x0][0x238] ;  /* 0x00008e00001d7ab9 */ /* 0x000fe40000000800 */
[----:B------:R-:W-:Y:S01]  /*4ae0*/  UIMAD UR29, UR29, 0x9, URZ ;  /* 0x000000091d1d78a4 */ /* 0x000fe2000f8e023f */
[----:B------:R1:W-:Y:S01]  /*4af0*/  STL [R1+0x8bc], R8 ;  /* 0x0008bc0801007387 */ /* 0x0003e20000100800 */
[----:B0-----:R-:W-:Y:S01]  /*4b00*/  IADD3 R5, P2, R4, UR28, RZ ;  /* 0x0000001c04057c10 */ /* 0x001fe2000ff5e0ff */
[----:B------:R-:W-:Y:S01]  /*4b10*/  USHF.R.S32.HI UR28, URZ, 0x1f, UR34 ;  /* 0x0000001f3f1c7899 */ /* 0x000fe20008011422 */
[----:B-1----:R-:W-:-:S03]  /*4b20*/  IADD3.X R8, R2, UR30, RZ, P0, !PT ;  /* 0x0000001e02087c10 */ /* 0x002fc600087fe4ff */
[----:B------:R0:W-:Y:S04]  /*4b30*/  STL [R1+0x8c4], R5 ;  /* 0x0008c40501007387 */ /* 0x0001e80000100800 */
[----:B------:R-:W-:Y:S04]  /*4b40*/  STL [R1+0x8cc], R89 ;  /* 0x0008cc5901007387 */ /* 0x000fe80000100800 */
[----:B------:R1:W-:Y:S01]  /*4b50*/  STL [R1+0x8b0], R8 ;  /* 0x0008b00801007387 */ /* 0x0003e20000100800 */
[----:B0-----:R-:W-:Y:S01]  /*4b60*/  IADD3.X R5, R0, UR30, RZ, P1, !PT ;  /* 0x0000001e00057c10 */ /* 0x001fe20008ffe4ff */
[----:B------:R-:W-:-:S02]  /*4b70*/  ULDC UR30, c[0x0][0x238] ;  /* 0x00008e00001e7ab9 */ /* 0x000fc40000000800 */
[----:B------:R-:W-:Y:S02]  /*4b80*/  USHF.L.U32 UR30, UR30, 0x3, URZ ;  /* 0x000000031e1e7899 */ /* 0x000fe4000800063f */
[----:B------:R0:W-:Y:S01]  /*4b90*/  STL [R1+0x8b8], R5 ;  /* 0x0008b80501007387 */ /* 0x0001e20000100800 */
[----:B-1----:R-:W-:-:S05]  /*4ba0*/  IADD3.X R8, R2, UR10, RZ, P2, !PT ;  /* 0x0000000a02087c10 */ /* 0x002fca00097fe4ff */
[----:B------:R1:W-:Y:S01]  /*4bb0*/  STL [R1+0x8c0], R8 ;  /* 0x0008c00801007387 */ /* 0x0003e20000100800 */
[----:B0-----:R-:W-:Y:S01]  /*4bc0*/  IADD3.X R5, R0, UR10, RZ, P3, !PT ;  /* 0x0000000a00057c10 */ /* 0x001fe20009ffe4ff */
[----:B------:R-:W-:Y:S01]  /*4bd0*/  USHF.R.S32.HI UR10, URZ, 0x1f, UR11 ;  /* 0x0000001f3f0a7899 */ /* 0x000fe2000801140b */
[----:B------:R-:W-:-:S03]  /*4be0*/  IADD3 R89, P3, R9, UR33, RZ ;  /* 0x0000002109597c10 */ /* 0x000fc6000ff7e0ff */
[----:B------:R0:W-:Y:S01]  /*4bf0*/  STL [R1+0x8c8], R5 ;  /* 0x0008c80501007387 */ /* 0x0001e20000100800 */
[----:B-1----:R-:W-:-:S05]  /*4c00*/  IADD3 R8, P0, R4, UR11, RZ ;  /* 0x0000000b04087c10 */ /* 0x002fca000ff1e0ff */
[----:B------:R1:W-:Y:S01]  /*4c10*/  STL [R1+0x8d4], R8 ;  /* 0x0008d40801007387 */ /* 0x0003e20000100800 */
[----:B0-----:R-:W-:Y:S01]  /*4c20*/  IADD3 R5, P1, R9, UR11, RZ ;  /* 0x0000000b09057c10 */ /* 0x001fe2000ff3e0ff */
[----:B------:R-:W-:-:S03]  /*4c30*/  UIMAD UR11, UR32, 0x38, URZ ;  /* 0x00000038200b78a4 */ /* 0x000fc6000f8e023f */
[----:B------:R-:W-:Y:S01]  /*4c40*/  ULDC UR32, c[0x0][0x238] ;  /* 0x00008e0000207ab9 */ /* 0x000fe20000000800 */
[----:B------:R0:W-:Y:S01]  /*4c50*/  STL [R1+0x8dc], R5 ;  /* 0x0008dc0501007387 */ /* 0x0001e20000100800 */
[----:B------:R-:W-:Y:S01]  /*4c60*/  UIMAD UR32, UR32, 0x6, URZ ;  /* 0x00000006202078a4 */ /* 0x000fe2000f8e023f */
[----:B-1----:R-:W-:Y:S02]  /*4c70*/  IADD3.X R8, R0, UR10, RZ, P1, !PT ;  /* 0x0000000a00087c10 */ /* 0x002fe40008ffe4ff */
[----:B0-----:R-:W-:Y:S01]  /*4c80*/  IADD3.X R5, R2, UR10, RZ, P0, !PT ;  /* 0x0000000a02057c10 */ /* 0x001fe200087fe4ff */
[----:B------:R-:W-:-:S04]  /*4c90*/  USHF.R.S32.HI UR10, URZ, 0x1f, UR33 ;  /* 0x0000001f3f0a7899 */ /* 0x000fc80008011421 */
[----:B------:R0:W-:Y:S04]  /*4ca0*/  STL [R1+0x8d0], R5 ;  /* 0x0008d00501007387 */ /* 0x0001e80000100800 */
[----:B------:R1:W-:Y:S01]  /*4cb0*/  STL [R1+0x8d8], R8 ;  /* 0x0008d80801007387 */ /* 0x0003e20000100800 */
[----:B0-----:R-:W-:Y:S02]  /*4cc0*/  IADD3 R5, P0, R4, UR34, RZ ;  /* 0x0000002204057c10 */ /* 0x001fe4000ff1e0ff */
[----:B-1----:R-:W-:-:S03]  /*4cd0*/  IADD3 R8, P1, R9, UR34, RZ ;  /* 0x0000002209087c10 */ /* 0x002fc6000ff3e0ff */
[----:B------:R0:W-:Y:S01]  /*4ce0*/  STL [R1+0x8e4], R5 ;  /* 0x0008e40501007387 */ /* 0x0001e20000100800 */
[----:B------:R-:W-:Y:S02]  /*4cf0*/  ULDC UR34, c[0x0][0x238] ;  /* 0x00008e0000227ab9 */ /* 0x000fe40000000800 */
[----:B------:R-:W-:Y:S01]  /*4d00*/  USHF.L.U32 UR34, UR34, 0x2, URZ ;  /* 0x0000000222227899 */ /* 0x000fe2000800063f */
[----:B------:R1:W-:Y:S01]  /*4d10*/  STL [R1+0x8ec], R8 ;  /* 0x0008ec0801007387 */ /* 0x0003e20000100800 */
[----:B0-----:R-:W-:Y:S01]  /*4d20*/  IADD3 R5, P2, R4, UR33, RZ ;  /* 0x0000002104057c10 */ /* 0x001fe2000ff5e0ff */
[----:B------:R-:W-:Y:S02]  /*4d30*/  ULDC UR33, c[0x0][0x238] ;  /* 0x00008e0000217ab9 */ /* 0x000fe40000000800 */
[----:B------:R-:W-:Y:S01]  /*4d40*/  UIMAD UR33, UR33, 0x5, URZ ;  /* 0x00000005212178a4 */ /* 0x000fe2000f8e023f */
[----:B-1----:R-:W-:Y:S01]  /*4d50*/  IADD3.X R8, R2, UR28, RZ, P0, !PT ;  /* 0x0000001c02087c10 */ /* 0x002fe200087fe4ff */
[----:B------:R0:W-:Y:S04]  /*4d60*/  STL [R1+0x8f4], R5 ;  /* 0x0008f40501007387 */ /* 0x0001e80000100800 */
[----:B------:R-:W-:Y:S04]  /*4d70*/  STL [R1+0x8fc], R89 ;  /* 0x0008fc5901007387 */ /* 0x000fe80000100800 */
[----:B------:R1:W-:Y:S01]  /*4d80*/  STL [R1+0x8e0], R8 ;  /* 0x0008e00801007387 */ /* 0x0003e20000100800 */
[----:B0-----:R-:W-:Y:S01]  /*4d90*/  IADD3.X R5, R0, UR28, RZ, P1, !PT ;  /* 0x0000001c00057c10 */ /* 0x001fe20008ffe4ff */
[----:B------:R-:W-:-:S02]  /*4da0*/  ULDC UR28, c[0x0][0x238] ;  /* 0x00008e00001c7ab9 */ /* 0x000fc40000000800 */
[----:B------:R-:W-:Y:S02]  /*4db0*/  UIMAD UR28, UR28, 0xa, URZ ;  /* 0x0000000a1c1c78a4 */ /* 0x000fe4000f8e023f */
        /* <DEDUP_REMOVED lines=10> */
[----:B------:R-:W-:-:S04]  /*4e60*/  USHF.R.S32.HI UR11, URZ, 0x1f, UR35 ;  /* 0x0000001f3f0b7899 */ /* 0x000fc80008011423 */
[----:B------:R0:W-:Y:S01]  /*4e70*/  STL [R1+0x90c], R5 ;  /* 0x00090c0501007387 */ /* 0x0001e20000100800 */
        /* <DEDUP_REMOVED lines=12> */
[----:B------:R-:W-:Y:S02]  /*4f40*/  ULDC UR36, c[0x0][0x238] ;  /* 0x00008e0000247ab9 */ /* 0x000fe40000000800 */
[----:B------:R-:W-:Y:S01]  /*4f50*/  USHF.L.U32 UR36, UR36, 0x1, URZ ;  /* 0x0000000124247899 */ /* 0x000fe2000800063f */
[----:B-1----:R-:W-:Y:S01]  /*4f60*/  IADD3.X R8, R2, UR11, RZ, P0, !PT ;  /* 0x0000000b02087c10 */ /* 0x002fe200087fe4ff */
[----:B------:R0:W-:Y:S04]  /*4f70*/  STL [R1+0x924], R5 ;  /* 0x0009240501007387 */ /* 0x0001e80000100800 */
[----:B------:R-:W-:Y:S04]  /*4f80*/  STL [R1+0x92c], R89 ;  /* 0x00092c5901007387 */ /* 0x000fe80000100800 */
[----:B------:R1:W-:Y:S01]  /*4f90*/  STL [R1+0x910], R8 ;  /* 0x0009100801007387 */ /* 0x0003e20000100800 */
[----:B0-----:R-:W-:Y:S01]  /*4fa0*/  IADD3.X R5, R0, UR11, RZ, P1, !PT ;  /* 0x0000000b00057c10 */ /* 0x001fe20008ffe4ff */
[----:B------:R-:W-:-:S04]  /*4fb0*/  USHF.R.S32.HI UR11, URZ, 0x1f, UR58 ;  /* 0x0000001f3f0b7899 */ /* 0x000fc8000801143a */
[----:B------:R0:W-:Y:S01]  /*4fc0*/  STL [R1+0x918], R5 ;  /* 0x0009180501007387 */ /* 0x0001e20000100800 */
[----:B-1----:R-:W-:Y:S02]  /*4fd0*/  IADD3.X R8, R2, UR10, RZ, P2, !PT ;  /* 0x0000000a02087c10 */ /* 0x002fe400097fe4ff */
[----:B------:R-:W-:-:S03]  /*4fe0*/  IADD3 R89, P2, R4, UR59, RZ ;  /* 0x0000003b04597c10 */ /* 0x000fc6000ff5e0ff */
[----:B------:R1:W-:Y:S01]  /*4ff0*/  STL [R1+0x920], R8 ;  /* 0x0009200801007387 */ /* 0x0003e20000100800 */
[----:B0-----:R-:W-:Y:S01]  /*5000*/  IADD3.X R5, R0, UR10, RZ, P3, !PT ;  /* 0x0000000a00057c10 */ /* 0x001fe20009ffe4ff */
[----:B------:R-:W-:-:S04]  /*5010*/  USHF.R.S32.HI UR10, URZ, 0x1f, UR37 ;  /* 0x0000001f3f0a7899 */ /* 0x000fc80008011425 */
[----:B------:R0:W-:Y:S01]  /*5020*/  STL [R1+0x928], R5 ;  /* 0x0009280501007387 */ /* 0x0001e20000100800 */
[----:B-1----:R-:W-:-:S05]  /*5030*/  IADD3 R8, P0, R4, UR37, RZ ;  /* 0x0000002504087c10 */ /* 0x002fca000ff1e0ff */
[----:B------:R1:W-:Y:S01]  /*5040*/  STL [R1+0x934], R8 ;  /* 0x0009340801007387 */ /* 0x0003e20000100800 */
[----:B0-----:R-:W-:Y:S01]  /*5050*/  IADD3 R5, P1, R9, UR37, RZ ;  /* 0x0000002509057c10 */ /* 0x001fe2000ff3e0ff */
[----:B------:R-:W-:Y:S02]  /*5060*/  ULDC UR37, c[0x0][0x238] ;  /* 0x00008e0000257ab9 */ /* 0x000fe40000000800 */
[----:B------:R-:W-:Y:S02]  /*5070*/  USHF.R.S32.HI UR37, URZ, 0x1f, UR37 ;  /* 0x0000001f3f257899 */ /* 0x000fe40008011425 */
[----:B------:R0:W-:Y:S01]  /*5080*/  STL [R1+0x93c], R5 ;  /* 0x00093c0501007387 */ /* 0x0001e20000100800 */
[----:B-1----:R-:W-:-:S05]  /*5090*/  IADD3.X R8, R2, UR10, RZ, P0, !PT ;  /* 0x0000000a02087c10 */ /* 0x002fca00087fe4ff */
[----:B------:R1:W-:Y:S01]  /*50a0*/  STL [R1+0x930], R8 ;  /* 0x0009300801007387 */ /* 0x0003e20000100800 */
[----:B0-----:R-:W-:Y:S01]  /*50b0*/  IADD3.X R5, R0, UR10, RZ, P1, !PT ;  /* 0x0000000a00057c10 */ /* 0x001fe20008ffe4ff */
[----:B------:R-:W-:-:S04]  /*50c0*/  USHF.R.S32.HI UR10, URZ, 0x1f, UR59 ;  /* 0x0000001f3f0a7899 */ /* 0x000fc8000801143b */
[----:B------:R0:W-:Y:S01]  /*50d0*/  STL [R1+0x938], R5 ;  /* 0x0009380501007387 */ /* 0x0001e20000100800 */
[----:B-1----:R-:W-:-:S05]  /*50e0*/  IADD3 R8, P0, R4, UR58, RZ ;  /* 0x0000003a04087c10 */ /* 0x002fca000ff1e0ff */
[----:B------:R1:W-:Y:S01]  /*50f0*/  STL [R1+0x944], R8 ;  /* 0x0009440801007387 */ /* 0x0003e20000100800 */
[----:B0-----:R-:W-:Y:S01]  /*5100*/  IADD3 R5, P1, R9, UR58, RZ ;  /* 0x0000003a09057c10 */ /* 0x001fe2000ff3e0ff */
[----:B------:R-:W-:-:S04]  /*5110*/  ULDC UR58, c[0x0][0x238] ;  /* 0x00008e00003a7ab9 */ /* 0x000fc80000000800 */
[----:B------:R0:W-:Y:S01]  /*5120*/  STL [R1+0x94c], R5 ;  /* 0x00094c0501007387 */ /* 0x0001e20000100800 */
[----:B-1----:R-:W-:-:S03]  /*5130*/  IADD3.X R8, R2, UR11, RZ, P0, !PT ;  /* 0x0000000b02087c10 */ /* 0x002fc600087fe4ff */
[----:B------:R1:W-:Y:S01]  /*5140*/  STL [R1+0x954], R89 ;  /* 0x0009545901007387 */ /* 0x0003e20000100800 */
[----:B0-----:R-:W-:Y:S01]  /*5150*/  IADD3 R5, P3, R9, UR59, RZ ;  /* 0x0000003b09057c10 */ /* 0x001fe2000ff7e0ff */
[----:B------:R-:W-:Y:S01]  /*5160*/  UIADD3 UR59, UR4, 0x10000, URZ ;  /* 0x00010000043b7890 */ /* 0x000fe2000fffe03f */
[----:B-1----:R-:W-:-:S03]  /*5170*/  IADD3.X R89, R0, UR11, RZ, P1, !PT ;  /* 0x0000000b00597c10 */ /* 0x002fc60008ffe4ff */
[----:B------:R0:W-:Y:S01]  /*5180*/  STL [R1+0x95c], R5 ;  /* 0x00095c0501007387 */ /* 0x0001e20000100800 */
[----:B------:R-:W-:Y:S02]  /*5190*/  USHF.R.S32.HI UR11, URZ, 0x1f, UR31 ;  /* 0x0000001f3f0b7899 */ /* 0x000fe4000801141f */
[----:B------:R-:W-:Y:S01]  /*51a0*/  USHF.R.U32.HI UR59, URZ, 0x4, UR59 ;  /* 0x000000043f3b7899 */ /* 0x000fe2000801163b */
[----:B------:R1:W-:Y:S03]  /*51b0*/  STL [R1+0x940], R8 ;  /* 0x0009400801007387 */ /* 0x0003e60000100800 */
[----:B------:R-:W-:Y:S01]  /*51c0*/  USGXT.U32 UR59, UR59, 0xe ;  /* 0x0000000e3b3b789a */ /* 0x000fe20008000000 */
[----:B------:R-:W-:Y:S01]  /*51d0*/  STL [R1+0x948], R89 ;  /* 0x0009485901007387 */ /* 0x000fe20000100800 */
        /* <DEDUP_REMOVED lines=8> */
[----:B------:R-:W-:Y:S01]  /*5260*/  IADD3.X R89, R2, UR10, RZ, P0, !PT ;  /* 0x0000000a02597c10 */ /* 0x000fe200087fe4ff */
[----:B------:R-:W-:Y:S02]  /*5270*/  USHF.R.S32.HI UR60, URZ, 0x1f, UR6 ;  /* 0x0000001f3f3c7899 */ /* 0x000fe40008011406 */
[----:B------:R1:W-:Y:S04]  /*5280*/  STL [R1+0x96c], R8 ;  /* 0x00096c0801007387 */ /* 0x0003e80000100800 */
[----:B------:R-:W-:Y:S01]  /*5290*/  STL [R1+0x960], R89 ;  /* 0x0009605901007387 */ /* 0x000fe20000100800 */
[----:B0-----:R-:W-:Y:S02]  /*52a0*/  SHF.R.S32.HI R5, RZ, 0x1f, R88 ;  /* 0x0000001fff057819 */ /* 0x001fe40000011458 */
[----:B-1----:R-:W-:Y:S01]  /*52b0*/  IADD3.X R8, R0, UR10, RZ, P1, !PT ;  /* 0x0000000a00087c10 */ /* 0x002fe20008ffe4ff */
[----:B------:R-:W-:Y:S01]  /*52c0*/  USHF.L.U32 UR10, UR27, 0x7, URZ ;  /* 0x000000071b0a7899 */ /* 0x000fe2000800063f */
[----:B------:R-:W-:Y:S01]  /*52d0*/  LEA.HI R88, R5, R88, RZ, 0x7 ;  /* 0x0000005805587211 */ /* 0x000fe200078f38ff */
[----:B------:R-:W-:Y:S01]  /*52e0*/  UIMAD UR27, UR58, 0xb, URZ ;  /* 0x0000000b3a1b78a4 */ /* 0x000fe2000f8e023f */
[----:B------:R-:W-:Y:S01]  /*52f0*/  IADD3 R5, P0, R4, UR31, RZ ;  /* 0x0000001f04057c10 */ /* 0x000fe2000ff1e0ff */
[----:B------:R0:W-:Y:S01]  /*5300*/  STL [R1+0x968], R8 ;  /* 0x0009680801007387 */ /* 0x0001e20000100800 */
[----:B------:R-:W-:-:S02]  /*5310*/  USHF.R.S32.HI UR58, URZ, 0x1f, UR47 ;  /* 0x0000001f3f3a7899 */ /* 0x000fc4000801142f */
[----:B------:R-:W-:Y:S01]  /*5320*/  IADD3.X R91, R2, UR11, RZ, P0, !PT ;  /* 0x0000000b025b7c10 */ /* 0x000fe200087fe4ff */
[----:B------:R1:W-:Y:S01]  /*5330*/  STL [R1+0x974], R5 ;  /* 0x0009740501007387 */ /* 0x0003e20000100800 */
[----:B0-----:R-:W-:Y:S01]  /*5340*/  IADD3 R8, P1, R9, UR31, RZ ;  /* 0x0000001f09087c10 */ /* 0x001fe2000ff3e0ff */
[----:B------:R-:W-:Y:S01]  /*5350*/  UIMAD UR31, UR61, 0x7, URZ ;  /* 0x000000073d1f78a4 */ /* 0x000fe2000f8e023f */
[----:B-1----:R-:W-:-:S03]  /*5360*/  IMAD.SHL.U32 R5, R90, 0x10, RZ ;  /* 0x000000105a057824 */ /* 0x002fc600078e00ff */
[----:B------:R0:W-:Y:S01]  /*5370*/  STL [R1+0x97c], R8 ;  /* 0x00097c0801007387 */ /* 0x0001e20000100800 */
[----:B------:R-:W-:Y:S01]  /*5380*/  IADD3.X R89, R0, UR11, RZ, P1, !PT ;  /* 0x0000000b00597c10 */ /* 0x000fe20008ffe4ff */
[----:B------:R-:W-:Y:S02]  /*5390*/  UMOV UR61, URZ ;  /* 0x0000003f003d7c82 */ /* 0x000fe40008000000 */
[----:B------:R1:W-:Y:S04]  /*53a0*/  STL [R1+0xa14], R5 ;  /* 0x000a140501007387 */ /* 0x0003e80000100800 */
[----:B------:R2:W-:Y:S01]  /*53b0*/  STL [R1+0x970], R91 ;  /* 0x0009705b01007387 */ /* 0x0005e20000100800 */
[----:B0-----:R-:W-:-:S03]  /*53c0*/  SHF.R.U32.HI R8, RZ, 0x5, R90 ;  /* 0x00000005ff087819 */ /* 0x001fc6000001165a */
[----:B------:R0:W-:Y:S01]  /*53d0*/  STL [R1+0x978], R89 ;  /* 0x0009785901007387 */ /* 0x0001e20000100800 */
[----:B-1----:R-:W-:Y:S02]  /*53e0*/  LOP3.LUT R5, R5, 0x70, RZ, 0xc0, !PT ;  /* 0x0000007005057812 */ /* 0x002fe400078ec0ff */
[----:B------:R-:W-:Y:S02]  /*53f0*/  R2UR UR11, R8 ;  /* 0x00000000080b72ca */ /* 0x000fe400000e0000 */
[-C--:B--2---:R-:W-:Y:S02]  /*5400*/  IADD3 R91, P1, R12, R10.reuse, RZ ;  /* 0x0000000a0c5b7210 */ /* 0x084fe40007f3e0ff */
[-C--:B------:R-:W-:Y:S01]  /*5410*/  IADD3 R8, P6, R11, R10.reuse, RZ ;  /* 0x0000000a0b087210 */ /* 0x080fe20007fde0ff */
[----:B0-----:R-:W-:Y:S01]  /*5420*/  IMAD R89, R7, 0x80, R5 ;  /* 0x0000008007597824 */ /* 0x001fe200078e0205 */
[-C--:B------:R-:W-:Y:S02]  /*5430*/  IADD3 R5, P0, R13, R10.reuse, RZ ;  /* 0x0000000a0d057210 */ /* 0x080fe40007f1e0ff */
[----:B------:R-:W-:-:S02]  /*5440*/  IADD3 R7, P2, R6, R10, RZ ;  /* 0x0000000a06077210 */ /* 0x000fc40007f5e0ff */
[----:B------:R-:W-:Y:S01]  /*5450*/  STL [R1+0x980], R89 ;  /* 0x0009805901007387 */ /* 0x000fe20000100800 */
[-C--:B------:R-:W-:Y:S02]  /*5460*/  LEA.HI.X.SX32 R12, R12, R3.reuse, 0x1, P1 ;  /* 0x000000030c0c7211 */ /* 0x080fe400008f0eff */
[----:B------:R-:W-:Y:S01]  /*5470*/  LEA.HI.X.SX32 R13, R13, R3, 0x1, P0 ;  /* 0x000000030d0d7211 */ /* 0x000fe200000f0eff */
[----:B------:R0:W-:Y:S04]  /*5480*/  STL [R1+0x11c], R91 ;  /* 0x00011c5b01007387 */ /* 0x0001e80000100800 */
[----:B------:R1:W-:Y:S04]  /*5490*/  STL [R1+0x124], R5 ;  /* 0x0001240501007387 */ /* 0x0003e80000100800 */
[----:B------:R2:W-:Y:S01]  /*54a0*/  STL [R1+0x12c], R92 ;  /* 0x00012c5c01007387 */ /* 0x0005e20000100800 */
[----:B0-----:R-:W-:-:S02]  /*54b0*/  IADD3 R91, P4, R15, R10, RZ ;  /* 0x0000000a0f5b7210 */ /* 0x001fc40007f9e0ff */
[----:B-1----:R-:W-:-:S03]  /*54c0*/  LEA.HI.X.SX32 R5, R6, R3, 0x1, P2 ;  /* 0x0000000306057211 */ /* 0x002fc600010f0eff */
[----:B------:R0:W-:Y:S01]  /*54d0*/  STL [R1+0x134], R91 ;  /* 0x0001345b01007387 */ /* 0x0001e20000100800 */
[----:B------:R-:W-:Y:S02]  /*54e0*/  LEA.HI.X.SX32 R6, R11, R3, 0x1, P6 ;  /* 0x000000030b067211 */ /* 0x000fe400030f0eff */
[-C--:B--2---:R-:W-:Y:S02]  /*54f0*/  IADD3 R92, P3, R16, R10.reuse, RZ ;  /* 0x0000000a105c7210 */ /* 0x084fe40007f7e0ff */
[----:B------:R-:W-:-:S03]  /*5500*/  IADD3 R11, P1, R18, R10, RZ ;  /* 0x0000000a120b7210 */ /* 0x000fc60007f3e0ff */
[----:B------:R-:W-:Y:S01]  /*5510*/  STL [R1+0x13c], R92 ;  /* 0x00013c5c01007387 */ /* 0x000fe20000100800 */
[----:B0-----:R-:W-:-:S05]  /*5520*/  IADD3 R91, P2, R17, R10, RZ ;  /* 0x0000000a115b7210 */ /* 0x001fca0007f5e0ff */
[----:B------:R-:W-:Y:S04]  /*5530*/  STL [R1+0x144], R91 ;  /* 0x0001445b01007387 */ /* 0x000fe80000100800 */
[----:B------:R0:W-:Y:S04]  /*5540*/  STL [R1+0x118], R12 ;  /* 0x0001180c01007387 */ /* 0x0001e80000100800 */
[----:B------:R1:W-:Y:S04]  /*5550*/  STL [R1+0x14c], R11 ;  /* 0x00014c0b01007387 */ /* 0x0003e80000100800 */
[----:B------:R2:W-:Y:S01]  /*5560*/  STL [R1+0x120], R13 ;  /* 0x0001200d01007387 */ /* 0x0005e20000100800 */
[----:B0-----:R-:W-:-:S02]  /*5570*/  IADD3 R12, P0, R19, R10, RZ ;  /* 0x0000000a130c7210 */ /* 0x001fc40007f1e0ff */
[----:B-1----:R-:W-:-:S03]  /*5580*/  LEA.HI.X.SX32 R11, R14, R3, 0x1, P5 ;  /* 0x000000030e0b7211 */ /* 0x002fc600028f0eff */
[----:B------:R0:W-:Y:S01]  /*5590*/  STL [R1+0x154], R12 ;  /* 0x0001540c01007387 */ /* 0x0001e20000100800 */
[----:B--2---:R-:W-:-:S03]  /*55a0*/  IADD3 R13, P5, R20, R10, RZ ;  /* 0x0000000a140d7210 */ /* 0x004fc60007fbe0ff */
[----:B------:R1:W-:Y:S04]  /*55b0*/  STL [R1+0x128], R11 ;  /* 0x0001280b01007387 */ /* 0x0003e80000100800 */
[----:B------:R2:W-:Y:S01]  /*55c0*/  STL [R1+0x15c], R13 ;  /* 0x00015c0d01007387 */ /* 0x0005e20000100800 */
[----:B0-----:R-:W-:Y:S02]  /*55d0*/  LEA.HI.X.SX32 R12, R15, R3, 0x1, P4 ;  /* 0x000000030f0c7211 */ /* 0x001fe400020f0eff */
[----:B-1----:R-:W-:-:S03]  /*55e0*/  IADD3 R11, P4, R21, R10, RZ ;  /* 0x0000000a150b7210 */ /* 0x002fc60007f9e0ff */
[----:B------:R0:W-:Y:S01]  /*55f0*/  STL [R1+0x130], R12 ;  /* 0x0001300c01007387 */ /* 0x0001e20000100800 */
[----:B--2---:R-:W-:-:S03]  /*5600*/  LEA.HI.X.SX32 R13, R16, R3, 0x1, P3 ;  /* 0x00000003100d7211 */ /* 0x004fc600018f0eff */
[----:B------:R1:W-:Y:S04]  /*5610*/  STL [R1+0x164], R11 ;  /* 0x0001640b01007387 */ /* 0x0003e80000100800 */
[----:B------:R2:W-:Y:S01]  /*5620*/  STL [R1+0x138], R13 ;  /* 0x0001380d01007387 */ /* 0x0005e20000100800 */
[----:B0-----:R-:W-:Y:S02]  /*5630*/  IADD3 R12, P3, R22, R10, RZ ;  /* 0x0000000a160c7210 */ /* 0x001fe40007f7e0ff */
        /* <DEDUP_REMOVED lines=12> */
[-C--:B------:R-:W-:Y:S02]  /*5700*/  LEA.HI.X.SX32 R10, R21, R3.reuse, 0x1, P4 ;  /* 0x00000003150a7211 */ /* 0x080fe400020f0eff */
[----:B-1----:R-:W-:Y:S01]  /*5710*/  LEA.HI.X.SX32 R11, R20, R3, 0x1, P5 ;  /* 0x00000003140b7211 */ /* 0x002fe200028f0eff */
[----:B------:R0:W-:Y:S01]  /*5720*/  STL [R1+0x184], R12 ;  /* 0x0001840c01007387 */ /* 0x0001e20000100800 */
[----:B--2---:R-:W-:-:S03]  /*5730*/  LOP3.LUT R13, R89, 0x30, RZ, 0x3c, !PT ;  /* 0x00000030590d7812 */ /* 0x004fc600078e3cff */
[----:B------:R1:W-:Y:S04]  /*5740*/  STL [R1+0x158], R11 ;  /* 0x0001580b01007387 */ /* 0x0003e80000100800 */
[----:B------:R2:W-:Y:S01]  /*5750*/  STL [R1+0x160], R10 ;  /* 0x0001600a01007387 */ /* 0x0005e20000100800 */
[-C--:B0-----:R-:W-:Y:S02]  /*5760*/  LEA.HI.X.SX32 R12, R22, R3.reuse, 0x1, P3 ;  /* 0x00000003160c7211 */ /* 0x081fe400018f0eff */
[----:B-1----:R-:W-:-:S03]  /*5770*/  LEA.HI.X.SX32 R11, R23, R3, 0x1, P2 ;  /* 0x00000003170b7211 */ /* 0x002fc600010f0eff */
[----:B------:R0:W-:Y:S01]  /*5780*/  STL [R1+0x168], R12 ;  /* 0x0001680c01007387 */ /* 0x0001e20000100800 */
[----:B--2---:R-:W-:-:S03]  /*5790*/  LEA.HI.X.SX32 R10, R24, R3, 0x1, P1 ;  /* 0x00000003180a7211 */ /* 0x004fc600008f0eff */
[----:B------:R1:W-:Y:S01]  /*57a0*/  STL [R1+0x170], R11 ;  /* 0x0001700b01007387 */ /* 0x0003e20000100800 */
[----:B------:R-:W-:Y:S02]  /*57b0*/  LEA.HI.X.SX32 R3, R25, R3, 0x1, P0 ;  /* 0x0000000319037211 */ /* 0x000fe400000f0eff */
[----:B------:R-:W-:Y:S01]  /*57c0*/  CS2R R24, SRZ ;  /* 0x0000000000187805 */ /* 0x000fe2000001ff00 */
[----:B------:R2:W-:Y:S01]  /*57d0*/  STL [R1+0x178], R10 ;  /* 0x0001780a01007387 */ /* 0x0005e20000100800 */
[----:B0-----:R-:W-:-:S03]  /*57e0*/  IADD3 R12, P0, R4, UR55, RZ ;  /* 0x00000037040c7c10 */ /* 0x001fc6000ff1e0ff */
[----:B------:R0:W-:Y:S01]  /*57f0*/  STL [R1+0x180], R3 ;  /* 0x0001800301007387 */ /* 0x0001e20000100800 */
[----:B-1----:R-:W-:Y:S01]  /*5800*/  IADD3 R11, P1, R9, UR55, RZ ;  /* 0x00000037090b7c10 */ /* 0x002fe2000ff3e0ff */
[----:B------:R-:W-:Y:S02]  /*5810*/  USHF.R.S32.HI UR55, URZ, 0x1f, UR55 ;  /* 0x0000001f3f377899 */ /* 0x000fe40008011437 */
[----:B------:R1:W-:Y:S01]  /*5820*/  STL [R1+0x4f4], R12 ;  /* 0x0004f40c01007387 */ /* 0x0003e20000100800 */
[----:B--2---:R-:W-:-:S03]  /*5830*/  SHF.R.S32.HI R10, RZ, 0x7, R90 ;  /* 0x00000007ff0a7819 */ /* 0x004fc6000001145a */
[----:B------:R2:W-:Y:S01]  /*5840*/  STL [R1+0x4fc], R11 ;  /* 0x0004fc0b01007387 */ /* 0x0005e20000100800 */
[----:B------:R-:W-:Y:S01]  /*5850*/  SGXT R10, R10, 0x1 ;  /* 0x000000010a0a781a */ /* 0x000fe20000000200 */
[----:B0-----:R-:W-:Y:S01]  /*5860*/  IMAD.MOV.U32 R3, RZ, RZ, RZ ;  /* 0x000000ffff037224 */ /* 0x001fe200078e00ff */
[----:B-1----:R-:W-:Y:S02]  /*5870*/  IADD3.X R12, R2, UR55, RZ, P0, !PT ;  /* 0x00000037020c7c10 */ /* 0x002fe400087fe4ff */
[----:B------:R-:W-:Y:S02]  /*5880*/  LOP3.LUT R10, R10, 0x90, RZ, 0xc0, !PT ;  /* 0x000000900a0a7812 */ /* 0x000fe400078ec0ff */
[----:B--2---:R-:W-:Y:S01]  /*5890*/  IADD3.X R11, R0, UR55, RZ, P1, !PT ;  /* 0x00000037000b7c10 */ /* 0x004fe20008ffe4ff */
[----:B------:R0:W-:Y:S01]  /*58a0*/  STL [R1+0x4f0], R12 ;  /* 0x0004f00c01007387 */ /* 0x0001e20000100800 */
[----:B------:R-:W-:Y:S01]  /*58b0*/  USHF.R.S32.HI UR55, URZ, 0x1f, UR43 ;  /* 0x0000001f3f377899 */ /* 0x000fe2000801142b */
[----:B------:R-:W-:-:S02]  /*58c0*/  LOP3.LUT R10, R10, 0x7f, R90, 0x78, !PT ;  /* 0x0000007f0a0a7812 */ /* 0x000fc400078e785a */
        /* <DEDUP_REMOVED lines=49> */
[----:B------:R-:W-:-:S03]  /*5be0*/  ULDC UR60, c[0x0][0x238] ;  /* 0x00008e00003c7ab9 */ /* 0x000fc60000000800 */
        /* <DEDUP_REMOVED lines=167> */
[----:B-1----:R-:W-:Y:S01]  /*6660*/  IADD3.X R11, R2, UR57, RZ, P0, !PT ;  /* 0x00000039020b7c10 */ /* 0x002fe200087fe4ff */
[----:B------:R-:W-:-:S04]  /*6670*/  USHF.R.S32.HI UR57, URZ, 0x1f, UR35 ;  /* 0x0000001f3f397899 */ /* 0x000fc80008011423 */
[----:B------:R0:W-:Y:S04]  /*6680*/  STL [R1+0x650], R11 ;  /* 0x0006500b01007387 */ /* 0x0001e80000100800 */
[----:B------:R1:W-:Y:S01]  /*6690*/  STL [R1+0x658], R12 ;  /* 0x0006580c01007387 */ /* 0x0003e20000100800 */
[----:B0-----:R-:W-:Y:S02]  /*66a0*/  IADD3 R11, P0, R4, UR15, RZ ;  /* 0x0000000f040b7c10 */ /* 0x001fe4000ff1e0ff */
[----:B-1----:R-:W-:-:S03]  /*66b0*/  IADD3 R12, P1, R9, UR15, RZ ;  /* 0x0000000f090c7c10 */ /* 0x002fc6000ff3e0ff */
[----:B------:R0:W-:Y:S04]  /*66c0*/  STL [R1+0x664], R11 ;  /* 0x0006640b01007387 */ /* 0x0001e80000100800 */
[----:B------:R1:W-:Y:S01]  /*66d0*/  STL [R1+0x66c], R12 ;  /* 0x00066c0c01007387 */ /* 0x0003e20000100800 */
[----:B0-----:R-:W-:Y:S02]  /*66e0*/  SHF.R.S32.HI R11, RZ, 0x7, R88 ;  /* 0x00000007ff0b7819 */ /* 0x001fe40000011458 */
[----:B-1----:R-:W-:-:S03]  /*66f0*/  IADD3.X R12, R2, UR6, RZ, P0, !PT ;  /* 0x00000006020c7c10 */ /* 0x002fc600087fe4ff */
[----:B------:R0:W-:Y:S04]  /*6700*/  STL [R1+0xa10], R11 ;  /* 0x000a100b01007387 */ /* 0x0001e80000100800 */
[----:B------:R1:W-:Y:S01]  /*6710*/  STL [R1+0x660], R12 ;  /* 0x0006600c01007387 */ /* 0x0003e20000100800 */
[----:B0-----:R-:W-:Y:S01]  /*6720*/  IADD3.X R11, R0, UR6, RZ, P1, !PT ;  /* 0x00000006000b7c10 */ /* 0x001fe20008ffe4ff */
[----:B------:R-:W-:Y:S01]  /*6730*/  USHF.R.S32.HI UR6, URZ, 0x1f, UR5 ;  /* 0x0000001f3f067899 */ /* 0x000fe20008011405 */
[----:B-1----:R-:W-:-:S03]  /*6740*/  IADD3 R12, P1, R4, UR7, RZ ;  /* 0x00000007040c7c10 */ /* 0x002fc6000ff3e0ff */
[----:B------:R0:W-:Y:S04]  /*6750*/  STL [R1+0x668], R11 ;  /* 0x0006680b01007387 */ /* 0x0001e80000100800 */
[----:B------:R1:W-:Y:S01]  /*6760*/  STL [R1+0x674], R12 ;  /* 0x0006740c01007387 */ /* 0x0003e20000100800 */
[----:B0-----:R-:W-:Y:S01]  /*6770*/  IADD3 R11, P5, R9, UR7, RZ ;  /* 0x00000007090b7c10 */ /* 0x001fe2000ffbe0ff */
[----:B------:R-:W-:Y:S01]  /*6780*/  USHF.R.S32.HI UR7, URZ, 0x1f, UR10 ;  /* 0x0000001f3f077899 */ /* 0x000fe2000801140a */
[----:B-1----:R-:W-:-:S03]  /*6790*/  IADD3 R12, P0, R4, UR14, RZ ;  /* 0x0000000e040c7c10 */ /* 0x002fc6000ff1e0ff */
[----:B------:R0:W-:Y:S04]  /*67a0*/  STL [R1+0x67c], R11 ;  /* 0x00067c0b01007387 */ /* 0x0001e80000100800 */
[----:B------:R1:W-:Y:S01]  /*67b0*/  STL [R1+0x684], R12 ;  /* 0x0006840c01007387 */ /* 0x0003e20000100800 */
[----:B0-----:R-:W-:Y:S01]  /*67c0*/  IADD3 R11, P4, R9, UR14, RZ ;  /* 0x0000000e090b7c10 */ /* 0x001fe2000ff9e0ff */
[----:B------:R-:W-:Y:S01]  /*67d0*/  UIADD3 UR14, UP0, UR59, 0x2, URZ ;  /* 0x000000023b0e7890 */ /* 0x000fe2000ff1e03f */
[----:B-1----:R-:W-:-:S03]  /*67e0*/  LOP3.LUT R12, R89, 0x10, RZ, 0x3c, !PT ;  /* 0x00000010590c7812 */ /* 0x002fc600078e3cff */
[----:B------:R0:W-:Y:S01]  /*67f0*/  STL [R1+0x68c], R11 ;  /* 0x00068c0b01007387 */ /* 0x0001e20000100800 */
[----:B------:R-:W-:-:S03]  /*6800*/  UIADD3.X UR15, UR61, 0x40000040, URZ, UP0, !UPT ;  /* 0x400000403d0f7890 */ /* 0x000fc600087fe43f */
[----:B------:R1:W-:Y:S01]  /*6810*/  STL [R1+0x9a8], R12 ;  /* 0x0009a80c01007387 */ /* 0x0003e20000100800 */
[----:B------:R-:W-:Y:S01]  /*6820*/  ULDC UR61, c[0x0][0x238] ;  /* 0x00008e00003d7ab9 */ /* 0x000fe20000000800 */
[C---:B0-----:R-:W-:Y:S02]  /*6830*/  LOP3.LUT R11, R89.reuse, 0x20, RZ, 0x3c, !PT ;  /* 0x00000020590b7812 */ /* 0x041fe400078e3cff */
[----:B-1----:R-:W-:-:S03]  /*6840*/  LOP3.LUT R12, R89, 0x40, RZ, 0x3c, !PT ;  /* 0x00000040590c7812 */ /* 0x002fc600078e3cff */
[----:B------:R0:W-:Y:S04]  /*6850*/  STL [R1+0x9a4], R11 ;  /* 0x0009a40b01007387 */ /* 0x0001e80000100800 */
[----:B------:R1:W-:Y:S04]  /*6860*/  STL [R1+0x9a0], R13 ;  /* 0x0009a00d01007387 */ /* 0x0003e80000100800 */
[----:B------:R2:W-:Y:S01]  /*6870*/  STL [R1+0x99c], R12 ;  /* 0x00099c0c01007387 */ /* 0x0005e20000100800 */
[----:B0-----:R-:W-:Y:S02]  /*6880*/  LOP3.LUT R11, R89, 0x50, RZ, 0x3c, !PT ;  /* 0x00000050590b7812 */ /* 0x001fe400078e3cff */
[----:B-1----:R-:W-:-:S03]  /*6890*/  LOP3.LUT R13, R10, 0x20, RZ, 0x3c, !PT ;  /* 0x000000200a0d7812 */ /* 0x002fc600078e3cff */
[----:B------:R0:W-:Y:S01]  /*68a0*/  STL [R1+0x998], R11 ;  /* 0x0009980b01007387 */ /* 0x0001e20000100800 */
[----:B------:R-:W-:Y:S02]  /*68b0*/  IADD3 R13, P2, R9, UR18, RZ ;  /* 0x00000012090d7c10 */ /* 0x000fe4000ff5e0ff */
[----:B--2---:R-:W-:-:S05]  /*68c0*/  LOP3.LUT R12, R89, 0x60, RZ, 0x3c, !PT ;  /* 0x00000060590c7812 */ /* 0x004fca00078e3cff */
[----:B------:R1:W-:Y:S01]  /*68d0*/  STL [R1+0x994], R12 ;  /* 0x0009940c01007387 */ /* 0x0003e20000100800 */
[----:B0-----:R-:W-:-:S05]  /*68e0*/  LOP3.LUT R11, R89, 0x70, RZ, 0x3c, !PT ;  /* 0x00000070590b7812 */ /* 0x001fca00078e3cff */
[----:B------:R0:W-:Y:S01]  /*68f0*/  STL [R1+0x990], R11 ;  /* 0x0009900b01007387 */ /* 0x0001e20000100800 */
[----:B-1----:R-:W-:Y:S02]  /*6900*/  LOP3.LUT R12, R10, 0x40, RZ, 0x3c, !PT ;  /* 0x000000400a0c7812 */ /* 0x002fe400078e3cff */
[----:B------:R-:W-:Y:S02]  /*6910*/  IADD3 R12, P3, R4, UR18, RZ ;  /* 0x00000012040c7c10 */ /* 0x000fe4000ff7e0ff */
[----:B0-----:R-:W-:-:S03]  /*6920*/  LOP3.LUT R11, R10, 0x60, RZ, 0x3c, !PT ;  /* 0x000000600a0b7812 */ /* 0x001fc600078e3cff */
[----:B------:R0:W-:Y:S01]  /*6930*/  STL [R1+0x694], R12 ;  /* 0x0006940c01007387 */ /* 0x0001e20000100800 */
[----:B------:R-:W-:-:S03]  /*6940*/  IADD3.X R11, R2, UR19, RZ, P1, !PT ;  /* 0x00000013020b7c10 */ /* 0x000fc60008ffe4ff */
[----:B------:R1:W-:Y:S04]  /*6950*/  STL [R1+0x69c], R13 ;  /* 0x00069c0d01007387 */ /* 0x0003e80000100800 */
[----:B------:R2:W-:Y:S01]  /*6960*/  STL [R1+0x670], R11 ;  /* 0x0006700b01007387 */ /* 0x0005e20000100800 */
[----:B0-----:R-:W-:Y:S01]  /*6970*/  IADD3.X R12, R0, UR19, RZ, P5, !PT ;  /* 0x00000013000c7c10 */ /* 0x001fe2000affe4ff */
[----:B------:R-:W-:Y:S01]  /*6980*/  UIADD3.64 UR18, UR14, 0x2, URZ ;  /* 0x000000020e127897 */ /* 0x000fe2000fffe03f */
[----:B-1----:R-:W-:-:S03]  /*6990*/  IADD3 R13, P6, R9, UR22, RZ ;  /* 0x00000016090d7c10 */ /* 0x002fc6000ffde0ff */
[----:B------:R0:W-:Y:S01]  /*69a0*/  STL [R1+0x678], R12 ;  /* 0x0006780c01007387 */ /* 0x0001e20000100800 */
[----:B--2---:R-:W-:-:S05]  /*69b0*/  IADD3 R11, P1, R4, UR22, RZ ;  /* 0x00000016040b7c10 */ /* 0x004fca000ff3e0ff */
[----:B------:R1:W-:Y:S01]  /*69c0*/  STL [R1+0x6a4], R11 ;  /* 0x0006a40b01007387 */ /* 0x0003e20000100800 */
[----:B0-----:R-:W-:-:S03]  /*69d0*/  IADD3.X R12, R2, UR23, RZ, P0, !PT ;  /* 0x00000017020c7c10 */ /* 0x001fc600087fe4ff */
[----:B------:R0:W-:Y:S04]  /*69e0*/  STL [R1+0x6ac], R13 ;  /* 0x0006ac0d01007387 */ /* 0x0001e80000100800 */
[----:B------:R2:W-:Y:S01]  /*69f0*/  STL [R1+0x680], R12 ;  /* 0x0006800c01007387 */ /* 0x0005e20000100800 */
[----:B-1----:R-:W-:Y:S01]  /*6a00*/  IADD3.X R11, R0, UR23, RZ, P4, !PT ;  /* 0x00000017000b7c10 */ /* 0x002fe2000a7fe4ff */
[----:B------:R-:W-:Y:S01]  /*6a10*/  UIADD3.64 UR22, UR14, 0x4, URZ ;  /* 0x000000040e167897 */ /* 0x000fe2000fffe03f */
[----:B0-----:R-:W-:-:S03]  /*6a20*/  IADD3 R13, P5, R4, UR12, RZ ;  /* 0x0000000c040d7c10 */ /* 0x001fc6000ffbe0ff */
[----:B------:R0:W-:Y:S01]  /*6a30*/  STL [R1+0x688], R11 ;  /* 0x0006880b01007387 */ /* 0x0001e20000100800 */
[----:B--2---:R-:W-:-:S03]  /*6a40*/  IADD3 R12, P4, R4, UR13, RZ ;  /* 0x0000000d040c7c10 */ /* 0x004fc6000ff9e0ff */
[----:B------:R1:W-:Y:S01]  /*6a50*/  STL [R1+0x6b4], R13 ;  /* 0x0006b40d01007387 */ /* 0x0003e20000100800 */
[----:B0-----:R-:W-:Y:S02]  /*6a60*/  IADD3 R11, P0, R9, UR12, RZ ;  /* 0x0000000c090b7c10 */ /* 0x001fe4000ff1e0ff */
[----:B-1----:R-:W-:-:S03]  /*6a70*/  IADD3.X R13, R2, UR38, RZ, P3, !PT ;  /* 0x00000026020d7c10 */ /* 0x002fc60009ffe4ff */
[----:B------:R0:W-:Y:S04]  /*6a80*/  STL [R1+0x6bc], R11 ;  /* 0x0006bc0b01007387 */ /* 0x0001e80000100800 */
[----:B------:R1:W-:Y:S04]  /*6a90*/  STL [R1+0x6c4], R12 ;  /* 0x0006c40c01007387 */ /* 0x0003e80000100800 */
[----:B------:R2:W-:Y:S01]  /*6aa0*/  STL [R1+0x690], R13 ;  /* 0x0006900d01007387 */ /* 0x0005e20000100800 */
[----:B0-----:R-:W-:Y:S02]  /*6ab0*/  IADD3 R11, P3, R9, UR13, RZ ;  /* 0x0000000d090b7c10 */ /* 0x001fe4000ff7e0ff */
[----:B-1----:R-:W-:-:S03]  /*6ac0*/  IADD3.X R12, R0, UR38, RZ, P2, !PT ;  /* 0x00000026000c7c10 */ /* 0x002fc600097fe4ff */
[----:B------:R0:W-:Y:S01]  /*6ad0*/  STL [R1+0x6cc], R11 ;  /* 0x0006cc0b01007387 */ /* 0x0001e20000100800 */
[----:B--2---:R-:W-:-:S03]  /*6ae0*/  IADD3 R13, P2, R4, UR16, RZ ;  /* 0x00000010040d7c10 */ /* 0x004fc6000ff5e0ff */
[----:B------:R1:W-:Y:S04]  /*6af0*/  STL [R1+0x698], R12 ;  /* 0x0006980c01007387 */ /* 0x0003e80000100800 */
[----:B------:R2:W-:Y:S01]  /*6b00*/  STL [R1+0x6d4], R13 ;  /* 0x0006d40d01007387 */ /* 0x0005e20000100800 */
[----:B0-----:R-:W-:Y:S02]  /*6b10*/  IADD3.X R11, R2, UR39, RZ, P1, !PT ;  /* 0x00000027020b7c10 */ /* 0x001fe40008ffe4ff */
[----:B-1----:R-:W-:-:S03]  /*6b20*/  IADD3 R12, P1, R9, UR16, RZ ;  /* 0x00000010090c7c10 */ /* 0x002fc6000ff3e0ff */
[----:B------:R0:W-:Y:S01]  /*6b30*/  STL [R1+0x6a0], R11 ;  /* 0x0006a00b01007387 */ /* 0x0001e20000100800 */
[----:B--2---:R-:W-:-:S03]  /*6b40*/  IADD3.X R13, R0, UR39, RZ, P6, !PT ;  /* 0x00000027000d7c10 */ /* 0x004fc6000b7fe4ff */
        /* <DEDUP_REMOVED lines=56> */
[----:B0-----:R-:W-:Y:S01]  /*6ed0*/  IADD3.X R11, R0, UR46, RZ, P6, !PT ;  /* 0x0000002e000b7c10 */ /* 0x001fe2000b7fe4ff */
[----:B------:R-:W-:Y:S01]  /*6ee0*/  UMOV UR46, UR59 ;  /* 0x0000003b002e7c82 */ /* 0x000fe20008000000 */
        /* <DEDUP_REMOVED lines=8> */
[----:B------:R-:W-:Y:S01]  /*6f70*/  UMOV UR47, 0x40000040 ;  /* 0x40000040002f7882 */ /* 0x000fe20000000000 */
[----:B--2---:R-:W-:Y:S02]  /*6f80*/  IADD3 R13, P0, R4, UR29, RZ ;  /* 0x0000001d040d7c10 */ /* 0x004fe4000ff1e0ff */
        /* <DEDUP_REMOVED lines=59> */
[----:B--2---:R-:W-:-:S03]  /*7340*/  IADD3.X R13, R2, UR56, RZ, P2, !PT ;  /* 0x00000038020d7c10 */ /* 0x004fc600097fe4ff */
[----:B------:R1:W-:Y:S01]  /*7350*/  STL [R1+0x7a0], R12 ;  /* 0x0007a00c01007387 */ /* 0x0003e20000100800 */
[----:B0-----:R-:W-:Y:S02]  /*7360*/  IADD3 R11, P4, R9, UR36, RZ ;  /* 0x00000024090b7c10 */ /* 0x001fe4000ff9e0ff */
[----:B-1----:R-:W-:-:S03]  /*7370*/  IADD3.X R12, R0, UR55, RZ, P3, !PT ;  /* 0x00000037000c7c10 */ /* 0x002fc60009ffe4ff */
[----:B------:R0:W-:Y:S04]  /*7380*/  STL [R1+0x7dc], R11 ;  /* 0x0007dc0b01007387 */ /* 0x0001e80000100800 */
[----:B------:R1:W-:Y:S01]  /*7390*/  STL [R1+0x7a8], R12 ;  /* 0x0007a80c01007387 */ /* 0x0003e20000100800 */
[----:B0-----:R-:W-:Y:S02]  /*73a0*/  IADD3 R11, P3, R4, UR60, RZ ;  /* 0x0000003c040b7c10 */ /* 0x001fe4000ff7e0ff */
[----:B-1----:R-:W-:-:S03]  /*73b0*/  IADD3 R12, P2, R9, UR61, RZ ;  /* 0x0000003d090c7c10 */ /* 0x002fc6000ff5e0ff */
[----:B------:R0:W-:Y:S04]  /*73c0*/  STL [R1+0x7e4], R11 ;  /* 0x0007e40b01007387 */ /* 0x0001e80000100800 */
[----:B------:R1:W-:Y:S04]  /*73d0*/  STL [R1+0x7b0], R13 ;  /* 0x0007b00d01007387 */ /* 0x0003e80000100800 */
[----:B------:R2:W-:Y:S01]  /*73e0*/  STL [R1+0x7ec], R12 ;  /* 0x0007ec0c01007387 */ /* 0x0005e20000100800 */
[----:B0-----:R-:W-:Y:S02]  /*73f0*/  IADD3.X R11, R0, UR56, RZ, P1, !PT ;  /* 0x00000038000b7c10 */ /* 0x001fe40008ffe4ff */
[----:B-1----:R-:W-:-:S03]  /*7400*/  IADD3.X R13, R2, UR57, RZ, P6, !PT ;  /* 0x00000039020d7c10 */ /* 0x002fc6000b7fe4ff */
[----:B------:R0:W-:Y:S01]  /*7410*/  STL [R1+0x7b8], R11 ;  /* 0x0007b80b01007387 */ /* 0x0001e20000100800 */
[----:B--2---:R-:W-:-:S03]  /*7420*/  IADD3.X R12, R0, UR57, RZ, P5, !PT ;  /* 0x00000039000c7c10 */ /* 0x004fc6000affe4ff */
        /* <DEDUP_REMOVED lines=8> */
[----:B0-----:R-:W-:-:S05]  /*74b0*/  IADD3.X R11, R0, UR37, RZ, P2, !PT ;  /* 0x00000025000b7c10 */ /* 0x001fca00097fe4ff */
[----:B------:R1:W-:Y:S02]  /*74c0*/  STL [R1+0x7e8], R11 ;  /* 0x0007e80b01007387 */ /* 0x0003e40000100800 */
.L_x_2:
[----:B------:R-:W2:Y:S01]  /*74d0*/  LDL R15, [R1+0x7ec] ;  /* 0x0007ec00010f7983 */ /* 0x000ea20000100800 */
[----:B0-----:R-:W0:Y:S03]  /*74e0*/  LDC R129, c[0x0][0x230] ;  /* 0x00008c00ff817b82 */ /* 0x001e260000000800 */
[----:B------:R-:W3:Y:S04]  /*74f0*/  LDL R14, [R1+0x7e0] ;  /* 0x0007e000010e7983 */ /* 0x000ee80000100800 */
[----:B------:R-:W4:Y:S04]  /*7500*/  LDL R93, [R1+0x7d8] ;  /* 0x0007d800015d7983 */ /* 0x000f280000100800 */
[----:B------:R-:W5:Y:S01]  /*7510*/  LDL R92, [R1+0x7dc] ;  /* 0x0007dc00015c7983 */ /* 0x000f620000100800 */
[----:B------:R-:W-:-:S02]  /*7520*/  PRMT R156, RZ, 0x7610, R156 ;  /* 0x00007610ff9c7816 */ /* 0x000fc4000000009c */
[----:B------:R-:W-:Y:S01]  /*7530*/  PRMT R89, RZ, 0x7610, R89 ;  /* 0x00007610ff597816 */ /* 0x000fe20000000059 */
[----:B------:R-:W-:Y:S04]  /*7540*/  STL [R1+0xb84], R142 ;  /* 0x000b848e01007387 */ /* 0x000fe80000100800 */
[----:B------:R-:W-:Y:S04]  /*7550*/  STL [R1+0xb80], R141 ;  /* 0x000b808d01007387 */ /* 0x000fe80000100800 */
[----:B------:R-:W-:Y:S01]  /*7560*/  STL [R1+0xb7c], R109 ;  /* 0x000b7c6d01007387 */ /* 0x000fe20000100800 */
[----:B0-----:R-:W-:-:S03]  /*7570*/  IMAD R129, R3, -0x80, R129 ;  /* 0xffffff8003817824 */ /* 0x001fc600078e0281 */
[----:B------:R-:W-:Y:S02]  /*7580*/  STL [R1+0xb78], R111 ;  /* 0x000b786f01007387 */ /* 0x000fe40000100800 */
[C---:B------:R-:W-:Y:S02]  /*7590*/  ISETP.GT.AND P0, PT, R129.reuse, RZ, PT ;  /* 0x000000ff8100720c */ /* 0x040fe40003f04270 */
[----:B------:R-:W-:Y:S01]  /*75a0*/  STL [R1+0xb74], R140 ;  /* 0x000b748c01007387 */ /* 0x000fe20000100800 */
[C---:B------:R-:W-:Y:S02]  /*75b0*/  ISETP.GT.AND P1, PT, R129.reuse, 0x1, PT ;  /* 0x000000018100780c */ /* 0x040fe40003f24270 */
[----:B------:R-:W-:Y:S01]  /*75c0*/  ISETP.GT.AND P2, PT, R129, 0x2, PT ;  /* 0x000000028100780c */ /* 0x000fe20003f44270 */
[----:B------:R-:W-:Y:S04]  /*75d0*/  STL [R1+0xb70], R139 ;  /* 0x000b708b01007387 */ /* 0x000fe80000100800 */
[----:B------:R-:W-:Y:S03]  /*75e0*/  STL [R1+0xb6c], R102 ;  /* 0x000b6c6601007387 */ /* 0x000fe60000100800 */
[----:B-1----:R-:W-:Y:S01]  /*75f0*/  @P0 IMAD.MOV.U32 R12, RZ, RZ, R9 ;  /* 0x000000ffff0c0224 */ /* 0x002fe200078e0009 */
[----:B------:R-:W-:Y:S01]  /*7600*/  STL [R1+0xb68], R96 ;  /* 0x000b686001007387 */ /* 0x000fe20000100800 */
[----:B------:R-:W-:-:S03]  /*7610*/  @P0 IMAD.MOV.U32 R13, RZ, RZ, R0 ;  /* 0x000000ffff0d0224 */ /* 0x000fc600078e0000 */
[----:B------:R-:W-:Y:S04]  /*7620*/  STL [R1+0xb64], R138 ;  /* 0x000b648a01007387 */ /* 0x000fe80000100800 */
        /* <DEDUP_REMOVED lines=61> */
[----:B------:R0:W4:Y:S04]  /*7a00*/  @P0 LDG.E.U8 R156, desc[UR8][R12.64] ;  /* 0x000000080c9c0981 */ /* 0x000128000c1e1100 */
[----:B------:R-:W-:Y:S04]  /*7a10*/  STL [R1+0xa34], R9 ;  /* 0x000a340901007387 */ /* 0x000fe80000100800 */
[----:B------:R1:W-:Y:S01]  /*7a20*/  STL [R1+0xa28], R0 ;  /* 0x000a280001007387 */ /* 0x0003e20000100800 */
[----:B0-----:R-:W-:-:S02]  /*7a30*/  @P0 IMAD.MOV.U32 R12, RZ, RZ, R4 ;  /* 0x000000ffff0c0224 */ /* 0x001fc400078e0004 */
[----:B------:R-:W-:-:S05]  /*7a40*/  @P0 IMAD.MOV.U32 R13, RZ, RZ, R2 ;  /* 0x000000ffff0d0224 */ /* 0x000fca00078e0002 */
[----:B------:R2:W4:Y:S04]  /*7a50*/  @P0 LDG.E.U8 R89, desc[UR8][R12.64] ;  /* 0x000000080c590981 */ /* 0x000528000c1e1100 */
[----:B-1----:R-:W3:Y:S04]  /*7a60*/  LDL.LU R0, [R1+0x7e4] ;  /* 0x0007e40001007983 */ /* 0x002ee80000300800 */
[----:B------:R-:W-:Y:S04]  /*7a70*/  STL [R1+0xa38], R4 ;  /* 0x000a380401007387 */ /* 0x000fe80000100800 */
[----:B------:R0:W-:Y:S04]  /*7a80*/  STL [R1+0xa24], R2 ;  /* 0x000a240201007387 */ /* 0x0001e80000100800 */
[----:B0-----:R-:W4:Y:S04]  /*7a90*/  LDL.LU R2, [R1+0x7d4] ;  /* 0x0007d40001027983 */ /* 0x001f280000300800 */
[----:B------:R-:W5:Y:S01]  /*7aa0*/  LDL R13, [R1+0x7e8] ;  /* 0x0007e800010d7983 */ /* 0x000f620000100800 */
[----:B------:R-:W-:Y:S01]  /*7ab0*/  PRMT R157, RZ, 0x7610, R157 ;  /* 0x00007610ff9d7816 */ /* 0x000fe2000000009d */
[----:B--2---:R-:W-:Y:S01]  /*7ac0*/  @P1 IMAD.MOV.U32 R12, RZ, RZ, R15 ;  /* 0x000000ffff0c1224 */ /* 0x004fe200078e000f */
[----:B------:R-:W-:Y:S01]  /*7ad0*/  PRMT R97, RZ, 0x7610, R97 ;  /* 0x00007610ff617816 */ /* 0x000fe20000000061 */
[----:B------:R-:W2:Y:S01]  /*7ae0*/  LDL R15, [R1+0x7c0] ;  /* 0x0007c000010f7983 */ /* 0x000ea20000100800 */
[----:B------:R-:W-:-:S03]  /*7af0*/  PRMT R155, RZ, 0x7610, R155 ;  /* 0x00007610ff9b7816 */ /* 0x000fc6000000009b */
[----:B-----5:R3:W5:Y:S02]  /*7b00*/  @P1 LDG.E.U8 R157, desc[UR8][R12.64] ;  /* 0x000000080c9d1981 */ /* 0x020764000c1e1100 */
[----:B---3--:R-:W-:Y:S02]  /*7b10*/  @P1 IMAD.MOV.U32 R12, RZ, RZ, R0 ;  /* 0x000000ffff0c1224 */ /* 0x008fe400078e0000 */
[----:B------:R-:W-:Y:S02]  /*7b20*/  @P1 IMAD.MOV.U32 R13, RZ, RZ, R14 ;  /* 0x000000ffff0d1224 */ /* 0x000fe400078e000e */
[----:B------:R-:W3:Y:S04]  /*7b30*/  LDL R14, [R1+0x7c4] ;  /* 0x0007c400010e7983 */ /* 0x000ee80000100800 */
[----:B------:R0:W5:Y:S04]  /*7b40*/  @P1 LDG.E.U8 R97, desc[UR8][R12.64] ;  /* 0x000000080c611981 */ /* 0x000168000c1e1100 */
[----:B------:R-:W-:Y:S01]  /*7b50*/  STL [R1+0xa3c], R0 ;  /* 0x000a3c0001007387 */ /* 0x000fe20000100800 */
[----:B0-----:R-:W-:-:S02]  /*7b60*/  @P2 IMAD.MOV.U32 R12, RZ, RZ, R92 ;  /* 0x000000ffff0c2224 */ /* 0x001fc400078e005c */
[----:B----4-:R-:W-:Y:S01]  /*7b70*/  @P2 IMAD.MOV.U32 R13, RZ, RZ, R93 ;  /* 0x000000ffff0d2224 */ /* 0x010fe200078e005d */
[----:B------:R-:W-:Y:S01]  /*7b80*/  PRMT R21, RZ, 0x7610, R21 ;  /* 0x00007610ff157816 */ /* 0x000fe20000000015 */
[----:B------:R-:W4:Y:S04]  /*7b90*/  LDL R93, [R1+0x7b8] ;  /* 0x0007b800015d7983 */ /* 0x000f280000100800 */
[----:B------:R0:W5:Y:S04]  /*7ba0*/  @P2 LDG.E.U8 R155, desc[UR8][R12.64] ;  /* 0x000000080c9b2981 */ /* 0x000168000c1e1100 */
[----:B------:R-:W4:Y:S04]  /*7bb0*/  LDL R92, [R1+0x7bc] ;  /* 0x0007bc00015c7983 */ /* 0x000f280000100800 */
[----:B------:R-:W2:Y:S01]  /*7bc0*/  LDL R13, [R1+0x7d0] ;  /* 0x0007d000010d7983 */ /* 0x000ea20000100800 */
[----:B0-----:R-:W-:-:S03]  /*7bd0*/  @P2 IMAD.MOV.U32 R12, RZ, RZ, R2 ;  /* 0x000000ffff0c2224 */ /* 0x001fc600078e0002 */
[----:B------:R-:W-:Y:S01]  /*7be0*/  STL [R1+0xa40], R2 ;  /* 0x000a400201007387 */ /* 0x000fe20000100800 */
[----:B------:R-:W-:-:S03]  /*7bf0*/  ISETP.GT.AND P0, PT, R129, 0x3, PT ;  /* 0x000000038100780c */ /* 0x000fc60003f04270 */
[----:B--2---:R0:W2:Y:S04]  /*7c00*/  @P2 LDG.E.U8 R21, desc[UR8][R12.64] ;  /* 0x000000080c152981 */ /* 0x0040a8000c1e1100 */
[----:B------:R-:W0:Y:S04]  /*7c10*/  LDL R12, [R1+0x7c8] ;  /* 0x0007c800010c7983 */ /* 0x000e280000100800 */
[----:B------:R-:W0:Y:S01]  /*7c20*/  LDL R13, [R1+0x7cc] ;  /* 0x0007cc00010d7983 */ /* 0x000e220000100800 */
[----:B------:R-:W-:Y:S02]  /*7c30*/  ISETP.GT.AND P1, PT, R129, 0x4, PT ;  /* 0x000000048100780c */ /* 0x000fe40003f24270 */
[----:B------:R-:W-:-:S02]  /*7c40*/  PRMT R154, RZ, 0x7610, R154 ;  /* 0x00007610ff9a7816 */ /* 0x000fc4000000009a */
[----:B------:R-:W-:Y:S02]  /*7c50*/  PRMT R124, RZ, 0x7610, R124 ;  /* 0x00007610ff7c7816 */ /* 0x000fe4000000007c */
[----:B------:R-:W-:Y:S02]  /*7c60*/  PRMT R98, RZ, 0x7610, R98 ;  /* 0x00007610ff627816 */ /* 0x000fe40000000062 */
[----:B0-----:R-:W-:-:S04]  /*7c70*/  @P0 LOP3.LUT R13, R13, R12, RZ, 0x3c, !PT ;  /* 0x0000000c0d0d0212 */ /* 0x001fc800078e3cff */
[----:B------:R-:W-:-:S04]  /*7c80*/  @P0 LOP3.LUT R12, R13, R12, RZ, 0x3c, !PT ;  /* 0x0000000c0d0c0212 */ /* 0x000fc800078e3cff */
[----:B------:R-:W-:-:S05]  /*7c90*/  @P0 LOP3.LUT R13, R13, R12, RZ, 0x3c, !PT ;  /* 0x0000000c0d0d0212 */ /* 0x000fca00078e3cff */
[----:B------:R3:W2:Y:S02]  /*7ca0*/  @P0 LDG.E.U8 R154, desc[UR8][R12.64] ;  /* 0x000000080c9a0981 */ /* 0x0006a4000c1e1100 */
[----:B---3--:R-:W-:Y:S02]  /*7cb0*/  @P0 IMAD.MOV.U32 R12, RZ, RZ, R14 ;  /* 0x000000ffff0c0224 */ /* 0x008fe400078e000e */
[----:B------:R-:W-:Y:S01]  /*7cc0*/  @P0 IMAD.MOV.U32 R13, RZ, RZ, R15 ;  /* 0x000000ffff0d0224 */ /* 0x000fe200078e000f */
[----:B------:R-:W-:Y:S01]  /*7cd0*/  PRMT R17, RZ, 0x7610, R17 ;  /* 0x00007610ff117816 */ /* 0x000fe20000000011 */
[----:B------:R-:W3:Y:S04]  /*7ce0*/  LDL R15, [R1+0x798] ;  /* 0x00079800010f7983 */ /* 0x000ee80000100800 */
[----:B------:R4:W2:Y:S01]  /*7cf0*/  @P0 LDG.E.U8 R124, desc[UR8][R12.64] ;  /* 0x000000080c7c0981 */ /* 0x0008a2000c1e1100 */
[----:B------:R-:W-:-:S02]  /*7d00*/  ISETP.GT.AND P2, PT, R129, 0x5, PT ;  /* 0x000000058100780c */ /* 0x000fc40003f44270 */
[----:B------:R-:W-:Y:S01]  /*7d10*/  PRMT R91, RZ, 0x7610, R91 ;  /* 0x00007610ff5b7816 */ /* 0x000fe2000000005b */
[----:B------:R-:W3:Y:S01]  /*7d20*/  LDL R14, [R1+0x79c] ;  /* 0x00079c00010e7983 */ /* 0x000ee20000100800 */
[----:B----4-:R-:W-:Y:S02]  /*7d30*/  @P1 IMAD.MOV.U32 R12, RZ, RZ, R92 ;  /* 0x000000ffff0c1224 */ /* 0x010fe400078e005c */
[----:B------:R-:W-:Y:S01]  /*7d40*/  @P1 IMAD.MOV.U32 R13, RZ, RZ, R93 ;  /* 0x000000ffff0d1224 */ /* 0x000fe200078e005d */
[----:B------:R-:W4:Y:S04]  /*7d50*/  LDL R92, [R1+0x794] ;  /* 0x00079400015c7983 */ /* 0x000f280000100800 */
[----:B------:R0:W2:Y:S04]  /*7d60*/  @P1 LDG.E.U8 R98, desc[UR8][R12.64] ;  /* 0x000000080c621981 */ /* 0x0000a8000c1e1100 */
[----:B------:R-:W5:Y:S04]  /*7d70*/  LDL R93, [R1+0x790] ;  /* 0x00079000015d7983 */ /* 0x000f680000100800 */
[----:B------:R-:W0:Y:S04]  /*7d80*/  LDL R12, [R1+0x7b0] ;  /* 0x0007b000010c7983 */ /* 0x000e280000100800 */
[----:B------:R-:W0:Y:S02]  /*7d90*/  LDL R13, [R1+0x7b4] ;  /* 0x0007b400010d7983 */ /* 0x000e240000100800 */
[----:B0-----:R-:W-:-:S04]  /*7da0*/  @P1 LOP3.LUT R13, R13, R12, RZ, 0x3c, !PT ;  /* 0x0000000c0d0d1212 */ /* 0x001fc800078e3cff */
[----:B------:R-:W-:-:S04]  /*7db0*/  @P1 LOP3.LUT R12, R13, R12, RZ, 0x3c, !PT ;  /* 0x0000000c0d0c1212 */ /* 0x000fc800078e3cff */
[----:B------:R-:W-:-:S05]  /*7dc0*/  @P1 LOP3.LUT R13, R13, R12, RZ, 0x3c, !PT ;  /* 0x0000000c0d0d1212 */ /* 0x000fca00078e3cff */
[----:B------:R0:W2:Y:S04]  /*7dd0*/  @P1 LDG.E.U8 R17, desc[UR8][R12.64] ;  /* 0x000000080c111981 */ /* 0x0000a8000c1e1100 */
[----:B------:R-:W0:Y:S04]  /*7de0*/  LDL R12, [R1+0x7a8] ;  /* 0x0007a800010c7983 */ /* 0x000e280000100800 */
[----:B------:R-:W0:Y:S02]  /*7df0*/  LDL R13, [R1+0x7ac] ;  /* 0x0007ac00010d7983 */ /* 0x000e240000100800 */
[----:B0-----:R-:W-:-:S04]  /*7e00*/  @P2 LOP3.LUT R13, R13, R12, RZ, 0x3c, !PT ;  /* 0x0000000c0d0d2212 */ /* 0x001fc800078e3cff */
[----:B------:R-:W-:-:S04]  /*7e10*/  @P2 LOP3.LUT R12, R13, R12, RZ, 0x3c, !PT ;  /* 0x0000000c0d0c2212 */ /* 0x000fc800078e3cff */
[----:B------:R-:W-:-:S05]  /*7e20*/  @P2 LOP3.LUT R13, R13, R12, RZ, 0x3c, !PT ;  /* 0x0000000c0d0d2212 */ /* 0x000fca00078e3cff */
[----:B------:R-:W2:Y:S04]  /*7e30*/  @P2 LDG.E.U8 R91, desc[UR8][R12.64] ;  /* 0x000000080c5b2981 */ /* 0x000ea8000c1e1100 */
[----:B------:R-:W2:Y:S04]  /*7e40*/  LDL R12, [R1+0x7a0] ;  /* 0x0007a000010c7983 */ /* 0x000ea80000100800 */
[----:B------:R-:W2:Y:S01]  /*7e50*/  LDL R13, [R1+0x7a4] ;  /* 0x0007a400010d7983 */ /* 0x000ea20000100800 */
[----:B------:R-:W-:Y:S02]  /*7e60*/  ISETP.GT.AND P0, PT, R129, 0x6, PT ;  /* 0x000000068100780c */ /* 0x000fe40003f04270 */
[----:B------:R-:W-:-:S02]  /*7e70*/  PRMT R125, RZ, 0x7610, R125 ;  /* 0x00007610ff7d7816 */ /* 0x000fc4000000007d */
[----:B------:R-:W-:-:S09]  /*7e80*/  PRMT R130, RZ, 0x7610, R130 ;  /* 0x00007610ff827816 */ /* 0x000fd20000000082 */
[----:B---3--:R4:W3:Y:S02]  /*7e90*/  @P0 LDG.E.U8 R130, desc[UR8][R14.64] ;  /* 0x000000080e820981 */ /* 0x0088e4000c1e1100 */
[----:B----4-:R-:W-:Y:S02]  /*7ea0*/  @P0 IMAD.MOV.U32 R14, RZ, RZ, R92 ;  /* 0x000000ffff0e0224 */ /* 0x010fe400078e005c */
[----:B-----5:R-:W-:Y:S01]  /*7eb0*/  @P0 IMAD.MOV.U32 R15, RZ, RZ, R93 ;  /* 0x000000ffff0f0224 */ /* 0x020fe200078e005d */
[----:B------:R-:W-:Y:S01]  /*7ec0*/  ISETP.GT.AND P1, PT, R129, 0x7, PT ;  /* 0x000000078100780c */ /* 0x000fe20003f24270 */
[----:B------:R-:W4:Y:S01]  /*7ed0*/  LDL R93, [R1+0x768] ;  /* 0x00076800015d7983 */ /* 0x000f220000100800 */
[----:B------:R-:W-:Y:S02]  /*7ee0*/  PRMT R132, RZ, 0x7610, R132 ;  /* 0x00007610ff847816 */ /* 0x000fe40000000084 */
[----:B------:R-:W-:Y:S01]  /*7ef0*/  PRMT R123, RZ, 0x7610, R123 ;  /* 0x00007610ff7b7816 */ /* 0x000fe2000000007b */
[----:B------:R-:W5:Y:S01]  /*7f00*/  LDL R92, [R1+0x76c] ;  /* 0x00076c00015c7983 */ /* 0x000f620000100800 */
[----:B--2---:R-:W-:-:S04]  /*7f10*/  @P2 LOP3.LUT R13, R13, R12, RZ, 0x3c, !PT ;  /* 0x0000000c0d0d2212 */ /* 0x004fc800078e3cff */
[----:B------:R-:W-:-:S04]  /*7f20*/  @P2 LOP3.LUT R12, R13, R12, RZ, 0x3c, !PT ;  /* 0x0000000c0d0c2212 */ /* 0x000fc800078e3cff */
[----:B------:R-:W-:-:S05]  /*7f30*/  @P2 LOP3.LUT R13, R13, R12, RZ, 0x3c, !PT ;  /* 0x0000000c0d0d2212 */ /* 0x000fca00078e3cff */
[----:B------:R0:W2:Y:S02]  /*7f40*/  @P2 LDG.E.U8 R125, desc[UR8][R12.64] ;  /* 0x000000080c7d2981 */ /* 0x0000a4000c1e1100 */
[----:B0-----:R-:W-:-:S06]  /*7f50*/  PRMT R13, RZ, 0x7610, R13 ;  /* 0x00007610ff0d7816 */ /* 0x001fcc000000000d */
[----:B------:R0:W2:Y:S04]  /*7f60*/  @P0 LDG.E.U8 R13, desc[UR8][R14.64] ;  /* 0x000000080e0d0981 */ /* 0x0000a8000c1e1100 */
        /* <DEDUP_REMOVED lines=13> */
[----:B------:R-:W0:Y:S01]  /*8040*/  LDL R15, [R1+0x77c] ;  /* 0x00077c00010f7983 */ /* 0x000e220000100800 */
[----:B------:R-:W-:Y:S02]  /*8050*/  ISETP.GT.AND P2, PT, R129, 0x8, PT ;  /* 0x000000088100780c */ /* 0x000fe40003f44270 */
[----:B------:R-:W-:-:S11]  /*8060*/  PRMT R126, RZ, 0x7610, R126 ;  /* 0x00007610ff7e7816 */ /* 0x000fd6000000007e */
[----:B0-----:R-:W-:-:S04]  /*8070*/  @P2 LOP3.LUT R15, R15, R14, RZ, 0x3c, !PT ;  /* 0x0000000e0f0f2212 */ /* 0x001fc800078e3cff */
[----:B------:R-:W-:-:S04]  /*8080*/  @P2 LOP3.LUT R14, R15, R14, RZ, 0x3c, !PT ;  /* 0x0000000e0f0e2212 */ /* 0x000fc800078e3cff */
[----:B------:R-:W-:-:S05]  /*8090*/  @P2 LOP3.LUT R15, R15, R14, RZ, 0x3c, !PT ;  /* 0x0000000e0f0f2212 */ /* 0x000fca00078e3cff */
[----:B------:R0:W2:Y:S04]  /*80a0*/  @P2 LDG.E.U8 R126, desc[UR8][R14.64] ;  /* 0x000000080e7e2981 */ /* 0x0000a8000c1e1100 */
[----:B------:R-:W0:Y:S04]  /*80b0*/  LDL R14, [R1+0x770] ;  /* 0x00077000010e7983 */ /* 0x000e280000100800 */
[----:B------:R-:W0:Y:S01]  /*80c0*/  LDL R15, [R1+0x774] ;  /* 0x00077400010f7983 */ /* 0x000e220000100800 */
[----:B------:R-:W-:Y:S02]  /*80d0*/  ISETP.GT.AND P0, PT, R129, 0x9, PT ;  /* 0x000000098100780c */ /* 0x000fe40003f04270 */
[----:B------:R-:W-:-:S02]  /*80e0*/  PRMT R88, RZ, 0x7610, R88 ;  /* 0x00007610ff587816 */ /* 0x000fc40000000058 */
[----:B------:R-:W-:Y:S02]  /*80f0*/  PRMT R153, RZ, 0x7610, R153 ;  /* 0x00007610ff997816 */ /* 0x000fe40000000099 */
[----:B0-----:R-:W-:-:S04]  /*8100*/  @P2 LOP3.LUT R15, R15, R14, RZ, 0x3c, !PT ;  /* 0x0000000e0f0f2212 */ /* 0x001fc800078e3cff */
[----:B------:R-:W-:-:S04]  /*8110*/  @P2 LOP3.LUT R14, R15, R14, RZ, 0x3c, !PT ;  /* 0x0000000e0f0e2212 */ /* 0x000fc800078e3cff */
[----:B------:R-:W-:-:S05]  /*8120*/  @P2 LOP3.LUT R15, R15, R14, RZ, 0x3c, !PT ;  /* 0x0000000e0f0f2212 */ /* 0x000fca00078e3cff */
[----:B------:R5:W2:Y:S02]  /*8130*/  @P2 LDG.E.U8 R88, desc[UR8][R14.64] ;  /* 0x000000080e582981 */ /* 0x000aa4000c1e1100 */
[----:B-----5:R-:W-:Y:S02]  /*8140*/  @P0 IMAD.MOV.U32 R14, RZ, RZ, R92 ;  /* 0x000000ffff0e0224 */ /* 0x020fe400078e005c */
[----:B----4-:R-:W-:Y:S01]  /*8150*/  @P0 IMAD.MOV.U32 R15, RZ, RZ, R93 ;  /* 0x000000ffff0f0224 */ /* 0x010fe200078e005d */
[----:B------:R-:W-:Y:S01]  /*8160*/  PRMT R116, RZ, 0x7610, R116 ;  /* 0x00007610ff747816 */ /* 0x000fe20000000074 */
[----:B------:R-:W4:Y:S04]  /*8170*/  LDL R93, [R1+0x740] ;  /* 0x00074000015d7983 */ /* 0x000f280000100800 */
[----:B------:R0:W5:Y:S01]  /*8180*/  @P0 LDG.E.U8 R153, desc[UR8][R14.64] ;  /* 0x000000080e990981 */ /* 0x000162000c1e1100 */
[----:B------:R-:W-:-:S02]  /*8190*/  ISETP.GT.AND P1, PT, R129, 0xa, PT ;  /* 0x0000000a8100780c */ /* 0x000fc40003f24270 */
[----:B------:R-:W-:Y:S01]  /*81a0*/  PRMT R20, RZ, 0x7610, R20 ;  /* 0x00007610ff147816 */ /* 0x000fe20000000014 */
[----:B------:R-:W3:Y:S04]  /*81b0*/  LDL R92, [R1+0x744] ;  /* 0x00074400015c7983 */ /* 0x000ee80000100800 */
[----:B------:R-:W0:Y:S04]  /*81c0*/  LDL R14, [R1+0x760] ;  /* 0x00076000010e7983 */ /* 0x000e280000100800 */
[----:B------:R-:W0:Y:S02]  /*81d0*/  LDL R15, [R1+0x764] ;  /* 0x00076400010f7983 */ /* 0x000e240000100800 */
[----:B0-----:R-:W-:-:S04]  /*81e0*/  @P0 LOP3.LUT R15, R15, R14, RZ, 0x3c, !PT ;  /* 0x0000000e0f0f0212 */ /* 0x001fc800078e3cff */
[----:B------:R-:W-:-:S04]  /*81f0*/  @P0 LOP3.LUT R14, R15, R14, RZ, 0x3c, !PT ;  /* 0x0000000e0f0e0212 */ /* 0x000fc800078e3cff */
[----:B------:R-:W-:-:S05]  /*8200*/  @P0 LOP3.LUT R15, R15, R14, RZ, 0x3c, !PT ;  /* 0x0000000e0f0f0212 */ /* 0x000fca00078e3cff */
[----:B------:R0:W5:Y:S04]  /*8210*/  @P0 LDG.E.U8 R116, desc[UR8][R14.64] ;  /* 0x000000080e740981 */ /* 0x000168000c1e1100 */
[----:B------:R-:W0:Y:S04]  /*8220*/  LDL R14, [R1+0x758] ;  /* 0x00075800010e7983 */ /* 0x000e280000100800 */
[----:B------:R-:W0:Y:S02]  /*8230*/  LDL R15, [R1+0x75c] ;  /* 0x00075c00010f7983 */ /* 0x000e240000100800 */
[----:B0-----:R-:W-:-:S04]  /*8240*/  @P1 LOP3.LUT R15, R15, R14, RZ, 0x3c, !PT ;  /* 0x0000000e0f0f1212 */ /* 0x001fc800078e3cff */
[----:B------:R-:W-:-:S04]  /*8250*/  @P1 LOP3.LUT R14, R15, R14, RZ, 0x3c, !PT ;  /* 0x0000000e0f0e1212 */ /* 0x000fc800078e3cff */
[----:B------:R-:W-:-:S05]  /*8260*/  @P1 LOP3.LUT R15, R15, R14, RZ, 0x3c, !PT ;  /* 0x0000000e0f0f1212 */ /* 0x000fca00078e3cff */
[----:B------:R0:W5:Y:S04]  /*8270*/  @P1 LDG.E.U8 R20, desc[UR8][R14.64] ;  /* 0x000000080e141981 */ /* 0x000168000c1e1100 */
[----:B------:R-:W0:Y:S04]  /*8280*/  LDL R14, [R1+0x750] ;  /* 0x00075000010e7983 */ /* 0x000e280000100800 */
[----:B------:R-:W0:Y:S01]  /*8290*/  LDL R15, [R1+0x754] ;  /* 0x00075400010f7983 */ /* 0x000e220000100800 */
[----:B------:R-:W-:Y:S02]  /*82a0*/  PRMT R16, RZ, 0x7610, R16 ;  /* 0x00007610ff107816 */ /* 0x000fe40000000010 */
[----:B0-----:R-:W-:-:S04]  /*82b0*/  @P1 LOP3.LUT R15, R15, R14, RZ, 0x3c, !PT ;  /* 0x0000000e0f0f1212 */ /* 0x001fc800078e3cff */
[----:B------:R-:W-:-:S04]  /*82c0*/  @P1 LOP3.LUT R14, R15, R14, RZ, 0x3c, !PT ;  /* 0x0000000e0f0e1212 */ /* 0x000fc800078e3cff */
[----:B------:R-:W-:-:S05]  /*82d0*/  @P1 LOP3.LUT R15, R15, R14, RZ, 0x3c, !PT ;  /* 0x0000000e0f0f1212 */ /* 0x000fca00078e3cff */
[----:B------:R0:W5:Y:S04]  /*82e0*/  @P1 LDG.E.U8 R16, desc[UR8][R14.64] ;  /* 0x000000080e101981 */ /* 0x000168000c1e1100 */
[----:B------:R-:W0:Y:S04]  /*82f0*/  LDL R14, [R1+0x748] ;  /* 0x00074800010e7983 */ /* 0x000e280000100800 */
[----:B------:R-:W0:Y:S01]  /*8300*/  LDL R15, [R1+0x74c] ;  /* 0x00074c00010f7983 */ /* 0x000e220000100800 */
[----:B------:R-:W-:Y:S02]  /*8310*/  ISETP.GT.AND P2, PT, R129, 0xb, PT ;  /* 0x0000000b8100780c */ /* 0x000fe40003f44270 */
[----:B------:R-:W-:-:S02]  /*8320*/  PRMT R122, RZ, 0x7610, R122 ;  /* 0x00007610ff7a7816 */ /* 0x000fc4000000007a */
[----:B------:R-:W-:-:S09]  /*8330*/  PRMT R127, RZ, 0x7610, R127 ;  /* 0x00007610ff7f7816 */ /* 0x000fd2000000007f */
[----:B0-----:R-:W-:-:S04]  /*8340*/  @P2 LOP3.LUT R15, R15, R14, RZ, 0x3c, !PT ;  /* 0x0000000e0f0f2212 */ /* 0x001fc800078e3cff */
[----:B------:R-:W-:-:S04]  /*8350*/  @P2 LOP3.LUT R14, R15, R14, RZ, 0x3c, !PT ;  /* 0x0000000e0f0e2212 */ /* 0x000fc800078e3cff */
[----:B------:R-:W-:-:S05]  /*8360*/  @P2 LOP3.LUT R15, R15, R14, RZ, 0x3c, !PT ;  /* 0x0000000e0f0f2212 */ /* 0x000fca00078e3cff */
[----:B------:R3:W5:Y:S02]  /*8370*/  @P2 LDG.E.U8 R122, desc[UR8][R14.64] ;  /* 0x000000080e7a2981 */ /* 0x000764000c1e1100 */
[----:B---3--:R-:W-:Y:S02]  /*8380*/  @P2 IMAD.MOV.U32 R14, RZ, RZ, R92 ;  /* 0x000000ffff0e2224 */ /* 0x008fe400078e005c */
[----:B----4-:R-:W-:Y:S01]  /*8390*/  @P2 IMAD.MOV.U32 R15, RZ, RZ, R93 ;  /* 0x000000ffff0f2224 */ /* 0x010fe200078e005d */
[----:B------:R-:W-:Y:S01]  /*83a0*/  ISETP.GT.AND P0, PT, R129, 0xc, PT ;  /* 0x0000000c8100780c */ /* 0x000fe20003f04270 */
[----:B------:R-:W3:Y:S04]  /*83b0*/  LDL R93, [R1+0x718] ;  /* 0x00071800015d7983 */ /* 0x000ee80000100800 */
[----:B------:R0:W4:Y:S01]  /*83c0*/  @P2 LDG.E.U8 R127, desc[UR8][R14.64] ;  /* 0x000000080e7f2981 */ /* 0x000122000c1e1100 */
[----:B------:R-:W-:-:S02]  /*83d0*/  PRMT R12, RZ, 0x7610, R12 ;  /* 0x00007610ff0c7816 */ /* 0x000fc4000000000c */
[----:B------:R-:W-:Y:S01]  /*83e0*/  PRMT R23, RZ, 0x7610, R23 ;  /* 0x00007610ff177816 */ /* 0x000fe20000000017 */
[----:B------:R-:W3:Y:S04]  /*83f0*/  LDL R92, [R1+0x71c] ;  /* 0x00071c00015c7983 */ /* 0x000ee80000100800 */
[----:B------:R-:W0:Y:S04]  /*8400*/  LDL R14, [R1+0x738] ;  /* 0x00073800010e7983 */ /* 0x000e280000100800 */
[----:B------:R-:W0:Y:S02]  /*8410*/  LDL R15, [R1+0x73c] ;  /* 0x00073c00010f7983 */ /* 0x000e240000100800 */
[----:B0-----:R-:W-:-:S04]  /*8420*/  @P0 LOP3.LUT R15, R15, R14, RZ, 0x3c, !PT ;  /* 0x0000000e0f0f0212 */ /* 0x001fc800078e3cff */
[----:B------:R-:W-:-:S04]  /*8430*/  @P0 LOP3.LUT R14, R15, R14, RZ, 0x3c, !PT ;  /* 0x0000000e0f0e0212 */ /* 0x000fc800078e3cff */
[----:B------:R-:W-:-:S05]  /*8440*/  @P0 LOP3.LUT R15, R15, R14, RZ, 0x3c, !PT ;  /* 0x0000000e0f0f0212 */ /* 0x000fca00078e3cff */
[----:B------:R0:W4:Y:S04]  /*8450*/  @P0 LDG.E.U8 R12, desc[UR8][R14.64] ;  /* 0x000000080e0c0981 */ /* 0x000128000c1e1100 */
[----:B------:R-:W0:Y:S04]  /*8460*/  LDL R14, [R1+0x730] ;  /* 0x00073000010e7983 */ /* 0x000e280000100800 */
[----:B------:R-:W0:Y:S02]  /*8470*/  LDL R15, [R1+0x734] ;  /* 0x00073400010f7983 */ /* 0x000e240000100800 */
[----:B0-----:R-:W-:-:S04]  /*8480*/  @P0 LOP3.LUT R15, R15, R14, RZ, 0x3c, !PT ;  /* 0x0000000e0f0f0212 */ /* 0x001fc800078e3cff */
[----:B------:R-:W-:-:S04]  /*8490*/  @P0 LOP3.LUT R14, R15, R14, RZ, 0x3c, !PT ;  /* 0x0000000e0f0e0212 */ /* 0x000fc800078e3cff */
[----:B------:R-:W-:-:S05]  /*84a0*/  @P0 LOP3.LUT R15, R15, R14, RZ, 0x3c, !PT ;  /* 0x0000000e0f0f0212 */ /* 0x000fca00078e3cff */
[----:B------:R0:W4:Y:S04]  /*84b0*/  @P0 LDG.E.U8 R23, desc[UR8][R14.64] ;  /* 0x000000080e170981 */ /* 0x000128000c1e1100 */
[----:B------:R-:W0:Y:S04]  /*84c0*/  LDL R14, [R1+0x728] ;  /* 0x00072800010e7983 */ /* 0x000e280000100800 */
[----:B------:R-:W0:Y:S01]  /*84d0*/  LDL R15, [R1+0x72c] ;  /* 0x00072c00010f7983 */ /* 0x000e220000100800 */
[C---:B------:R-:W-:Y:S02]  /*84e0*/  ISETP.GT.AND P1, PT, R129.reuse, 0xd, PT ;  /* 0x0000000d8100780c */ /* 0x040fe40003f24270 */
[----:B------:R-:W-:-:S02]  /*84f0*/  ISETP.GT.AND P2, PT, R129, 0xe, PT ;  /* 0x0000000e8100780c */ /* 0x000fc40003f44270 */
[----:B------:R-:W-:Y:S02]  /*8500*/  PRMT R117, RZ, 0x7610, R117 ;  /* 0x00007610ff757816 */ /* 0x000fe40000000075 */
[----:B------:R-:W-:-:S09]  /*8510*/  PRMT R19, RZ, 0x7610, R19 ;  /* 0x00007610ff137816 */ /* 0x000fd20000000013 */
[----:B---3--:R1:W3:Y:S04]  /*8520*/  @P2 LDG.E.U8 R19, desc[UR8][R92.64] ;  /* 0x000000085c132981 */ /* 0x0082e8000c1e1100 */
[----:B------:R-:W1:Y:S04]  /*8530*/  LDL R92, [R1+0x710] ;  /* 0x00071000015c7983 */ /* 0x000e680000100800 */
[----:B------:R-:W1:Y:S01]  /*8540*/  LDL R93, [R1+0x714] ;  /* 0x00071400015d7983 */ /* 0x000e620000100800 */
[----:B0-----:R-:W-:-:S04]  /*8550*/  @P1 LOP3.LUT R15, R15, R14, RZ, 0x3c, !PT ;  /* 0x0000000e0f0f1212 */ /* 0x001fc800078e3cff */
[----:B------:R-:W-:-:S04]  /*8560*/  @P1 LOP3.LUT R14, R15, R14, RZ, 0x3c, !PT ;  /* 0x0000000e0f0e1212 */ /* 0x000fc800078e3cff */
[----:B------:R-:W-:-:S05]  /*8570*/  @P1 LOP3.LUT R15, R15, R14, RZ, 0x3c, !PT ;  /* 0x0000000e0f0f1212 */ /* 0x000fca00078e3cff */
[----:B------:R0:W3:Y:S04]  /*8580*/  @P1 LDG.E.U8 R117, desc[UR8][R14.64] ;  /* 0x000000080e751981 */ /* 0x0000e8000c1e1100 */
[----:B------:R-:W0:Y:S04]  /*8590*/  LDL R14, [R1+0x720] ;  /* 0x00072000010e7983 */ /* 0x000e280000100800 */
[----:B------:R-:W0:Y:S01]  /*85a0*/  LDL R15, [R1+0x724] ;  /* 0x00072400010f7983 */ /* 0x000e220000100800 */
[----:B------:R-:W-:Y:S02]  /*85b0*/  PRMT R131, RZ, 0x7610, R131 ;  /* 0x00007610ff837816 */ /* 0x000fe40000000083 */
[----:B-1----:R-:W-:-:S04]  /*85c0*/  @P2 LOP3.LUT R93, R93, R92, RZ, 0x3c, !PT ;  /* 0x0000005c5d5d2212 */ /* 0x002fc800078e3cff */
[----:B------:R-:W-:-:S04]  /*85d0*/  @P2 LOP3.LUT R92, R93, R92, RZ, 0x3c, !PT ;  /* 0x0000005c5d5c2212 */ /* 0x000fc800078e3cff */
[----:B------:R-:W-:Y:S02]  /*85e0*/  @P2 LOP3.LUT R93, R93, R92, RZ, 0x3c, !PT ;  /* 0x0000005c5d5d2212 */ /* 0x000fe400078e3cff */
[----:B0-----:R-:W-:-:S04]  /*85f0*/  @P1 LOP3.LUT R15, R15, R14, RZ, 0x3c, !PT ;  /* 0x0000000e0f0f1212 */ /* 0x001fc800078e3cff */
[----:B------:R-:W-:-:S04]  /*8600*/  @P1 LOP3.LUT R14, R15, R14, RZ, 0x3c, !PT ;  /* 0x0000000e0f0e1212 */ /* 0x000fc800078e3cff */
[----:B------:R-:W-:-:S05]  /*8610*/  @P1 LOP3.LUT R15, R15, R14, RZ, 0x3c, !PT ;  /* 0x0000000e0f0f1212 */ /* 0x000fca00078e3cff */
[----:B------:R0:W3:Y:S02]  /*8620*/  @P1 LDG.E.U8 R131, desc[UR8][R14.64] ;  /* 0x000000080e831981 */ /* 0x0000e4000c1e1100 */
[----:B0-----:R-:W-:-:S06]  /*8630*/  PRMT R15, RZ, 0x7610, R15 ;  /* 0x00007610ff0f7816 */ /* 0x001fcc000000000f */
[----:B------:R0:W3:Y:S04]  /*8640*/  @P2 LDG.E.U8 R15, desc[UR8][R92.64] ;  /* 0x000000085c0f2981 */ /* 0x0000e8000c1e1100 */
[----:B------:R-:W0:Y:S04]  /*8650*/  LDL R92, [R1+0x708] ;  /* 0x00070800015c7983 */ /* 0x000e280000100800 */
[----:B------:R-:W0:Y:S01]  /*8660*/  LDL R93, [R1+0x70c] ;  /* 0x00070c00015d7983 */ /* 0x000e220000100800 */
[----:B------:R-:W-:Y:S02]  /*8670*/  ISETP.GT.AND P0, PT, R129, 0xf, PT ;  /* 0x0000000f8100780c */ /* 0x000fe40003f04270 */
[----:B------:R-:W-:-:S11]  /*8680*/  PRMT R121, RZ, 0x7610, R121 ;  /* 0x00007610ff797816 */ /* 0x000fd60000000079 */
[----:B0-----:R-:W-:-:S04]  /*8690*/  @P0 LOP3.LUT R93, R93, R92, RZ, 0x3c, !PT ;  /* 0x0000005c5d5d0212 */ /* 0x001fc800078e3cff */
[----:B------:R-:W-:-:S04]  /*86a0*/  @P0 LOP3.LUT R92, R93, R92, RZ, 0x3c, !PT ;  /* 0x0000005c5d5c0212 */ /* 0x000fc800078e3cff */
[----:B------:R-:W-:-:S05]  /*86b0*/  @P0 LOP3.LUT R93, R93, R92, RZ, 0x3c, !PT ;  /* 0x0000005c5d5d0212 */ /* 0x000fca00078e3cff */
[----:B------:R0:W3:Y:S04]  /*86c0*/  @P0 LDG.E.U8 R121, desc[UR8][R92.64] ;  /* 0x000000085c790981 */ /* 0x0000e8000c1e1100 */
[----:B------:R-:W0:Y:S04]  /*86d0*/  LDL R92, [R1+0x700] ;  /* 0x00070000015c7983 */ /* 0x000e280000100800 */
[----:B------:R-:W0:Y:S01]  /*86e0*/  LDL R93, [R1+0x704] ;  /* 0x00070400015d7983 */ /* 0x000e220000100800 */
[----:B------:R-:W-:Y:S02]  /*86f0*/  PRMT R128, RZ, 0x7610, R128 ;  /* 0x00007610ff807816 */ /* 0x000fe40000000080 */
[----:B0-----:R-:W-:-:S04]  /*8700*/  @P0 LOP3.LUT R93, R93, R92, RZ, 0x3c, !PT ;  /* 0x0000005c5d5d0212 */ /* 0x001fc800078e3cff */
[----:B------:R-:W-:-:S04]  /*8710*/  @P0 LOP3.LUT R92, R93, R92, RZ, 0x3c, !PT ;  /* 0x0000005c5d5c0212 */ /* 0x000fc800078e3cff */
[----:B------:R-:W-:-:S05]  /*8720*/  @P0 LOP3.LUT R93, R93, R92, RZ, 0x3c, !PT ;  /* 0x0000005c5d5d0212 */ /* 0x000fca00078e3cff */
        /* <DEDUP_REMOVED lines=68> */
[----:B------:R-:W2:Y:S04]  /*8b70*/  @P2 LDG.E.U8 R142, desc[UR8][R92.64] ;  /* 0x000000085c8e2981 */ /* 0x000ea8000c1e1100 */
[----:B--2---:R0:W-:Y:S04]  /*8b80*/  STL [R1+0x54], R142 ;  /* 0x0000548e01007387 */ /* 0x0041e80000100800 */
[----:B0-----:R-:W2:Y:S04]  /*8b90*/  LDL.LU R142, [R1+0xb84] ;  /* 0x000b8400018e7983 */ /* 0x001ea80000300800 */
[----:B------:R-:W5:Y:S04]  /*8ba0*/  LDL R92, [R1+0x6b0] ;  /* 0x0006b000015c7983 */ /* 0x000f680000100800 */
[----:B------:R-:W5:Y:S01]  /*8bb0*/  LDL R93, [R1+0x6b4] ;  /* 0x0006b400015d7983 */ /* 0x000f620000100800 */
[----:B------:R-:W-:-:S02]  /*8bc0*/  PRMT R141, RZ, 0x7610, R141 ;  /* 0x00007610ff8d7816 */ /* 0x000fc4000000008d */
[----:B-----5:R-:W-:-:S04]  /*8bd0*/  @P2 LOP3.LUT R93, R93, R92, RZ, 0x3c, !PT ;  /* 0x0000005c5d5d2212 */ /* 0x020fc800078e3cff */
[----:B------:R-:W-:-:S04]  /*8be0*/  @P2 LOP3.LUT R92, R93, R92, RZ, 0x3c, !PT ;  /* 0x0000005c5d5c2212 */ /* 0x000fc800078e3cff */
[----:B------:R-:W-:-:S05]  /*8bf0*/  @P2 LOP3.LUT R93, R93, R92, RZ, 0x3c, !PT ;  /* 0x0000005c5d5d2212 */ /* 0x000fca00078e3cff */
[----:B------:R-:W5:Y:S01]  /*8c00*/  @P2 LDG.E.U8 R141, desc[UR8][R92.64] ;  /* 0x000000085c8d2981 */ /* 0x000f62000c1e1100 */
[----:B------:R-:W-:-:S03]  /*8c10*/  ISETP.GT.AND P0, PT, R129, 0x15, PT ;  /* 0x000000158100780c */ /* 0x000fc60003f04270 */
[----:B-----5:R0:W-:Y:S04]  /*8c20*/  STL [R1+0x5c], R141 ;  /* 0x00005c8d01007387 */ /* 0x0201e80000100800 */
[----:B0-----:R-:W5:Y:S04]  /*8c30*/  LDL.LU R141, [R1+0xb80] ;  /* 0x000b8000018d7983 */ /* 0x001f680000300800 */
[----:B------:R-:W4:Y:S04]  /*8c40*/  LDL R92, [R1+0x6a8] ;  /* 0x0006a800015c7983 */ /* 0x000f280000100800 */
[----:B------:R-:W4:Y:S01]  /*8c50*/  LDL R93, [R1+0x6ac] ;  /* 0x0006ac00015d7983 */ /* 0x000f220000100800 */
[----:B------:R-:W-:-:S02]  /*8c60*/  PRMT R109, RZ, 0x7610, R109 ;  /* 0x00007610ff6d7816 */ /* 0x000fc4000000006d */
[----:B----4-:R-:W-:-:S04]  /*8c70*/  @P0 LOP3.LUT R93, R93, R92, RZ, 0x3c, !PT ;  /* 0x0000005c5d5d0212 */ /* 0x010fc800078e3cff */
[----:B------:R-:W-:-:S04]  /*8c80*/  @P0 LOP3.LUT R92, R93, R92, RZ, 0x3c, !PT ;  /* 0x0000005c5d5c0212 */ /* 0x000fc800078e3cff */
[----:B------:R-:W-:-:S05]  /*8c90*/  @P0 LOP3.LUT R93, R93, R92, RZ, 0x3c, !PT ;  /* 0x0000005c5d5d0212 */ /* 0x000fca00078e3cff */
[----:B------:R-:W4:Y:S04]  /*8ca0*/  @P0 LDG.E.U8 R109, desc[UR8][R92.64] ;  /* 0x000000085c6d0981 */ /* 0x000f28000c1e1100 */
[----:B----4-:R0:W-:Y:S04]  /*8cb0*/  STL [R1+0x50], R109 ;  /* 0x0000506d01007387 */ /* 0x0101e80000100800 */
[----:B0-----:R-:W4:Y:S04]  /*8cc0*/  LDL.LU R109, [R1+0xb7c] ;  /* 0x000b7c00016d7983 */ /* 0x001f280000300800 */
[----:B------:R-:W3:Y:S04]  /*8cd0*/  LDL R92, [R1+0x6a0] ;  /* 0x0006a000015c7983 */ /* 0x000ee80000100800 */
[----:B------:R-:W3:Y:S01]  /*8ce0*/  LDL R93, [R1+0x6a4] ;  /* 0x0006a400015d7983 */ /* 0x000ee20000100800 */
[----:B------:R-:W-:-:S02]  /*8cf0*/  PRMT R111, RZ, 0x7610, R111 ;  /* 0x00007610ff6f7816 */ /* 0x000fc4000000006f */
[----:B---3--:R-:W-:-:S04]  /*8d00*/  @P0 LOP3.LUT R93, R93, R92, RZ, 0x3c, !PT ;  /* 0x0000005c5d5d0212 */ /* 0x008fc800078e3cff */
[----:B------:R-:W-:-:S04]  /*8d10*/  @P0 LOP3.LUT R92, R93, R92, RZ, 0x3c, !PT ;  /* 0x0000005c5d5c0212 */ /* 0x000fc800078e3cff */
[----:B------:R-:W-:-:S05]  /*8d20*/  @P0 LOP3.LUT R93, R93, R92, RZ, 0x3c, !PT ;  /* 0x0000005c5d5d0212 */ /* 0x000fca00078e3cff */
[----:B------:R-:W3:Y:S01]  /*8d30*/  @P0 LDG.E.U8 R111, desc[UR8][R92.64] ;  /* 0x000000085c6f0981 */ /* 0x000ee2000c1e1100 */
[----:B------:R-:W-:-:S03]  /*8d40*/  ISETP.GT.AND P1, PT, R129, 0x16, PT ;  /* 0x000000168100780c */ /* 0x000fc60003f24270 */
[----:B---3--:R0:W-:Y:S04]  /*8d50*/  STL [R1+0x58], R111 ;  /* 0x0000586f01007387 */ /* 0x0081e80000100800 */
[----:B0-----:R-:W3:Y:S04]  /*8d60*/  LDL.LU R111, [R1+0xb78] ;  /* 0x000b7800016f7983 */ /* 0x001ee80000300800 */
[----:B------:R-:W2:Y:S04]  /*8d70*/  LDL R92, [R1+0x698] ;  /* 0x00069800015c7983 */ /* 0x000ea80000100800 */
[----:B------:R-:W2:Y:S01]  /*8d80*/  LDL R93, [R1+0x69c] ;  /* 0x00069c00015d7983 */ /* 0x000ea20000100800 */
[----:B------:R-:W-:-:S02]  /*8d90*/  PRMT R140, RZ, 0x7610, R140 ;  /* 0x00007610ff8c7816 */ /* 0x000fc4000000008c */
[----:B--2---:R-:W-:-:S04]  /*8da0*/  @P1 LOP3.LUT R93, R93, R92, RZ, 0x3c, !PT ;  /* 0x0000005c5d5d1212 */ /* 0x004fc800078e3cff */
        /* <DEDUP_REMOVED lines=211> */
[----:B------:R0:W4:Y:S04]  /*9ae0*/  @P0 LDG.E.U8 R0, desc[UR8][R92.64] ;  /* 0x000000085c000981 */ /* 0x000128000c1e1100 */
[----:B------:R-:W0:Y:S04]  /*9af0*/  LDL R92, [R1+0x5e0] ;  /* 0x0005e000015c7983 */ /* 0x000e280000100800 */
[----:B------:R-:W0:Y:S01]  /*9b00*/  LDL R93, [R1+0x5e4] ;  /* 0x0005e400015d7983 */ /* 0x000e220000100800 */
[----:B------:R-:W-:Y:S02]  /*9b10*/  PRMT R168, RZ, 0x7610, R168 ;  /* 0x00007610ffa87816 */ /* 0x000fe400000000a8 */
[----:B0-----:R-:W-:-:S04]  /*9b20*/  @P0 LOP3.LUT R93, R93, R92, RZ, 0x3c, !PT ;  /* 0x0000005c5d5d0212 */ /* 0x001fc800078e3cff */
        /* <DEDUP_REMOVED lines=12> */
[----:B------:R0:W2:Y:S04]  /*9bf0*/  @P1 LDG.E.U8 R9, desc[UR8][R92.64] ;  /* 0x000000085c091981 */ /* 0x0000a8000c1e1100 */
[----:B------:R-:W0:Y:S04]  /*9c00*/  LDL R92, [R1+0x5d0] ;  /* 0x0005d000015c7983 */ /* 0x000e280000100800 */
[----:B------:R-:W0:Y:S01]  /*9c10*/  LDL R93, [R1+0x5d4] ;  /* 0x0005d400015d7983 */ /* 0x000e220000100800 */
[----:B------:R-:W-:Y:S02]  /*9c20*/  PRMT R169, RZ, 0x7610, R169 ;  /* 0x00007610ffa97816 */ /* 0x000fe400000000a9 */
[----:B0-----:R-:W-:-:S04]  /*9c30*/  @P1 LOP3.LUT R93, R93, R92, RZ, 0x3c, !PT ;  /* 0x0000005c5d5d1212 */ /* 0x001fc800078e3cff */
        /* <DEDUP_REMOVED lines=184> */
[----:B------:R0:W5:Y:S04]  /*a7c0*/  @P2 LDG.E.U8 R159, desc[UR8][R92.64] ;  /* 0x000000085c9f2981 */ /* 0x000168000c1e1100 */
[----:B------:R-:W0:Y:S04]  /*a7d0*/  LDL R92, [R1+0x528] ;  /* 0x00052800015c7983 */ /* 0x000e280000100800 */
[----:B------:R-:W0:Y:S01]  /*a7e0*/  LDL R93, [R1+0x52c] ;  /* 0x00052c00015d7983 */ /* 0x000e220000100800 */
[----:B------:R-:W-:Y:S02]  /*a7f0*/  ISETP.GT.AND P0, PT, R129, 0x2d, PT ;  /* 0x0000002d8100780c */ /* 0x000fe40003f04270 */
[----:B------:R-:W-:-:S11]  /*a800*/  PRMT R185, RZ, 0x7610, R185 ;  /* 0x00007610ffb97816 */ /* 0x000fd600000000b9 */
[----:B0-----:R-:W-:-:S04]  /*a810*/  @P0 LOP3.LUT R93, R93, R92, RZ, 0x3c, !PT ;  /* 0x0000005c5d5d0212 */ /* 0x001fc800078e3cff */
[----:B------:R-:W-:-:S04]  /*a820*/  @P0 LOP3.LUT R92, R93, R92, RZ, 0x3c, !PT ;  /* 0x0000005c5d5c0212 */ /* 0x000fc800078e3cff */
[----:B------:R-:W-:-:S05]  /*a830*/  @P0 LOP3.LUT R93, R93, R92, RZ, 0x3c, !PT ;  /* 0x0000005c5d5d0212 */ /* 0x000fca00078e3cff */
[----:B------:R-:W4:Y:S04]  /*a840*/  @P0 LDG.E.U8 R185, desc[UR8][R92.64] ;  /* 0x000000085cb90981 */ /* 0x000f28000c1e1100 */
[----:B-----5:R0:W-:Y:S04]  /*a850*/  STL [R1+0xf4], R159 ;  /* 0x0000f49f01007387 */ /* 0x0201e80000100800 */
[----:B0-----:R-:W5:Y:S04]  /*a860*/  LDL R159, [R1+0x50c] ;  /* 0x00050c00019f7983 */ /* 0x001f680000100800 */
        /* <DEDUP_REMOVED lines=28> */
[----:B------:R-:W-:Y:S02]  /*aa30*/  ISETP.GT.AND P2, PT, R129, 0x2f, PT ;  /* 0x0000002f8100780c */ /* 0x000fe40003f44270 */
[----:B------:R-:W-:Y:S01]  /*aa40*/  PRMT R189, RZ, 0x7610, R189 ;  /* 0x00007610ffbd7816 */ /* 0x000fe200000000bd */
[----:B-----5:R0:W-:Y:S04]  /*aa50*/  STL [R1+0xe4], R188 ;  /* 0x0000e4bc01007387 */ /* 0x0201e80000100800 */
[----:B0-----:R-:W5:Y:S04]  /*aa60*/  LDL.LU R188, [R1+0xacc] ;  /* 0x000acc0001bc7983 */ /* 0x001f680000300800 */
[----:B------:R-:W4:Y:S02]  /*aa70*/  LDL R93, [R1+0x508] ;  /* 0x00050800015d7983 */ /* 0x000f240000100800 */
[----:B------:R-:W-:-:S02]  /*aa80*/  @P2 IMAD.MOV.U32 R92, RZ, RZ, R159 ;  /* 0x000000ffff5c2224 */ /* 0x000fc400078e009f */
[----:B------:R-:W3:Y:S04]  /*aa90*/  LDL R159, [R1+0x974] ;  /* 0x00097400019f7983 */ /* 0x000ee80000100800 */
[----:B----4-:R-:W4:Y:S04]  /*aaa0*/  @P2 LDG.E.U8 R189, desc[UR8][R92.64] ;  /* 0x000000085cbd2981 */ /* 0x010f28000c1e1100 */
[----:B----4-:R0:W-:Y:S04]  /*aab0*/  STL [R1+0xe0], R189 ;  /* 0x0000e0bd01007387 */ /* 0x0101e80000100800 */
[----:B0-----:R-:W4:Y:S04]  /*aac0*/  LDL.LU R189, [R1+0xac8] ;  /* 0x000ac80001bd7983 */ /* 0x001f280000300800 */
[----:B------:R-:W2:Y:S04]  /*aad0*/  LDL R92, [R1+0x500] ;  /* 0x00050000015c7983 */ /* 0x000ea80000100800 */
[----:B------:R-:W2:Y:S01]  /*aae0*/  LDL R93, [R1+0x504] ;  /* 0x00050400015d7983 */ /* 0x000ea20000100800 */
[----:B------:R-:W-:-:S02]  /*aaf0*/  PRMT R190, RZ, 0x7610, R190 ;  /* 0x00007610ffbe7816 */ /* 0x000fc400000000be */
[----:B--2---:R-:W-:-:S04]  /*ab00*/  @P2 LOP3.LUT R93, R93, R92, RZ, 0x3c, !PT ;  /* 0x0000005c5d5d2212 */ /* 0x004fc800078e3cff */
[----:B------:R-:W-:-:S04]  /*ab10*/  @P2 LOP3.LUT R92, R93, R92, RZ, 0x3c, !PT ;  /* 0x0000005c5d5c2212 */ /* 0x000fc800078e3cff */
[----:B------:R-:W-:-:S05]  /*ab20*/  @P2 LOP3.LUT R93, R93, R92, RZ, 0x3c, !PT ;  /* 0x0000005c5d5d2212 */ /* 0x000fca00078e3cff */
[----:B------:R-:W2:Y:S01]  /*ab30*/  @P2 LDG.E.U8 R190, desc[UR8][R92.64] ;  /* 0x000000085cbe2981 */ /* 0x000ea2000c1e1100 */
[----:B------:R-:W-:-:S03]  /*ab40*/  ISETP.GT.AND P0, PT, R129, 0x30, PT ;  /* 0x000000308100780c */ /* 0x000fc60003f04270 */
        /* <DEDUP_REMOVED lines=8> */
[----:B------:R-:W5:Y:S04]  /*abd0*/  @P0 LDG.E.U8 R191, desc[UR8][R92.64] ;  /* 0x000000085cbf0981 */ /* 0x000f68000c1e1100 */
[----:B-----5:R0:W-:Y:S04]  /*abe0*/  STL [R1+0xd8], R191 ;  /* 0x0000d8bf01007387 */ /* 0x0201e80000100800 */
[----:B0-----:R-:W5:Y:S04]  /*abf0*/  LDL.LU R191, [R1+0xac0] ;  /* 0x000ac00001bf7983 */ /* 0x001f680000300800 */
        /* <DEDUP_REMOVED lines=10> */
[----:B------:R-:W4:Y:S04]  /*aca0*/  LDL R92, [R1+0x978] ;  /* 0x00097800015c7983 */ /* 0x000f280000100800 */
[----:B------:R-:W4:Y:S01]  /*acb0*/  LDL R93, [R1+0x97c] ;  /* 0x00097c00015d7983 */ /* 0x000f220000100800 */
[----:B------:R-:W-:-:S02]  /*acc0*/  PRMT R193, RZ, 0x7610, R193 ;  /* 0x00007610ffc17816 */ /* 0x000fc400000000c1 */
[----:B----4-:R-:W-:-:S04]  /*acd0*/  @P1 LOP3.LUT R93, R93, R92, RZ, 0x3c, !PT ;  /* 0x0000005c5d5d1212 */ /* 0x010fc800078e3cff */
[----:B------:R-:W-:-:S04]  /*ace0*/  @P1 LOP3.LUT R92, R93, R92, RZ, 0x3c, !PT ;  /* 0x0000005c5d5c1212 */ /* 0x000fc800078e3cff */
[----:B------:R-:W-:-:S05]  /*acf0*/  @P1 LOP3.LUT R93, R93, R92, RZ, 0x3c, !PT ;  /* 0x0000005c5d5d1212 */ /* 0x000fca00078e3cff */
[----:B------:R-:W4:Y:S01]  /*ad00*/  @P1 LDG.E.U8 R193, desc[UR8][R92.64] ;  /* 0x000000085cc11981 */ /* 0x000f22000c1e1100 */
[----:B------:R-:W-:-:S03]  /*ad10*/  PRMT R158, RZ, 0x7610, R158 ;  /* 0x00007610ff9e7816 */ /* 0x000fc6000000009e */
[----:B----4-:R0:W-:Y:S04]  /*ad20*/  STL [R1+0x44], R193 ;  /* 0x000044c101007387 */ /* 0x0101e80000100800 */
[----:B0-----:R-:W4:Y:S04]  /*ad30*/  LDL.LU R193, [R1+0xab8] ;  /* 0x000ab80001c17983 */ /* 0x001f280000300800 */
[----:B------:R-:W2:Y:S01]  /*ad40*/  LDL R93, [R1+0x970] ;  /* 0x00097000015d7983 */ /* 0x000ea20000100800 */
[----:B------:R-:W-:Y:S01]  /*ad50*/  @P1 IMAD.MOV.U32 R92, RZ, RZ, R159 ;  /* 0x000000ffff5c1224 */ /* 0x000fe200078e009f */
[----:B------:R-:W-:-:S02]  /*ad60*/  ISETP.GT.AND P2, PT, R129, 0x32, PT ;  /* 0x000000328100780c */ /* 0x000fc40003f44270 */
[----:B------:R-:W-:Y:S01]  /*ad70*/  PRMT R194, RZ, 0x7610, R194 ;  /* 0x00007610ffc27816 */ /* 0x000fe200000000c2 */
[----:B------:R-:W5:Y:S04]  /*ad80*/  LDL R159, [R1+0x948] ;  /* 0x00094800019f7983 */ /* 0x000f680000100800 */
[----:B--2---:R0:W2:Y:S04]  /*ad90*/  @P1 LDG.E.U8 R158, desc[UR8][R92.64] ;  /* 0x000000085c9e1981 */ /* 0x0040a8000c1e1100 */
[----:B------:R-:W0:Y:S04]  /*ada0*/  LDL R92, [R1+0x968] ;  /* 0x00096800015c7983 */ /* 0x000e280000100800 */
[----:B------:R-:W0:Y:S02]  /*adb0*/  LDL R93, [R1+0x96c] ;  /* 0x00096c00015d7983 */ /* 0x000e240000100800 */
[----:B0-----:R-:W-:-:S04]  /*adc0*/  @P2 LOP3.LUT R93, R93, R92, RZ, 0x3c, !PT ;  /* 0x0000005c5d5d2212 */ /* 0x001fc800078e3cff */
[----:B------:R-:W-:-:S04]  /*add0*/  @P2 LOP3.LUT R92, R93, R92, RZ, 0x3c, !PT ;  /* 0x0000005c5d5c2212 */ /* 0x000fc800078e3cff */
[----:B------:R-:W-:-:S05]  /*ade0*/  @P2 LOP3.LUT R93, R93, R92, RZ, 0x3c, !PT ;  /* 0x0000005c5d5d2212 */ /* 0x000fca00078e3cff */
[----:B------:R-:W3:Y:S04]  /*adf0*/  @P2 LDG.E.U8 R194, desc[UR8][R92.64] ;  /* 0x000000085cc22981 */ /* 0x000ee8000c1e1100 */
[----:B--2---:R0:W-:Y:S04]  /*ae00*/  STL [R1+0x40], R158 ;  /* 0x0000409e01007387 */ /* 0x0041e80000100800 */
[----:B0-----:R-:W2:Y:S04]  /*ae10*/  LDL R158, [R1+0x94c] ;  /* 0x00094c00019e7983 */ /* 0x001ea80000100800 */
        /* <DEDUP_REMOVED lines=9> */
[----:B------:R-:W-:-:S03]  /*aeb0*/  ISETP.GT.AND P0, PT, R129, 0x33, PT ;  /* 0x000000338100780c */ /* 0x000fc60003f04270 */
[----:B----4-:R0:W-:Y:S04]  /*aec0*/  STL [R1+0x38], R195 ;  /* 0x000038c301007387 */ /* 0x0101e80000100800 */
[----:B0-----:R-:W4:Y:S04]  /*aed0*/  LDL.LU R195, [R1+0xab0] ;  /* 0x000ab00001c37983 */ /* 0x001f280000300800 */
        /* <DEDUP_REMOVED lines=9> */
[----:B------:R-:W2:Y:S04]  /*af70*/  LDL R92, [R1+0x950] ;  /* 0x00095000015c7983 */ /* 0x000ea80000100800 */
[----:B------:R-:W2:Y:S01]  /*af80*/  LDL R93, [R1+0x954] ;  /* 0x00095400015d7983 */ /* 0x000ea20000100800 */
[----:B------:R-:W-:-:S02]  /*af90*/  ISETP.GT.AND P1, PT, R129, 0x34, PT ;  /* 0x000000348100780c */ /* 0x000fc40003f24270 */
[----:B------:R-:W-:Y:S02]  /*afa0*/  PRMT R197, RZ, 0x7610, R197 ;  /* 0x00007610ffc57816 */ /* 0x000fe400000000c5 */
[----:B------:R-:W-:Y:S02]  /*afb0*/  PRMT R198, RZ, 0x7610, R198 ;  /* 0x00007610ffc67816 */ /* 0x000fe400000000c6 */
[----:B--2---:R-:W-:-:S04]  /*afc0*/  @P0 LOP3.LUT R93, R93, R92, RZ, 0x3c, !PT ;  /* 0x0000005c5d5d0212 */ /* 0x004fc800078e3cff */
[----:B------:R-:W-:-:S04]  /*afd0*/  @P0 LOP3.LUT R92, R93, R92, RZ, 0x3c, !PT ;  /* 0x0000005c5d5c0212 */ /* 0x000fc800078e3cff */
[----:B------:R-:W-:-:S05]  /*afe0*/  @P0 LOP3.LUT R93, R93, R92, RZ, 0x3c, !PT ;  /* 0x0000005c5d5d0212 */ /* 0x000fca00078e3cff */
[----:B------:R0:W2:Y:S02]  /*aff0*/  @P0 LDG.E.U8 R197, desc[UR8][R92.64] ;  /* 0x000000085cc50981 */ /* 0x0000a4000c1e1100 */
[----:B0-----:R-:W-:Y:S02]  /*b000*/  @P1 IMAD.MOV.U32 R92, RZ, RZ, R158 ;  /* 0x000000ffff5c1224 */ /* 0x001fe400078e009e */
[----:B------:R-:W-:-:S05]  /*b010*/  @P1 IMAD.MOV.U32 R93, RZ, RZ, R159 ;  /* 0x000000ffff5d1224 */ /* 0x000fca00078e009f */
[----:B------:R-:W3:Y:S04]  /*b020*/  @P1 LDG.E.U8 R198, desc[UR8][R92.64] ;  /* 0x000000085cc61981 */ /* 0x000ee8000c1e1100 */
[----:B--2---:R0:W-:Y:S04]  /*b030*/  STL [R1+0x30], R197 ;  /* 0x000030c501007387 */ /* 0x0041e80000100800 */
[----:B0-----:R-:W2:Y:S04]  /*b040*/  LDL.LU R197, [R1+0xaa8] ;  /* 0x000aa80001c57983 */ /* 0x001ea80000300800 */
[----:B------:R-:W4:Y:S04]  /*b050*/  LDL R159, [R1+0x920] ;  /* 0x00092000019f7983 */ /* 0x000f280000100800 */
[----:B------:R-:W5:Y:S04]  /*b060*/  LDL R158, [R1+0x924] ;  /* 0x00092400019e7983 */ /* 0x000f680000100800 */
        /* <DEDUP_REMOVED lines=31> */
[----:B------:R-:W3:Y:S04]  /*b260*/  LDL R92, [R1+0x928] ;  /* 0x00092800015c7983 */ /* 0x000ee80000100800 */
[----:B------:R-:W3:Y:S01]  /*b270*/  LDL R93, [R1+0x92c] ;  /* 0x00092c00015d7983 */ /* 0x000ee20000100800 */
[----:B------:R-:W-:-:S02]  /*b280*/  PRMT R204, RZ, 0x7610, R204 ;  /* 0x00007610ffcc7816 */ /* 0x000fc400000000cc */
[----:B------:R-:W-:Y:S02]  /*b290*/  PRMT R206, RZ, 0x7610, R206 ;  /* 0x00007610ffce7816 */ /* 0x000fe400000000ce */
[----:B---3--:R-:W-:-:S04]  /*b2a0*/  @P0 LOP3.LUT R93, R93, R92, RZ, 0x3c, !PT ;  /* 0x0000005c5d5d0212 */ /* 0x008fc800078e3cff */
[----:B------:R-:W-:-:S04]  /*b2b0*/  @P0 LOP3.LUT R92, R93, R92, RZ, 0x3c, !PT ;  /* 0x0000005c5d5c0212 */ /* 0x000fc800078e3cff */
[----:B------:R-:W-:-:S05]  /*b2c0*/  @P0 LOP3.LUT R93, R93, R92, RZ, 0x3c, !PT ;  /* 0x0000005c5d5d0212 */ /* 0x000fca00078e3cff */
[----:B------:R0:W3:Y:S02]  /*b2d0*/  @P0 LDG.E.U8 R204, desc[UR8][R92.64] ;  /* 0x000000085ccc0981 */ /* 0x0000e4000c1e1100 */
[----:B0-----:R-:W-:Y:S02]  /*b2e0*/  @P0 IMAD.MOV.U32 R92, RZ, RZ, R158 ;  /* 0x000000ffff5c0224 */ /* 0x001fe400078e009e */
[----:B------:R-:W-:-:S05]  /*b2f0*/  @P0 IMAD.MOV.U32 R93, RZ, RZ, R159 ;  /* 0x000000ffff5d0224 */ /* 0x000fca00078e009f */
[----:B------:R-:W2:Y:S04]  /*b300*/  @P0 LDG.E.U8 R206, desc[UR8][R92.64] ;  /* 0x000000085cce0981 */ /* 0x000ea8000c1e1100 */
[----:B---3--:R0:W-:Y:S04]  /*b310*/  STL [R1+0x1c], R204 ;  /* 0x00001ccc01007387 */ /* 0x0081e80000100800 */
[----:B0-----:R-:W3:Y:S04]  /*b320*/  LDL.LU R204, [R1+0xa94] ;  /* 0x000a940001cc7983 */ /* 0x001ee80000300800 */
[----:B------:R-:W4:Y:S04]  /*b330*/  LDL R159, [R1+0x8f8] ;  /* 0x0008f800019f7983 */ /* 0x000f280000100800 */
[----:B------:R-:W5:Y:S04]  /*b340*/  LDL R158, [R1+0x8fc] ;  /* 0x0008fc00019e7983 */ /* 0x000f680000100800 */
[----:B--2---:R0:W-:Y:S04]  /*b350*/  STL [R1+0x18], R206 ;  /* 0x000018ce01007387 */ /* 0x0041e80000100800 */
[----:B0-----:R-:W2:Y:S04]  /*b360*/  LDL.LU R206, [R1+0xa90] ;  /* 0x000a900001ce7983 */ /* 0x001ea80000300800 */
[----:B------:R-:W3:Y:S04]  /*b370*/  LDL R92, [R1+0x918] ;  /* 0x00091800015c7983 */ /* 0x000ee80000100800 */
[----:B------:R-:W3:Y:S01]  /*b380*/  LDL R93, [R1+0x91c] ;  /* 0x00091c00015d7983 */ /* 0x000ee20000100800 */
[----:B------:R-:W-:-:S02]  /*b390*/  ISETP.GT.AND P1, PT, R129, 0x37, PT ;  /* 0x000000378100780c */ /* 0x000fc40003f24270 */
[----:B------:R-:W-:-:S11]  /*b3a0*/  PRMT R208, RZ, 0x7610, R208 ;  /* 0x00007610ffd07816 */ /* 0x000fd600000000d0 */
[----:B---3--:R-:W-:-:S04]  /*b3b0*/  @P1 LOP3.LUT R93, R93, R92, RZ, 0x3c, !PT ;  /* 0x0000005c5d5d1212 */ /* 0x008fc800078e3cff */
[----:B------:R-:W-:-:S04]  /*b3c0*/  @P1 LOP3.LUT R92, R93, R92, RZ, 0x3c, !PT ;  /* 0x0000005c5d5c1212 */ /* 0x000fc800078e3cff */
[----:B------:R-:W-:-:S05]  /*b3d0*/  @P1 LOP3.LUT R93, R93, R92, RZ, 0x3c, !PT ;  /* 0x0000005c5d5d1212 */ /* 0x000fca00078e3cff */
[----:B------:R-:W3:Y:S04]  /*b3e0*/  @P1 LDG.E.U8 R208, desc[UR8][R92.64] ;  /* 0x000000085cd01981 */ /* 0x000ee8000c1e1100 */
        /* <DEDUP_REMOVED lines=23> */
[----:B------:R-:W-:-:S02]  /*b560*/  PRMT R6, RZ, 0x7610, R6 ;  /* 0x00007610ff067816 */ /* 0x000fc40000000006 */
[----:B------:R-:W-:Y:S02]  /*b570*/  ISETP.GT.AND P0, PT, R129, 0x39, PT ;  /* 0x000000398100780c */ /* 0x000fe40003f04270 */
[----:B--2---:R-:W-:-:S04]  /*b580*/  @P2 LOP3.LUT R93, R93, R92, RZ, 0x3c, !PT ;  /* 0x0000005c5d5d2212 */ /* 0x004fc800078e3cff */
[----:B------:R-:W-:-:S04]  /*b590*/  @P2 LOP3.LUT R92, R93, R92, RZ, 0x3c, !PT ;  /* 0x0000005c5d5c2212 */ /* 0x000fc800078e3cff */
[----:B------:R-:W-:-:S05]  /*b5a0*/  @P2 LOP3.LUT R93, R93, R92, RZ, 0x3c, !PT ;  /* 0x0000005c5d5d2212 */ /* 0x000fca00078e3cff */
[----:B------:R0:W2:Y:S01]  /*b5b0*/  @P2 LDG.E.U8 R6, desc[UR8][R92.64] ;  /* 0x000000085c062981 */ /* 0x0000a2000c1e1100 */
[----:B------:R-:W-:Y:S01]  /*b5c0*/  PRMT R5, RZ, 0x7610, R5 ;  /* 0x00007610ff057816 */ /* 0x000fe20000000005 */
[----:B0-----:R-:W-:Y:S02]  /*b5d0*/  @P0 IMAD.MOV.U32 R92, RZ, RZ, R158 ;  /* 0x000000ffff5c0224 */ /* 0x001fe400078e009e */
[----:B------:R-:W-:-:S05]  /*b5e0*/  @P0 IMAD.MOV.U32 R93, RZ, RZ, R159 ;  /* 0x000000ffff5d0224 */ /* 0x000fca00078e009f */
[----:B------:R0:W3:Y:S04]  /*b5f0*/  @P0 LDG.E.U8 R5, desc[UR8][R92.64] ;  /* 0x000000085c050981 */ /* 0x0000e8000c1e1100 */
[----:B--2---:R1:W-:Y:S04]  /*b600*/  STL [R1+0x8], R6 ;  /* 0x0000080601007387 */ /* 0x0043e80000100800 */
[----:B-1----:R-:W2:Y:S04]  /*b610*/  LDL.LU R6, [R1+0xa80] ;  /* 0x000a800001067983 */ /* 0x002ea80000300800 */
[----:B------:R-:W0:Y:S04]  /*b620*/  LDL R92, [R1+0x8f0] ;  /* 0x0008f000015c7983 */ /* 0x000e280000100800 */
[----:B------:R-:W0:Y:S01]  /*b630*/  LDL R93, [R1+0x8f4] ;  /* 0x0008f400015d7983 */ /* 0x000e220000100800 */
[----:B------:R-:W-:-:S03]  /*b640*/  PRMT R7, RZ, 0x7610, R7 ;  /* 0x00007610ff077816 */ /* 0x000fc60000000007 */
[----:B------:R-:W4:Y:S04]  /*b650*/  LDL R159, [R1+0x8dc] ;  /* 0x0008dc00019f7983 */ /* 0x000f280000100800 */
[----:B------:R-:W5:Y:S01]  /*b660*/  LDL R158, [R1+0x8d0] ;  /* 0x0008d000019e7983 */ /* 0x000f620000100800 */
[----:B0-----:R-:W-:-:S04]  /*b670*/  @P0 LOP3.LUT R93, R93, R92, RZ, 0x3c, !PT ;  /* 0x0000005c5d5d0212 */ /* 0x001fc800078e3cff */
[----:B------:R-:W-:-:S04]  /*b680*/  @P0 LOP3.LUT R92, R93, R92, RZ, 0x3c, !PT ;  /* 0x0000005c5d5c0212 */ /* 0x000fc800078e3cff */
[----:B------:R-:W-:-:S05]  /*b690*/  @P0 LOP3.LUT R93, R93, R92, RZ, 0x3c, !PT ;  /* 0x0000005c5d5d0212 */ /* 0x000fca00078e3cff */
[----:B------:R-:W2:Y:S04]  /*b6a0*/  @P0 LDG.E.U8 R7, desc[UR8][R92.64] ;  /* 0x000000085c070981 */ /* 0x000ea8000c1e1100 */
[----:B---3--:R0:W-:Y:S04]  /*b6b0*/  STL [R1+0x4], R5 ;  /* 0x0000040501007387 */ /* 0x0081e80000100800 */
[----:B0-----:R-:W3:Y:S04]  /*b6c0*/  LDL R5, [R1+0x8d4] ;  /* 0x0008d40001057983 */ /* 0x001ee80000100800 */
[----:B--2---:R0:W-:Y:S04]  /*b6d0*/  STL [R1], R7 ;  /* 0x0000000701007387 */ /* 0x0041e80000100800 */
[----:B0-----:R-:W2:Y:S04]  /*b6e0*/  LDL.LU R7, [R1+0xa7c] ;  /* 0x000a7c0001077983 */ /* 0x001ea80000300800 */
[----:B------:R-:W4:Y:S04]  /*b6f0*/  LDL R92, [R1+0x8e8] ;  /* 0x0008e800015c7983 */ /* 0x000f280000100800 */
[----:B------:R-:W4:Y:S01]  /*b700*/  LDL R93, [R1+0x8ec] ;  /* 0x0008ec00015d7983 */ /* 0x000f220000100800 */
[----:B------:R-:W-:-:S02]  /*b710*/  ISETP.GT.AND P1, PT, R129, 0x3a, PT ;  /* 0x0000003a8100780c */ /* 0x000fc40003f24270 */
[----:B------:R-:W-:-:S11]  /*b720*/  PRMT R252, RZ, 0x7610, R252 ;  /* 0x00007610fffc7816 */ /* 0x000fd600000000fc */
[----:B----4-:R-:W-:-:S04]  /*b730*/  @P1 LOP3.LUT R93, R93, R92, RZ, 0x3c, !PT ;  /* 0x0000005c5d5d1212 */ /* 0x010fc800078e3cff */
[----:B------:R-:W-:-:S04]  /*b740*/  @P1 LOP3.LUT R92, R93, R92, RZ, 0x3c, !PT ;  /* 0x0000005c5d5c1212 */ /* 0x000fc800078e3cff */
[----:B------:R-:W-:-:S05]  /*b750*/  @P1 LOP3.LUT R93, R93, R92, RZ, 0x3c, !PT ;  /* 0x0000005c5d5d1212 */ /* 0x000fca00078e3cff */
[----:B------:R0:W4:Y:S04]  /*b760*/  @P1 LDG.E.U8 R252, desc[UR8][R92.64] ;  /* 0x000000085cfc1981 */ /* 0x000128000c1e1100 */
[----:B------:R-:W0:Y:S04]  /*b770*/  LDL R92, [R1+0x8e0] ;  /* 0x0008e000015c7983 */ /* 0x000e280000100800 */
[----:B------:R-:W0:Y:S01]  /*b780*/  LDL R93, [R1+0x8e4] ;  /* 0x0008e400015d7983 */ /* 0x000e220000100800 */
[----:B------:R-:W-:Y:S02]  /*b790*/  PRMT R251, RZ, 0x7610, R251 ;  /* 0x00007610fffb7816 */ /* 0x000fe400000000fb */
[----:B------:R-:W-:-:S02]  /*b7a0*/  ISETP.GT.AND P2, PT, R129, 0x3b, PT ;  /* 0x0000003b8100780c */ /* 0x000fc40003f44270 */
[----:B0-----:R-:W-:-:S04]  /*b7b0*/  @P1 LOP3.LUT R93, R93, R92, RZ, 0x3c, !PT ;  /* 0x0000005c5d5d1212 */ /* 0x001fc800078e3cff */
[----:B------:R-:W-:-:S04]  /*b7c0*/  @P1 LOP3.LUT R92, R93, R92, RZ, 0x3c, !PT ;  /* 0x0000005c5d5c1212 */ /* 0x000fc800078e3cff */
[----:B------:R-:W-:-:S05]  /*b7d0*/  @P1 LOP3.LUT R93, R93, R92, RZ, 0x3c, !PT ;  /* 0x0000005c5d5d1212 */ /* 0x000fca00078e3cff */
[----:B------:R0:W4:Y:S04]  /*b7e0*/  @P1 LDG.E.U8 R251, desc[UR8][R92.64] ;  /* 0x000000085cfb1981 */ /* 0x000128000c1e1100 */
[----:B------:R-:W5:Y:S01]  /*b7f0*/  LDL R93, [R1+0x8d8] ;  /* 0x0008d800015d7983 */ /* 0x000f620000100800 */
[----:B------:R-:W-:Y:S01]  /*b800*/  PRMT R250, RZ, 0x7610, R250 ;  /* 0x00007610fffa7816 */ /* 0x000fe200000000fa */
[----:B0-----:R-:W-:Y:S01]  /*b810*/  @P2 IMAD.MOV.U32 R92, RZ, RZ, R159 ;  /* 0x000000ffff5c2224 */ /* 0x001fe200078e009f */
[----:B------:R-:W-:Y:S01]  /*b820*/  PRMT R249, RZ, 0x7610, R249 ;  /* 0x00007610fff97816 */ /* 0x000fe200000000f9 */
[----:B------:R-:W2:Y:S01]  /*b830*/  LDL R159, [R1+0x8b4] ;  /* 0x0008b400019f7983 */ /* 0x000ea20000100800 */
[----:B------:R-:W-:-:S03]  /*b840*/  ISETP.GT.AND P0, PT, R129, 0x3c, PT ;  /* 0x0000003c8100780c */ /* 0x000fc60003f04270 */
[----:B-----5:R3:W5:Y:S02]  /*b850*/  @P2 LDG.E.U8 R250, desc[UR8][R92.64] ;  /* 0x000000085cfa2981 */ /* 0x020764000c1e1100 */
[----:B---3--:R-:W-:Y:S02]  /*b860*/  @P2 IMAD.MOV.U32 R92, RZ, RZ, R5 ;  /* 0x000000ffff5c2224 */ /* 0x008fe400078e0005 */
[----:B------:R-:W-:Y:S01]  /*b870*/  @P2 IMAD.MOV.U32 R93, RZ, RZ, R158 ;  /* 0x000000ffff5d2224 */ /* 0x000fe200078e009e */
[----:B------:R-:W-:Y:S01]  /*b880*/  PRMT R248, RZ, 0x7610, R248 ;  /* 0x00007610fff87816 */ /* 0x000fe200000000f8 */
[----:B------:R-:W3:Y:S04]  /*b890*/  LDL R158, [R1+0x8a8] ;  /* 0x0008a800019e7983 */ /* 0x000ee80000100800 */
[----:B------:R0:W5:Y:S01]  /*b8a0*/  @P2 LDG.E.U8 R249, desc[UR8][R92.64] ;  /* 0x000000085cf92981 */ /* 0x000162000c1e1100 */
[----:B------:R-:W-:-:S02]  /*b8b0*/  PRMT R247, RZ, 0x7610, R247 ;  /* 0x00007610fff77816 */ /* 0x000fc400000000f7 */
[----:B------:R-:W-:Y:S01]  /*b8c0*/  ISETP.GT.AND P1, PT, R129, 0x3d, PT ;  /* 0x0000003d8100780c */ /* 0x000fe20003f24270 */
[----:B------:R-:W4:Y:S04]  /*b8d0*/  LDL R5, [R1+0x8ac] ;  /* 0x0008ac0001057983 */ /* 0x000f280000100800 */
        /* <DEDUP_REMOVED lines=19> */
[----:B------:R-:W3:Y:S01]  /*ba10*/  LDL R93, [R1+0x8b0] ;  /* 0x0008b000015d7983 */ /* 0x000ee20000100800 */
[----:B------:R-:W-:Y:S01]  /*ba20*/  ISETP.GT.AND P2, PT, R129, 0x3e, PT ;  /* 0x0000003e8100780c */ /* 0x000fe20003f44270 */
[----:B--2---:R-:W-:Y:S01]  /*ba30*/  @P1 IMAD.MOV.U32 R92, RZ, RZ, R159 ;  /* 0x000000ffff5c1224 */ /* 0x004fe200078e009f */
[----:B------:R-:W-:Y:S01]  /*ba40*/  PRMT R245, RZ, 0x7610, R245 ;  /* 0x00007610fff57816 */ /* 0x000fe200000000f5 */
[----:B------:R-:W2:Y:S01]  /*ba50*/  LDL R159, [R1+0x88c] ;  /* 0x00088c00019f7983 */ /* 0x000ea20000100800 */
[----:B------:R-:W-:-:S04]  /*ba60*/  PRMT R244, RZ, 0x7610, R244 ;  /* 0x00007610fff47816 */ /* 0x000fc800000000f4 */
[----:B---3--:R4:W3:Y:S05]  /*ba70*/  @P1 LDG.E.U8 R245, desc[UR8][R92.64] ;  /* 0x000000085cf51981 */ /* 0x0088ea000c1e1100 */
[----:B----4-:R-:W-:Y:S02]  /*ba80*/  @P2 IMAD.MOV.U32 R92, RZ, RZ, R5 ;  /* 0x000000ffff5c2224 */ /* 0x010fe400078e0005 */
[----:B------:R-:W-:Y:S01]  /*ba90*/  @P2 IMAD.MOV.U32 R93, RZ, RZ, R158 ;  /* 0x000000ffff5d2224 */ /* 0x000fe200078e009e */
[----:B------:R-:W-:Y:S01]  /*baa0*/  PRMT R243, RZ, 0x7610, R243 ;  /* 0x00007610fff37816 */ /* 0x000fe200000000f3 */
[----:B------:R-:W4:Y:S04]  /*bab0*/  LDL R158, [R1+0x880] ;  /* 0x00088000019e7983 */ /* 0x000f280000100800 */
[----:B------:R0:W3:Y:S01]  /*bac0*/  @P2 LDG.E.U8 R244, desc[UR8][R92.64] ;  /* 0x000000085cf42981 */ /* 0x0000e2000c1e1100 */
[----:B------:R-:W-:-:S02]  /*bad0*/  ISETP.GT.AND P0, PT, R129, 0x3f, PT ;  /* 0x0000003f8100780c */ /* 0x000fc40003f04270 */
[----:B------:R-:W-:Y:S01]  /*bae0*/  PRMT R242, RZ, 0x7610, R242 ;  /* 0x00007610fff27816 */ /* 0x000fe200000000f2 */
[----:B------:R-:W5:Y:S04]  /*baf0*/  LDL R5, [R1+0x884] ;  /* 0x0008840001057983 */ /* 0x000f680000100800 */
[----:B------:R-:W0:Y:S04]  /*bb00*/  LDL R92, [R1+0x8a0] ;  /* 0x0008a000015c7983 */ /* 0x000e280000100800 */
[----:B------:R-:W0:Y:S02]  /*bb10*/  LDL R93, [R1+0x8a4] ;  /* 0x0008a400015d7983 */ /* 0x000e240000100800 */
[----:B0-----:R-:W-:-:S04]  /*bb20*/  @P2 LOP3.LUT R93, R93, R92, RZ, 0x3c, !PT ;  /* 0x0000005c5d5d2212 */ /* 0x001fc800078e3cff */
[----:B------:R-:W-:-:S04]  /*bb30*/  @P2 LOP3.LUT R92, R93, R92, RZ, 0x3c, !PT ;  /* 0x0000005c5d5c2212 */ /* 0x000fc800078e3cff */
[----:B------:R-:W-:-:S05]  /*bb40*/  @P2 LOP3.LUT R93, R93, R92, RZ, 0x3c, !PT ;  /* 0x0000005c5d5d2212 */ /* 0x000fca00078e3cff */
[----:B------:R0:W3:Y:S04]  /*bb50*/  @P2 LDG.E.U8 R243, desc[UR8][R92.64] ;  /* 0x000000085cf32981 */ /* 0x0000e8000c1e1100 */
[----:B------:R-:W0:Y:S04]  /*bb60*/  LDL R92, [R1+0x898] ;  /* 0x00089800015c7983 */ /* 0x000e280000100800 */
[----:B------:R-:W0:Y:S02]  /*bb70*/  LDL R93, [R1+0x89c] ;  /* 0x00089c00015d7983 */ /* 0x000e240000100800 */
[----:B0-----:R-:W-:-:S04]  /*bb80*/  @P0 LOP3.LUT R93, R93, R92, RZ, 0x3c, !PT ;  /* 0x0000005c5d5d0212 */ /* 0x001fc800078e3cff */
[----:B------:R-:W-:-:S04]  /*bb90*/  @P0 LOP3.LUT R92, R93, R92, RZ, 0x3c, !PT ;  /* 0x0000005c5d5c0212 */ /* 0x000fc800078e3cff */
[----:B------:R-:W-:-:S05]  /*bba0*/  @P0 LOP3.LUT R93, R93, R92, RZ, 0x3c, !PT ;  /* 0x0000005c5d5d0212 */ /* 0x000fca00078e3cff */
[----:B------:R0:W3:Y:S04]  /*bbb0*/  @P0 LDG.E.U8 R242, desc[UR8][R92.64] ;  /* 0x000000085cf20981 */ /* 0x0000e8000c1e1100 */
[----:B------:R-:W0:Y:S04]  /*bbc0*/  LDL R92, [R1+0x890] ;  /* 0x00089000015c7983 */ /* 0x000e280000100800 */
[----:B------:R-:W0:Y:S01]  /*bbd0*/  LDL R93, [R1+0x894] ;  /* 0x00089400015d7983 */ /* 0x000e220000100800 */
[----:B------:R-:W-:Y:S02]  /*bbe0*/  PRMT R241, RZ, 0x7610, R241 ;  /* 0x00007610fff17816 */ /* 0x000fe400000000f1 */
[----:B------:R-:W-:-:S02]  /*bbf0*/  ISETP.GT.AND P1, PT, R129, 0x40, PT ;  /* 0x000000408100780c */ /* 0x000fc40003f24270 */
[----:B0-----:R-:W-:-:S04]  /*bc00*/  @P0 LOP3.LUT R93, R93, R92, RZ, 0x3c, !PT ;  /* 0x0000005c5d5d0212 */ /* 0x001fc800078e3cff */
[----:B------:R-:W-:-:S04]  /*bc10*/  @P0 LOP3.LUT R92, R93, R92, RZ, 0x3c, !PT ;  /* 0x0000005c5d5c0212 */ /* 0x000fc800078e3cff */
[----:B------:R-:W-:-:S05]  /*bc20*/  @P0 LOP3.LUT R93, R93, R92, RZ, 0x3c, !PT ;  /* 0x0000005c5d5d0212 */ /* 0x000fca00078e3cff */
[----:B------:R2:W3:Y:S04]  /*bc30*/  @P0 LDG.E.U8 R241, desc[UR8][R92.64] ;  /* 0x000000085cf10981 */ /* 0x0004e8000c1e1100 */
[----:B------:R-:W4:Y:S01]  /*bc40*/  LDL R93, [R1+0x888] ;  /* 0x00088800015d7983 */ /* 0x000f220000100800 */
[----:B------:R-:W-:Y:S01]  /*bc50*/  PRMT R240, RZ, 0x7610, R240 ;  /* 0x00007610fff07816 */ /* 0x000fe200000000f0 */
[----:B--2---:R-:W-:Y:S01]  /*bc60*/  @P1 IMAD.MOV.U32 R92, RZ, RZ, R159 ;  /* 0x000000ffff5c1224 */ /* 0x004fe200078e009f */
[----:B------:R-:W-:Y:S01]  /*bc70*/  PRMT R239, RZ, 0x7610, R239 ;  /* 0x00007610ffef7816 */ /* 0x000fe200000000ef */
[----:B------:R-:W2:Y:S01]  /*bc80*/  LDL R159, [R1+0x864] ;  /* 0x00086400019f7983 */ /* 0x000ea20000100800 */
[----:B------:R-:W-:-:S03]  /*bc90*/  ISETP.GT.AND P2, PT, R129, 0x41, PT ;  /* 0x000000418100780c */ /* 0x000fc60003f44270 */
[----:B----4-:R5:W4:Y:S02]  /*bca0*/  @P1 LDG.E.U8 R240, desc[UR8][R92.64] ;  /* 0x000000085cf01981 */ /* 0x010b24000c1e1100 */
[----:B-----5:R-:W-:Y:S02]  /*bcb0*/  @P1 IMAD.MOV.U32 R92, RZ, RZ, R5 ;  /* 0x000000ffff5c1224 */ /* 0x020fe400078e0005 */
[----:B------:R-:W-:Y:S01]  /*bcc0*/  @P1 IMAD.MOV.U32 R93, RZ, RZ, R158 ;  /* 0x000000ffff5d1224 */ /* 0x000fe200078e009e */
[----:B------:R-:W-:Y:S01]  /*bcd0*/  PRMT R238, RZ, 0x7610, R238 ;  /* 0x00007610ffee7816 */ /* 0x000fe200000000ee */
[----:B------:R-:W5:Y:S04]  /*bce0*/  LDL R158, [R1+0x858] ;  /* 0x00085800019e7983 */ /* 0x000f680000100800 */
[----:B------:R0:W4:Y:S01]  /*bcf0*/  @P1 LDG.E.U8 R239, desc[UR8][R92.64] ;  /* 0x000000085cef1981 */ /* 0x000122000c1e1100 */
[----:B------:R-:W-:-:S02]  /*bd00*/  PRMT R237, RZ, 0x7610, R237 ;  /* 0x00007610ffed7816 */ /* 0x000fc400000000ed */
[----:B------:R-:W-:Y:S01]  /*bd10*/  ISETP.GT.AND P0, PT, R129, 0x42, PT ;  /* 0x000000428100780c */ /* 0x000fe20003f04270 */
        /* <DEDUP_REMOVED lines=19> */
[----:B------:R2:W4:Y:S04]  /*be50*/  @P0 LDG.E.U8 R236, desc[UR8][R92.64] ;  /* 0x000000085cec0981 */ /* 0x000528000c1e1100 */
[----:B------:R-:W5:Y:S01]  /*be60*/  LDL R93, [R1+0x860] ;  /* 0x00086000015d7983 */ /* 0x000f620000100800 */
[----:B------:R-:W-:Y:S01]  /*be70*/  ISETP.GT.AND P1, PT, R129, 0x43, PT ;  /* 0x000000438100780c */ /* 0x000fe20003f24270 */
[----:B--2---:R-:W-:Y:S01]  /*be80*/  @P0 IMAD.MOV.U32 R92, RZ, RZ, R159 ;  /* 0x000000ffff5c0224 */ /* 0x004fe200078e009f */
[----:B------:R-:W-:Y:S01]  /*be90*/  PRMT R235, RZ, 0x7610, R235 ;  /* 0x00007610ffeb7816 */ /* 0x000fe200000000eb */
[----:B------:R-:W2:Y:S01]  /*bea0*/  LDL R159, [R1+0x83c] ;  /* 0x00083c00019f7983 */ /* 0x000ea20000100800 */
[----:B------:R-:W-:-:S04]  /*beb0*/  PRMT R234, RZ, 0x7610, R234 ;  /* 0x00007610ffea7816 */ /* 0x000fc800000000ea */
[----:B-----5:R3:W5:Y:S05]  /*bec0*/  @P0 LDG.E.U8 R235, desc[UR8][R92.64] ;  /* 0x000000085ceb0981 */ /* 0x02076a000c1e1100 */
[----:B---3--:R-:W-:Y:S02]  /*bed0*/  @P1 IMAD.MOV.U32 R92, RZ, RZ, R5 ;  /* 0x000000ffff5c1224 */ /* 0x008fe400078e0005 */
[----:B------:R-:W-:Y:S01]  /*bee0*/  @P1 IMAD.MOV.U32 R93, RZ, RZ, R158 ;  /* 0x000000ffff5d1224 */ /* 0x000fe200078e009e */
[----:B------:R-:W-:Y:S01]  /*bef0*/  PRMT R233, RZ, 0x7610, R233 ;  /* 0x00007610ffe97816 */ /* 0x000fe200000000e9 */
[----:B------:R-:W3:Y:S04]  /*bf00*/  LDL R158, [R1+0x830] ;  /* 0x00083000019e7983 */ /* 0x000ee80000100800 */
[----:B------:R0:W5:Y:S01]  /*bf10*/  @P1 LDG.E.U8 R234, desc[UR8][R92.64] ;  /* 0x000000085cea1981 */ /* 0x000162000c1e1100 */
[----:B------:R-:W-:-:S02]  /*bf20*/  ISETP.GT.AND P2, PT, R129, 0x44, PT ;  /* 0x000000448100780c */ /* 0x000fc40003f44270 */
[----:B------:R-:W-:Y:S01]  /*bf30*/  PRMT R232, RZ, 0x7610, R232 ;  /* 0x00007610ffe87816 */ /* 0x000fe200000000e8 */
        /* <DEDUP_REMOVED lines=16> */
[----:B------:R-:W-:-:S02]  /*c040*/  ISETP.GT.AND P0, PT, R129, 0x45, PT ;  /* 0x000000458100780c */ /* 0x000fc40003f04270 */
[----:B0-----:R-:W-:-:S04]  /*c050*/  @P2 LOP3.LUT R93, R93, R92, RZ, 0x3c, !PT ;  /* 0x0000005c5d5d2212 */ /* 0x001fc800078e3cff */
[----:B------:R-:W-:-:S04]  /*c060*/  @P2 LOP3.LUT R92, R93, R92, RZ, 0x3c, !PT ;  /* 0x0000005c5d5c2212 */ /* 0x000fc800078e3cff */
[----:B------:R-:W-:-:S05]  /*c070*/  @P2 LOP3.LUT R93, R93, R92, RZ, 0x3c, !PT ;  /* 0x0000005c5d5d2212 */ /* 0x000fca00078e3cff */
[----:B------:R2:W5:Y:S04]  /*c080*/  @P2 LDG.E.U8 R231, desc[UR8][R92.64] ;  /* 0x000000085ce72981 */ /* 0x000568000c1e1100 */
[----:B------:R-:W3:Y:S01]  /*c090*/  LDL R93, [R1+0x838] ;  /* 0x00083800015d7983 */ /* 0x000ee20000100800 */
[----:B------:R-:W-:Y:S01]  /*c0a0*/  PRMT R230, RZ, 0x7610, R230 ;  /* 0x00007610ffe67816 */ /* 0x000fe200000000e6 */
[----:B--2---:R-:W-:Y:S01]  /*c0b0*/  @P0 IMAD.MOV.U32 R92, RZ, RZ, R159 ;  /* 0x000000ffff5c0224 */ /* 0x004fe200078e009f */
[----:B------:R-:W-:Y:S01]  /*c0c0*/  PRMT R229, RZ, 0x7610, R229 ;  /* 0x00007610ffe57816 */ /* 0x000fe200000000e5 */
[----:B------:R-:W2:Y:S01]  /*c0d0*/  LDL R159, [R1+0x814] ;  /* 0x00081400019f7983 */ /* 0x000ea20000100800 */
[----:B------:R-:W-:-:S03]  /*c0e0*/  ISETP.GT.AND P1, PT, R129, 0x46, PT ;  /* 0x000000468100780c */ /* 0x000fc60003f24270 */
[----:B---3--:R4:W3:Y:S02]  /*c0f0*/  @P0 LDG.E.U8 R230, desc[UR8][R92.64] ;  /* 0x000000085ce60981 */ /* 0x0088e4000c1e1100 */
[----:B----4-:R-:W-:Y:S02]  /*c100*/  @P0 IMAD.MOV.U32 R92, RZ, RZ, R5 ;  /* 0x000000ffff5c0224 */ /* 0x010fe400078e0005 */
[----:B------:R-:W-:Y:S01]  /*c110*/  @P0 IMAD.MOV.U32 R93, RZ, RZ, R158 ;  /* 0x000000ffff5d0224 */ /* 0x000fe200078e009e */
[----:B------:R-:W-:Y:S01]  /*c120*/  PRMT R228, RZ, 0x7610, R228 ;  /* 0x00007610ffe47816 */ /* 0x000fe200000000e4 */
[----:B------:R-:W4:Y:S04]  /*c130*/  LDL R158, [R1+0x808] ;  /* 0x00080800019e7983 */ /* 0x000f280000100800 */
[----:B------:R0:W3:Y:S01]  /*c140*/  @P0 LDG.E.U8 R229, desc[UR8][R92.64] ;  /* 0x000000085ce50981 */ /* 0x0000e2000c1e1100 */
[----:B------:R-:W-:-:S02]  /*c150*/  PRMT R227, RZ, 0x7610, R227 ;  /* 0x00007610ffe37816 */ /* 0x000fc400000000e3 */
[----:B------:R-:W-:Y:S01]  /*c160*/  ISETP.GT.AND P2, PT, R129, 0x47, PT ;  /* 0x000000478100780c */ /* 0x000fe20003f44270 */
        /* <DEDUP_REMOVED lines=20> */
[----:B------:R-:W4:Y:S01]  /*c2b0*/  LDL R93, [R1+0x810] ;  /* 0x00081000015d7983 */ /* 0x000f220000100800 */
[----:B------:R-:W-:Y:S01]  /*c2c0*/  ISETP.GT.AND P0, PT, R129, 0x48, PT ;  /* 0x000000488100780c */ /* 0x000fe20003f04270 */
[----:B--2---:R-:W-:Y:S01]  /*c2d0*/  @P2 IMAD.MOV.U32 R92, RZ, RZ, R159 ;  /* 0x000000ffff5c2224 */ /* 0x004fe200078e009f */
[----:B------:R-:W-:Y:S01]  /*c2e0*/  PRMT R225, RZ, 0x7610, R225 ;  /* 0x00007610ffe17816 */ /* 0x000fe200000000e1 */
[----:B------:R-:W2:Y:S01]  /*c2f0*/  LDL R159, [R1+0x4ec] ;  /* 0x0004ec00019f7983 */ /* 0x000ea20000100800 */
[----:B------:R-:W-:-:S04]  /*c300*/  PRMT R224, RZ, 0x7610, R224 ;  /* 0x00007610ffe07816 */ /* 0x000fc800000000e0 */
[----:B----4-:R5:W4:Y:S05]  /*c310*/  @P2 LDG.E.U8 R225, desc[UR8][R92.64] ;  /* 0x000000085ce12981 */ /* 0x010b2a000c1e1100 */
[----:B-----5:R-:W-:Y:S02]  /*c320*/  @P0 IMAD.MOV.U32 R92, RZ, RZ, R5 ;  /* 0x000000ffff5c0224 */ /* 0x020fe400078e0005 */
[----:B------:R-:W-:Y:S01]  /*c330*/  @P0 IMAD.MOV.U32 R93, RZ, RZ, R158 ;  /* 0x000000ffff5d0224 */ /* 0x000fe200078e009e */
[----:B------:R-:W-:Y:S01]  /*c340*/  PRMT R223, RZ, 0x7610, R223 ;  /* 0x00007610ffdf7816 */ /* 0x000fe200000000df */
[----:B------:R-:W5:Y:S04]  /*c350*/  LDL R158, [R1+0x4e0] ;  /* 0x0004e000019e7983 */ /* 0x000f680000100800 */
[----:B------:R0:W4:Y:S01]  /*c360*/  @P0 LDG.E.U8 R224, desc[UR8][R92.64] ;  /* 0x000000085ce00981 */ /* 0x000122000c1e1100 */
        /* <DEDUP_REMOVED lines=25> */
[----:B--2---:R-:W-:Y:S01]  /*c500*/  @P2 IMAD.MOV.U32 R92, RZ, RZ, R159 ;  /* 0x000000ffff5c2224 */ /* 0x004fe200078e009f */
        /* <DEDUP_REMOVED lines=180> */
[----:B------:R0:W3:Y:S01]  /*d050*/  @P0 LDG.E.U8 R147, desc[UR8][R92.64] ;  /* 0x000000085c930981 */ /* 0x0000e2000c1e1100 */
        /* <DEDUP_REMOVED lines=23> */
[----:B------:R-:W5:Y:S01]  /*d1d0*/  LDL R93, [R1+0x3f8] ;  /* 0x0003f800015d7983 */ /* 0x000f620000100800 */
[----:B------:R-:W-:Y:S01]  /*d1e0*/  PRMT R145, RZ, 0x7610, R145 ;  /* 0x00007610ff917816 */ /* 0x000fe20000000091 */
[----:B--2---:R-:W-:Y:S01]  /*d1f0*/  @P2 IMAD.MOV.U32 R92, RZ, RZ, R159 ;  /* 0x000000ffff5c2224 */ /* 0x004fe200078e009f */
[----:B------:R-:W-:Y:S01]  /*d200*/  PRMT R108, RZ, 0x7610, R108 ;  /* 0x00007610ff6c7816 */ /* 0x000fe2000000006c */
[----:B------:R-:W2:Y:S01]  /*d210*/  LDL R159, [R1+0x3cc] ;  /* 0x0003cc00019f7983 */ /* 0x000ea20000100800 */
[----:B------:R-:W-:-:S03]  /*d220*/  ISETP.GT.AND P0, PT, R129, 0x5a, PT ;  /* 0x0000005a8100780c */ /* 0x000fc60003f04270 */
[----:B-----5:R4:W5:Y:S02]  /*d230*/  @P2 LDG.E.U8 R145, desc[UR8][R92.64] ;  /* 0x000000085c912981 */ /* 0x020964000c1e1100 */
[----:B----4-:R-:W-:Y:S02]  /*d240*/  @P2 IMAD.MOV.U32 R92, RZ, RZ, R5 ;  /* 0x000000ffff5c2224 */ /* 0x010fe400078e0005 */
[----:B------:R-:W-:Y:S01]  /*d250*/  @P2 IMAD.MOV.U32 R93, RZ, RZ, R158 ;  /* 0x000000ffff5d2224 */ /* 0x000fe200078e009e */
[----:B------:R-:W-:Y:S01]  /*d260*/  PRMT R112, RZ, 0x7610, R112 ;  /* 0x00007610ff707816 */ /* 0x000fe20000000070 */
[----:B------:R-:W4:Y:S04]  /*d270*/  LDL R158, [R1+0x3c0] ;  /* 0x0003c000019e7983 */ /* 0x000f280000100800 */
[----:B------:R0:W5:Y:S01]  /*d280*/  @P2 LDG.E.U8 R108, desc[UR8][R92.64] ;  /* 0x000000085c6c2981 */ /* 0x000162000c1e1100 */
        /* <DEDUP_REMOVED lines=22> */
[----:B------:R-:W4:Y:S01]  /*d3f0*/  LDL R93, [R1+0x3c8] ;  /* 0x0003c800015d7983 */ /* 0x000f220000100800 */
[----:B------:R-:W-:Y:S01]  /*d400*/  ISETP.GT.AND P2, PT, R129, 0x5c, PT ;  /* 0x0000005c8100780c */ /* 0x000fe20003f44270 */
[----:B--2---:R-:W-:Y:S01]  /*d410*/  @P1 IMAD.MOV.U32 R92, RZ, RZ, R159 ;  /* 0x000000ffff5c1224 */ /* 0x004fe200078e009f */
[----:B------:R-:W-:Y:S01]  /*d420*/  PRMT R103, RZ, 0x7610, R103 ;  /* 0x00007610ff677816 */ /* 0x000fe20000000067 */
[----:B------:R-:W2:Y:S01]  /*d430*/  LDL R159, [R1+0x3a4] ;  /* 0x0003a400019f7983 */ /* 0x000ea20000100800 */
[----:B------:R-:W-:-:S04]  /*d440*/  PRMT R95, RZ, 0x7610, R95 ;  /* 0x00007610ff5f7816 */ /* 0x000fc8000000005f */
[----:B----4-:R3:W4:Y:S05]  /*d450*/  @P1 LDG.E.U8 R103, desc[UR8][R92.64] ;  /* 0x000000085c671981 */ /* 0x01072a000c1e1100 */
[----:B---3--:R-:W-:Y:S02]  /*d460*/  @P2 IMAD.MOV.U32 R92, RZ, RZ, R5 ;  /* 0x000000ffff5c2224 */ /* 0x008fe400078e0005 */
[----:B------:R-:W-:Y:S01]  /*d470*/  @P2 IMAD.MOV.U32 R93, RZ, RZ, R158 ;  /* 0x000000ffff5d2224 */ /* 0x000fe200078e009e */
[----:B------:R-:W-:Y:S01]  /*d480*/  PRMT R142, RZ, 0x7610, R142 ;  /* 0x00007610ff8e7816 */ /* 0x000fe2000000008e */
[----:B------:R-:W3:Y:S04]  /*d490*/  LDL R158, [R1+0x398] ;  /* 0x00039800019e7983 */ /* 0x000ee80000100800 */
[----:B------:R0:W4:Y:S01]  /*d4a0*/  @P2 LDG.E.U8 R95, desc[UR8][R92.64] ;  /* 0x000000085c5f2981 */ /* 0x000122000c1e1100 */
        /* <DEDUP_REMOVED lines=23> */
[----:B------:R-:W3:Y:S01]  /*d620*/  LDL R93, [R1+0x3a0] ;  /* 0x0003a000015d7983 */ /* 0x000ee20000100800 */
[----:B------:R-:W-:Y:S01]  /*d630*/  PRMT R111, RZ, 0x7610, R111 ;  /* 0x00007610ff6f7816 */ /* 0x000fe2000000006f */
[----:B--2---:R-:W-:Y:S01]  /*d640*/  @P1 IMAD.MOV.U32 R92, RZ, RZ, R159 ;  /* 0x000000ffff5c1224 */ /* 0x004fe200078e009f */
[----:B------:R-:W-:Y:S01]  /*d650*/  PRMT R140, RZ, 0x7610, R140 ;  /* 0x00007610ff8c7816 */ /* 0x000fe2000000008c */
[----:B------:R-:W2:Y:S01]  /*d660*/  LDL R159, [R1+0x37c] ;  /* 0x00037c00019f7983 */ /* 0x000ea20000100800 */
[----:B------:R-:W-:-:S03]  /*d670*/  ISETP.GT.AND P2, PT, R129, 0x5f, PT ;  /* 0x0000005f8100780c */ /* 0x000fc60003f44270 */
[----:B---3--:R5:W3:Y:S02]  /*d680*/  @P1 LDG.E.U8 R111, desc[UR8][R92.64] ;  /* 0x000000085c6f1981 */ /* 0x008ae4000c1e1100 */
[----:B-----5:R-:W-:Y:S02]  /*d690*/  @P1 IMAD.MOV.U32 R92, RZ, RZ, R5 ;  /* 0x000000ffff5c1224 */ /* 0x020fe400078e0005 */
[----:B------:R-:W-:Y:S01]  /*d6a0*/  @P1 IMAD.MOV.U32 R93, RZ, RZ, R158 ;  /* 0x000000ffff5d1224 */ /* 0x000fe200078e009e */
[----:B------:R-:W-:Y:S01]  /*d6b0*/  PRMT R139, RZ, 0x7610, R139 ;  /* 0x00007610ff8b7816 */ /* 0x000fe2000000008b */
[----:B------:R-:W5:Y:S04]  /*d6c0*/  LDL R158, [R1+0x370] ;  /* 0x00037000019e7983 */ /* 0x000f680000100800 */
[----:B------:R0:W3:Y:S01]  /*d6d0*/  @P1 LDG.E.U8 R140, desc[UR8][R92.64] ;  /* 0x000000085c8c1981 */ /* 0x0000e2000c1e1100 */
        /* <DEDUP_REMOVED lines=22> */
[----:B------:R-:W5:Y:S01]  /*d840*/  LDL R93, [R1+0x378] ;  /* 0x00037800015d7983 */ /* 0x000f620000100800 */
[----:B------:R-:W-:Y:S01]  /*d850*/  ISETP.GT.AND P1, PT, R129, 0x61, PT ;  /* 0x000000618100780c */ /* 0x000fe20003f24270 */
[----:B--2---:R-:W-:Y:S01]  /*d860*/  @P0 IMAD.MOV.U32 R92, RZ, RZ, R159 ;  /* 0x000000ffff5c0224 */ /* 0x004fe200078e009f */
[----:B------:R-:W-:Y:S01]  /*d870*/  PRMT R138, RZ, 0x7610, R138 ;  /* 0x00007610ff8a7816 */ /* 0x000fe2000000008a */
[----:B------:R-:W2:Y:S01]  /*d880*/  LDL R159, [R1+0x34c] ;  /* 0x00034c00019f7983 */ /* 0x000ea20000100800 */
[----:B------:R-:W-:-:S04]  /*d890*/  PRMT R137, RZ, 0x7610, R137 ;  /* 0x00007610ff897816 */ /* 0x000fc80000000089 */
[----:B-----5:R4:W5:Y:S05]  /*d8a0*/  @P0 LDG.E.U8 R138, desc[UR8][R92.64] ;  /* 0x000000085c8a0981 */ /* 0x02096a000c1e1100 */
        /* <DEDUP_REMOVED lines=35> */
[----:B------:R-:W3:Y:S01]  /*dae0*/  LDL R93, [R1+0x348] ;  /* 0x00034800015d7983 */ /* 0x000ee20000100800 */
[----:B------:R-:W-:Y:S01]  /*daf0*/  ISETP.GT.AND P1, PT, R129, 0x64, PT ;  /* 0x000000648100780c */ /* 0x000fe20003f24270 */
[----:B--2---:R-:W-:Y:S01]  /*db00*/  @P0 IMAD.MOV.U32 R92, RZ, RZ, R159 ;  /* 0x000000ffff5c0224 */ /* 0x004fe200078e009f */
[----:B------:R-:W-:-:S11]  /*db10*/  PRMT R100, RZ, 0x7610, R100 ;  /* 0x00007610ff647816 */ /* 0x000fd60000000064 */
[----:B----4-:R-:W-:Y:S02]  /*db20*/  @P1 IMAD.MOV.U32 R159, RZ, RZ, R158 ;  /* 0x000000ffff9f1224 */ /* 0x010fe400078e009e */
[----:B-----5:R-:W-:Y:S01]  /*db30*/  @P1 IMAD.MOV.U32 R158, RZ, RZ, R5 ;  /* 0x000000ffff9e1224 */ /* 0x020fe200078e0005 */
[----:B------:R-:W-:Y:S01]  /*db40*/  PRMT R134, RZ, 0x7610, R134 ;  /* 0x00007610ff867816 */ /* 0x000fe20000000086 */
[----:B------:R-:W2:Y:S04]  /*db50*/  LDL R5, [R1+0x31c] ;  /* 0x00031c0001057983 */ /* 0x000ea80000100800 */
[----:B---3--:R0:W3:Y:S02]  /*db60*/  @P0 LDG.E.U8 R100, desc[UR8][R92.64] ;  /* 0x000000085c640981 */ /* 0x0080e4000c1e1100 */
[----:B0-----:R-:W-:-:S06]  /*db70*/  PRMT R93, RZ, 0x7610, R93 ;  /* 0x00007610ff5d7816 */ /* 0x001fcc000000005d */
[----:B------:R0:W4:Y:S04]  /*db80*/  @P1 LDG.E.U8 R93, desc[UR8][R158.64] ;  /* 0x000000089e5d1981 */ /* 0x000128000c1e1100 */
        /* <DEDUP_REMOVED lines=29> */
[----:B------:R-:W4:Y:S01]  /*dd60*/  LDL R159, [R1+0x318] ;  /* 0x00031800019f7983 */ /* 0x000f220000100800 */
[----:B------:R-:W-:Y:S01]  /*dd70*/  PRMT R160, RZ, 0x7610, R160 ;  /* 0x00007610ffa07816 */ /* 0x000fe200000000a0 */
[----:B--2---:R-:W-:Y:S01]  /*dd80*/  @P1 IMAD.MOV.U32 R158, RZ, RZ, R5 ;  /* 0x000000ffff9e1224 */ /* 0x004fe200078e0005 */
[----:B------:R-:W-:Y:S01]  /*dd90*/  ISETP.GT.AND P0, PT, R129, 0x67, PT ;  /* 0x000000678100780c */ /* 0x000fe20003f04270 */
[----:B------:R-:W2:Y:S04]  /*dda0*/  LDL R5, [R1+0x2f4] ;  /* 0x0002f40001057983 */ /* 0x000ea80000100800 */
[----:B----4-:R0:W4:Y:S04]  /*ddb0*/  @P1 LDG.E.U8 R160, desc[UR8][R158.64] ;  /* 0x000000089ea01981 */ /* 0x010128000c1e1100 */
[----:B------:R-:W0:Y:S04]  /*ddc0*/  LDL R158, [R1+0x310] ;  /* 0x00031000019e7983 */ /* 0x000e280000100800 */
[----:B------:R-:W0:Y:S01]  /*ddd0*/  LDL R159, [R1+0x314] ;  /* 0x00031400019f7983 */ /* 0x000e220000100800 */
[----:B------:R-:W-:-:S02]  /*dde0*/  PRMT R161, RZ, 0x7610, R161 ;  /* 0x00007610ffa17816 */ /* 0x000fc400000000a1 */
        /* <DEDUP_REMOVED lines=11> */
[----:B------:R-:W0:Y:S04]  /*dea0*/  LDL R158, [R1+0x300] ;  /* 0x00030000019e7983 */ /* 0x000e280000100800 */
[----:B------:R-:W0:Y:S01]  /*deb0*/  LDL R159, [R1+0x304] ;  /* 0x00030400019f7983 */ /* 0x000e220000100800 */
[----:B------:R-:W-:Y:S02]  /*dec0*/  ISETP.GT.AND P1, PT, R129, 0x68, PT ;  /* 0x000000688100780c */ /* 0x000fe40003f24270 */
[----:B------:R-:W-:-:S11]  /*ded0*/  PRMT R163, RZ, 0x7610, R163 ;  /* 0x00007610ffa37816 */ /* 0x000fd600000000a3 */
        /* <DEDUP_REMOVED lines=16> */
[----:B------:R-:W2:Y:S04]  /*dfe0*/  LDL R5, [R1+0x2cc] ;  /* 0x0002cc0001057983 */ /* 0x000ea80000100800 */
[----:B-----5:R0:W5:Y:S04]  /*dff0*/  @P0 LDG.E.U8 R165, desc[UR8][R158.64] ;  /* 0x000000089ea50981 */ /* 0x020168000c1e1100 */
        /* <DEDUP_REMOVED lines=29> */
[----:B------:R-:W3:Y:S01]  /*e1d0*/  LDL R159, [R1+0x2c8] ;  /* 0x0002c800019f7983 */ /* 0x000ee20000100800 */
[----:B------:R-:W-:Y:S01]  /*e1e0*/  PRMT R170, RZ, 0x7610, R170 ;  /* 0x00007610ffaa7816 */ /* 0x000fe200000000aa */
[----:B--2---:R-:W-:Y:S01]  /*e1f0*/  @P0 IMAD.MOV.U32 R158, RZ, RZ, R5 ;  /* 0x000000ffff9e0224 */ /* 0x004fe200078e0005 */
[----:B------:R-:W-:Y:S01]  /*e200*/  ISETP.GT.AND P1, PT, R129, 0x6c, PT ;  /* 0x0000006c8100780c */ /* 0x000fe20003f24270 */
[----:B------:R-:W2:Y:S04]  /*e210*/  LDL R5, [R1+0x2a4] ;  /* 0x0002a40001057983 */ /* 0x000ea80000100800 */
[----:B---3--:R0:W3:Y:S04]  /*e220*/  @P0 LDG.E.U8 R170, desc[UR8][R158.64] ;  /* 0x000000089eaa0981 */ /* 0x0080e8000c1e1100 */
[----:B------:R-:W0:Y:S04]  /*e230*/  LDL R158, [R1+0x2c0] ;  /* 0x0002c000019e7983 */ /* 0x000e280000100800 */
[----:B------:R-:W0:Y:S01]  /*e240*/  LDL R159, [R1+0x2c4] ;  /* 0x0002c400019f7983 */ /* 0x000e220000100800 */
[----:B------:R-:W-:-:S02]  /*e250*/  PRMT R171, RZ, 0x7610, R171 ;  /* 0x00007610ffab7816 */ /* 0x000fc400000000ab */
        /* <DEDUP_REMOVED lines=31> */
[----:B------:R-:W2:Y:S04]  /*e450*/  LDL R5, [R1+0x27c] ;  /* 0x00027c0001057983 */ /* 0x000ea80000100800 */
[----:B----4-:R0:W4:Y:S04]  /*e460*/  @P1 LDG.E.U8 R175, desc[UR8][R158.64] ;  /* 0x000000089eaf1981 */ /* 0x010128000c1e1100 */
        /* <DEDUP_REMOVED lines=29> */
[----:B------:R-:W5:Y:S01]  /*e640*/  LDL R159, [R1+0x278] ;  /* 0x00027800019f7983 */ /* 0x000f620000100800 */
[----:B------:R-:W-:Y:S01]  /*e650*/  PRMT R180, RZ, 0x7610, R180 ;  /* 0x00007610ffb47816 */ /* 0x000fe200000000b4 */
[----:B--2---:R-:W-:Y:S01]  /*e660*/  @P1 IMAD.MOV.U32 R158, RZ, RZ, R5 ;  /* 0x000000ffff9e1224 */ /* 0x004fe200078e0005 */
[----:B------:R-:W-:Y:S01]  /*e670*/  ISETP.GT.AND P0, PT, R129, 0x71, PT ;  /* 0x000000718100780c */ /* 0x000fe20003f04270 */
[----:B------:R-:W2:Y:S04]  /*e680*/  LDL R5, [R1+0x254] ;  /* 0x0002540001057983 */ /* 0x000ea80000100800 */
[----:B-----5:R0:W5:Y:S04]  /*e690*/  @P1 LDG.E.U8 R180, desc[UR8][R158.64] ;  /* 0x000000089eb41981 */ /* 0x020168000c1e1100 */
[----:B------:R-:W0:Y:S04]  /*e6a0*/  LDL R158, [R1+0x270] ;  /* 0x00027000019e7983 */ /* 0x000e280000100800 */
[----:B------:R-:W0:Y:S01]  /*e6b0*/  LDL R159, [R1+0x274] ;  /* 0x00027400019f7983 */ /* 0x000e220000100800 */
[----:B------:R-:W-:-:S02]  /*e6c0*/  PRMT R181, RZ, 0x7610, R181 ;  /* 0x00007610ffb57816 */ /* 0x000fc400000000b5 */
        /* <DEDUP_REMOVED lines=31> */
[----:B------:R-:W2:Y:S04]  /*e8c0*/  LDL R5, [R1+0x22c] ;  /* 0x00022c0001057983 */ /* 0x000ea80000100800 */
[----:B---3--:R0:W3:Y:S04]  /*e8d0*/  @P0 LDG.E.U8 R185, desc[UR8][R158.64] ;  /* 0x000000089eb90981 */ /* 0x0080e8000c1e1100 */
        /* <DEDUP_REMOVED lines=137> */
[----:B------:R-:W-:Y:S02]  /*f170*/  LOP3.LUT R156, R156, 0xffff, RZ, 0xc0, !PT ;  /* 0x0000ffff9c9c7812 */ /* 0x000fe400078ec0ff */
[----:B------:R-:W-:Y:S01]  /*f180*/  LOP3.LUT R157, R157, 0xffff, RZ, 0xc0, !PT ;  /* 0x0000ffff9d9d7812 */ /* 0x000fe200078ec0ff */
[----:B--2---:R-:W-:Y:S01]  /*f190*/  @P0 IMAD.MOV.U32 R158, RZ, RZ, R5 ;  /* 0x000000ffff9e0224 */ /* 0x004fe200078e0005 */
[----:B------:R-:W-:Y:S01]  /*f1a0*/  PRMT R210, RZ, 0x7610, R210 ;  /* 0x00007610ffd27816 */ /* 0x000fe200000000d2 */
[----:B------:R-:W2:Y:S01]  /*f1b0*/  LDL R5, [R1+0x19c] ;  /* 0x00019c0001057983 */ /* 0x000ea20000100800 */
[----:B------:R-:W-:-:S03]  /*f1c0*/  PRMT R157, R156, 0x3340, R157 ;  /* 0x000033409c9d7816 */ /* 0x000fc6000000009d */
[----:B------:R-:W5:Y:S04]  /*f1d0*/  LDL R156, [R1+0x1a8] ;  /* 0x0001a800019c7983 */ /* 0x000f680000100800 */
[----:B----4-:R0:W4:Y:S04]  /*f1e0*/  @P0 LDG.E.U8 R210, desc[UR8][R158.64] ;  /* 0x000000089ed20981 */ /* 0x010128000c1e1100 */
[----:B------:R-:W3:Y:S04]  /*f1f0*/  LDL R159, [R1+0x1a4] ;  /* 0x0001a400019f7983 */ /* 0x000ee80000100800 */
[----:B------:R1:W-:Y:S04]  /*f200*/  STL [R1+0xa0c], R157 ;  /* 0x000a0c9d01007387 */ /* 0x0003e80000100800 */
[----:B-1----:R-:W5:Y:S01]  /*f210*/  LDL R157, [R1+0x1ac] ;  /* 0x0001ac00019d7983 */ /* 0x002f620000100800 */
[----:B------:R-:W-:-:S02]  /*f220*/  LOP3.LUT R154, R154, 0xffff, RZ, 0xc0, !PT ;  /* 0x0000ffff9a9a7812 */ /* 0x000fc400078ec0ff */
[----:B------:R-:W-:-:S04]  /*f230*/  LOP3.LUT R155, R155, 0xffff, RZ, 0xc0, !PT ;  /* 0x0000ffff9b9b7812 */ /* 0x000fc800078ec0ff */
[----:B------:R-:W-:Y:S02]  /*f240*/  PRMT R155, R155, 0x3340, R154 ;  /* 0x000033409b9b7816 */ /* 0x000fe4000000009a */
[----:B------:R-:W2:Y:S01]  /*f250*/  LDL R154, [R1+0x1a0] ;  /* 0x0001a000019a7983 */ /* 0x000ea20000100800 */
[----:B0-----:R-:W-:Y:S02]  /*f260*/  PRMT R158, RZ, 0x7610, R158 ;  /* 0x00007610ff9e7816 */ /* 0x001fe4000000009e */
[----:B-----5:R-:W-:-:S04]  /*f270*/  @P0 LOP3.LUT R157, R157, R156, RZ, 0x3c, !PT ;  /* 0x0000009c9d9d0212 */ /* 0x020fc800078e3cff */
[----:B------:R-:W-:-:S04]  /*f280*/  @P0 LOP3.LUT R156, R157, R156, RZ, 0x3c, !PT ;  /* 0x0000009c9d9c0212 */ /* 0x000fc800078e3cff */
[----:B------:R-:W-:-:S05]  /*f290*/  @P0 LOP3.LUT R157, R157, R156, RZ, 0x3c, !PT ;  /* 0x0000009c9d9d0212 */ /* 0x000fca00078e3cff */
[----:B------:R0:W5:Y:S04]  /*f2a0*/  @P0 LDG.E.U8 R158, desc[UR8][R156.64] ;  /* 0x000000089c9e0981 */ /* 0x000168000c1e1100 */
[----:B------:R-:W4:Y:S01]  /*f2b0*/  LDL R157, [R1+0x198] ;  /* 0x00019800019d7983 */ /* 0x000f220000100800 */
[----:B------:R-:W-:Y:S02]  /*f2c0*/  ISETP.GT.AND P0, PT, R129, 0x7e, PT ;  /* 0x0000007e8100780c */ /* 0x000fe40003f04270 */
[----:B0-----:R-:W-:Y:S01]  /*f2d0*/  PRMT R156, RZ, 0x7610, R156 ;  /* 0x00007610ff9c7816 */ /* 0x001fe2000000009c */
[----:B------:R2:W-:Y:S01]  /*f2e0*/  STL [R1+0xa08], R155 ;  /* 0x000a089b01007387 */ /* 0x0005e20000100800 */
[----:B------:R-:W-:Y:S02]  /*f2f0*/  LOP3.LUT R98, R98, 0xffff, RZ, 0xc0, !PT ;  /* 0x0000ffff62627812 */ /* 0x000fe400078ec0ff */
[----:B------:R-:W-:-:S07]  /*f300*/  LOP3.LUT R91, R91, 0xffff, RZ, 0xc0, !PT ;  /* 0x0000ffff5b5b7812 */ /* 0x000fce00078ec0ff */
[----:B--2---:R-:W-:Y:S02]  /*f310*/  @P0 IMAD.MOV.U32 R155, RZ, RZ, R154 ;  /* 0x000000ffff9b0224 */ /* 0x004fe400078e009a */
[----:B---3--:R-:W-:Y:S02]  /*f320*/  @P0 IMAD.MOV.U32 R154, RZ, RZ, R159 ;  /* 0x000000ffff9a0224 */ /* 0x008fe400078e009f */
[----:B------:R-:W2:Y:S04]  /*f330*/  LDL R159, [R1+0x18c] ;  /* 0x00018c00019f7983 */ /* 0x000ea80000100800 */
[----:B------:R0:W3:Y:S02]  /*f340*/  @P0 LDG.E.U8 R156, desc[UR8][R154.64] ;  /* 0x000000089a9c0981 */ /* 0x0000e4000c1e1100 */
[----:B0-----:R-:W-:-:S02]  /*f350*/  PRMT R154, R98, 0x3340, R91 ;  /* 0x00003340629a7816 */ /* 0x001fc4000000005b */
[----:B------:R-:W-:-:S03]  /*f360*/  PRMT R91, RZ, 0x7610, R91 ;  /* 0x00007610ff5b7816 */ /* 0x000fc6000000005b */
[----:B------:R0:W-:Y:S02]  /*f370*/  STL [R1+0xa04], R154 ;  /* 0x000a049a01007387 */ /* 0x0001e40000100800 */
[----:B0-----:R-:W-:Y:S02]  /*f380*/  @P0 IMAD.MOV.U32 R154, RZ, RZ, R5 ;  /* 0x000000ffff9a0224 */ /* 0x001fe400078e0005 */
[----:B----4-:R-:W-:Y:S01]  /*f390*/  @P0 IMAD.MOV.U32 R155, RZ, RZ, R157 ;  /* 0x000000ffff9b0224 */ /* 0x010fe200078e009d */
[----:B------:R-:W-:Y:S01]  /*f3a0*/  PRMT R98, RZ, 0x7610, R98 ;  /* 0x00007610ff627816 */ /* 0x000fe20000000062 */
[----:B------:R-:W4:Y:S04]  /*f3b0*/  LDL R157, [R1+0x184] ;  /* 0x00018400019d7983 */ /* 0x000f280000100800 */
[----:B------:R0:W5:Y:S04]  /*f3c0*/  @P0 LDG.E.U8 R91, desc[UR8][R154.64] ;  /* 0x000000089a5b0981 */ /* 0x000168000c1e1100 */
[----:B------:R-:W0:Y:S04]  /*f3d0*/  LDL R154, [R1+0x190] ;  /* 0x00019000019a7983 */ /* 0x000e280000100800 */
[----:B------:R-:W0:Y:S01]  /*f3e0*/  LDL R155, [R1+0x194] ;  /* 0x00019400019b7983 */ /* 0x000e220000100800 */
[----:B------:R-:W-:-:S02]  /*f3f0*/  ISETP.GT.AND P0, PT, R129, 0x7f, PT ;  /* 0x0000007f8100780c */ /* 0x000fc40003f04270 */
[----:B------:R-:W-:Y:S02]  /*f400*/  LOP3.LUT R130, R130, 0xffff, RZ, 0xc0, !PT ;  /* 0x0000ffff82827812 */ /* 0x000fe400078ec0ff */
[----:B------:R-:W-:-:S04]  /*f410*/  LOP3.LUT R132, R132, 0xffff, RZ, 0xc0, !PT ;  /* 0x0000ffff84847812 */ /* 0x000fc800078ec0ff */
[----:B------:R-:W-:-:S05]  /*f420*/  PRMT R5, R130, 0x3340, R132 ;  /* 0x0000334082057816 */ /* 0x000fca0000000084 */
[----:B------:R1:W-:Y:S04]  /*f430*/  STL [R1+0xa00], R5 ;  /* 0x000a000501007387 */ /* 0x0003e80000100800 */
[----:B-1----:R-:W3:Y:S01]  /*f440*/  LDL.LU R5, [R1+0xa78] ;  /* 0x000a780001057983 */ /* 0x002ee20000300800 */
[----:B0-----:R-:W-:-:S04]  /*f450*/  @P0 LOP3.LUT R155, R155, R154, RZ, 0x3c, !PT ;  /* 0x0000009a9b9b0212 */ /* 0x001fc800078e3cff */
[----:B------:R-:W-:-:S04]  /*f460*/  @P0 LOP3.LUT R154, R155, R154, RZ, 0x3c, !PT ;  /* 0x0000009a9b9a0212 */ /* 0x000fc800078e3cff */
[----:B------:R-:W-:-:S05]  /*f470*/  @P0 LOP3.LUT R155, R155, R154, RZ, 0x3c, !PT ;  /* 0x0000009a9b9b0212 */ /* 0x000fca00078e3cff */
[----:B------:R0:W5:Y:S02]  /*f480*/  @P0 LDG.E.U8 R98, desc[UR8][R154.64] ;  /* 0x000000089a620981 */ /* 0x000164000c1e1100 */
[----:B0-----:R-:W0:Y:S02]  /*f490*/  S2R R155, SR_TID.X ;  /* 0x00000000009b7919 */ /* 0x001e240000002100 */
[----:B0-----:R-:W-:Y:S02]  /*f4a0*/  LOP3.LUT R154, R155, 0x7f, RZ, 0xc0, !PT ;  /* 0x0000007f9b9a7812 */ /* 0x001fe400078ec0ff */
[----:B------:R-:W4:Y:S01]  /*f4b0*/  LDL R155, [R1+0x188] ;  /* 0x00018800019b7983 */ /* 0x000f220000100800 */
[----:B------:R-:W-:Y:S02]  /*f4c0*/  LOP3.LUT R126, R126, 0xffff, RZ, 0xc0, !PT ;  /* 0x0000ffff7e7e7812 */ /* 0x000fe400078ec0ff */
[----:B------:R-:W-:Y:S02]  /*f4d0*/  LOP3.LUT R153, R153, 0xffff, RZ, 0xc0, !PT ;  /* 0x0000ffff99997812 */ /* 0x000fe400078ec0ff */
[----:B------:R-:W-:-:S02]  /*f4e0*/  ISETP.GE.AND P1, PT, R154, R129, PT ;  /* 0x000000819a00720c */ /* 0x000fc40003f26270 */
[----:B------:R-:W-:Y:S01]  /*f4f0*/  PRMT R153, R126, 0x3340, R153 ;  /* 0x000033407e997816 */ /* 0x000fe20000000099 */
[----:B--2---:R-:W-:Y:S01]  /*f500*/  @P0 IMAD.MOV.U32 R154, RZ, RZ, R159 ;  /* 0x000000ffff9a0224 */ /* 0x004fe200078e009f */
[----:B------:R-:W-:-:S03]  /*f510*/  PRMT R126, RZ, 0x7610, R126 ;  /* 0x00007610ff7e7816 */ /* 0x000fc6000000007e */
[----:B------:R0:W-:Y:S01]  /*f520*/  STL [R1+0x9f8], R153 ;  /* 0x0009f89901007387 */ /* 0x0001e20000100800 */
[----:B------:R-:W-:Y:S02]  /*f530*/  PRMT R129, RZ, 0x7610, R129 ;  /* 0x00007610ff817816 */ /* 0x000fe40000000081 */
[----:B------:R-:W-:Y:S01]  /*f540*/  LOP3.LUT R89, R89, 0xffff, RZ, 0xc0, !PT ;  /* 0x0000ffff59597812 */ /* 0x000fe200078ec0ff */
[----:B------:R-:W2:Y:S01]  /*f550*/  LDL R159, [R1+0x170] ;  /* 0x00017000019f7983 */ /* 0x000ea20000100800 */
[----:B------:R-:W-:-:S03]  /*f560*/  LOP3.LUT R97, R97, 0xffff, RZ, 0xc0, !PT ;  /* 0x0000ffff61617812 */ /* 0x000fc600078ec0ff */
[----:B----4-:R1:W4:Y:S04]  /*f570*/  @P0 LDG.E.U8 R126, desc[UR8][R154.64] ;  /* 0x000000089a7e0981 */ /* 0x010328000c1e1100 */
[----:B0-----:R-:W3:Y:S04]  /*f580*/  LDL R153, [R1+0x174] ;  /* 0x0001740001997983 */ /* 0x001ee80000100800 */
[----:B------:R-:W5:Y:S01]  /*f590*/  LDL R155, [R1+0x180] ;  /* 0x00018000019b7983 */ /* 0x000f620000100800 */
[----:B-1----:R-:W-:Y:S01]  /*f5a0*/  @!P1 IMAD.MOV.U32 R154, RZ, RZ, R157 ;  /* 0x000000ffff9a9224 */ /* 0x002fe200078e009d */
[----:B------:R-:W-:Y:S06]  /*f5b0*/  BAR.SYNC.DEFER_BLOCKING 0x0 ;  /* 0x0000000000007b1d */ /* 0x000fec0000010000 */
[----:B-----5:R0:W5:Y:S04]  /*f5c0*/  @!P1 LDG.E.U8 R129, desc[UR8][R154.64] ;  /* 0x000000089a819981 */ /* 0x020168000c1e1100 */
[----:B------:R-:W0:Y:S04]  /*f5d0*/  LDL R154, [R1+0x178] ;  /* 0x00017800019a7983 */ /* 0x000e280000100800 */
[----:B------:R-:W0:Y:S01]  /*f5e0*/  LDL R155, [R1+0x17c] ;  /* 0x00017c00019b7983 */ /* 0x000e220000100800 */
[----:B------:R-:W-:-:S02]  /*f5f0*/  PRMT R89, R89, 0x3340, R97 ;  /* 0x0000334059597816 */ /* 0x000fc40000000061 */
[----:B------:R-:W-:Y:S02]  /*f600*/  PRMT R97, RZ, 0x7610, R97 ;  /* 0x00007610ff617816 */ /* 0x000fe40000000061 */
[----:B0-----:R-:W-:-:S04]  /*f610*/  @!P1 LOP3.LUT R155, R155, R154, RZ, 0x3c, !PT ;  /* 0x0000009a9b9b9212 */ /* 0x001fc800078e3cff */
[----:B------:R-:W-:-:S04]  /*f620*/  @!P1 LOP3.LUT R154, R155, R154, RZ, 0x3c, !PT ;  /* 0x0000009a9b9a9212 */ /* 0x000fc800078e3cff */
[----:B------:R-:W-:-:S05]  /*f630*/  @!P1 LOP3.LUT R155, R155, R154, RZ, 0x3c, !PT ;  /* 0x0000009a9b9b9212 */ /* 0x000fca00078e3cff */
[----:B------:R3:W4:Y:S01]  /*f640*/  @!P1 LDG.E.U8 R97, desc[UR8][R154.64] ;  /* 0x000000089a619981 */ /* 0x000722000c1e1100 */
[----:B------:R-:W-:Y:S02]  /*f650*/  LOP3.LUT R21, R21, 0xffff, RZ, 0xc0, !PT ;  /* 0x0000ffff15157812 */ /* 0x000fe400078ec0ff */
[----:B------:R-:W-:Y:S01]  /*f660*/  LOP3.LUT R124, R124, 0xffff, RZ, 0xc0, !PT ;  /* 0x0000ffff7c7c7812 */ /* 0x000fe200078ec0ff */
[----:B-----5:R0:W-:Y:S01]  /*f670*/  STL [R1+0xa44], R129 ;  /* 0x000a448101007387 */ /* 0x0201e20000100800 */
[----:B------:R-:W-:Y:S02]  /*f680*/  PRMT R130, RZ, 0x7610, R130 ;  /* 0x00007610ff827816 */ /* 0x000fe40000000082 */
[----:B------:R-:W-:Y:S01]  /*f690*/  PRMT R21, R21, 0x3340, R124 ;  /* 0x0000334015157816 */ /* 0x000fe2000000007c */
[----:B------:R-:W5:Y:S01]  /*f6a0*/  LDL R157, [R1+0x168] ;  /* 0x00016800019d7983 */ /* 0x000f620000100800 */
[----:B---3--:R-:W-:Y:S02]  /*f6b0*/  @!P1 IMAD.MOV.U32 R154, RZ, RZ, R153 ;  /* 0x000000ffff9a9224 */ /* 0x008fe400078e0099 */
[----:B--2---:R-:W-:Y:S01]  /*f6c0*/  @!P1 IMAD.MOV.U32 R155, RZ, RZ, R159 ;  /* 0x000000ffff9b9224 */ /* 0x004fe200078e009f */
[----:B0-----:R-:W2:Y:S04]  /*f6d0*/  LDL R129, [R1+0x16c] ;  /* 0x00016c0001817983 */ /* 0x001ea80000100800 */
[----:B------:R-:W-:Y:S04]  /*f6e0*/  STL [R1+0x9fc], R89 ;  /* 0x0009fc5901007387 */ /* 0x000fe80000100800 */
[----:B------:R-:W3:Y:S04]  /*f6f0*/  @!P1 LDG.E.U8 R130, desc[UR8][R154.64] ;  /* 0x000000089a829981 */ /* 0x000ee8000c1e1100 */
[----:B----4-:R0:W-:Y:S04]  /*f700*/  STL [R1+0xa48], R97 ;  /* 0x000a486101007387 */ /* 0x0101e80000100800 */
[----:B------:R-:W-:Y:S04]  /*f710*/  STL [R1+0x9f4], R21 ;  /* 0x0009f41501007387 */ /* 0x000fe80000100800 */
[----:B------:R-:W4:Y:S04]  /*f720*/  LDL R153, [R1+0x160] ;  /* 0x0001600001997983 */ /* 0x000f280000100800 */
[----:B0-----:R-:W4:Y:S01]  /*f730*/  LDL R97, [R1+0x164] ;  /* 0x0001640001617983 */ /* 0x001f220000100800 */
[----:B------:R-:W-:-:S02]  /*f740*/  LOP3.LUT R17, R17, 0xffff, RZ, 0xc0, !PT ;  /* 0x0000ffff11117812 */ /* 0x000fc400078ec0ff */
[----:B------:R-:W-:Y:S01]  /*f750*/  LOP3.LUT R125, R125, 0xffff, RZ, 0xc0, !PT ;  /* 0x0000ffff7d7d7812 */ /* 0x000fe200078ec0ff */
[----:B--2---:R-:W-:Y:S01]  /*f760*/  @!P1 IMAD.MOV.U32 R124, RZ, RZ, R129 ;  /* 0x000000ffff7c9224 */ /* 0x004fe200078e0081 */
[----:B------:R-:W-:Y:S02]  /*f770*/  PRMT R132, RZ, 0x7610, R132 ;  /* 0x00007610ff847816 */ /* 0x000fe40000000084 */
[----:B------:R-:W-:Y:S01]  /*f780*/  PRMT R17, R17, 0x3340, R125 ;  /* 0x0000334011117816 */ /* 0x000fe2000000007d */
[----:B-----5:R-:W-:Y:S01]  /*f790*/  @!P1 IMAD.MOV.U32 R125, RZ, RZ, R157 ;  /* 0x000000ffff7d9224 */ /* 0x020fe200078e009d */
[----:B------:R-:W-:Y:S02]  /*f7a0*/  LOP3.LUT R13, R13, 0xffff, RZ, 0xc0, !PT ;  /* 0x0000ffff0d0d7812 */ /* 0x000fe400078ec0ff */
[----:B------:R-:W-:Y:S01]  /*f7b0*/  LOP3.LUT R123, R123, 0xffff, RZ, 0xc0, !PT ;  /* 0x0000ffff7b7b7812 */ /* 0x000fe200078ec0ff */
[----:B---3--:R0:W-:Y:S03]  /*f7c0*/  STL [R1+0xa4c], R130 ;  /* 0x000a4c8201007387 */ /* 0x0081e60000100800 */
[--C-:B------:R-:W-:Y:S01]  /*f7d0*/  PRMT R13, R13, 0x3340, R123.reuse ;  /* 0x000033400d0d7816 */ /* 0x100fe2000000007b */
[----:B------:R4:W2:Y:S01]  /*f7e0*/  @!P1 LDG.E.U8 R132, desc[UR8][R124.64] ;  /* 0x000000087c849981 */ /* 0x0008a2000c1e1100 */
[----:B------:R-:W-:-:S03]  /*f7f0*/  PRMT R123, RZ, 0x7610, R123 ;  /* 0x00007610ff7b7816 */ /* 0x000fc6000000007b */
[----:B------:R1:W-:Y:S04]  /*f800*/  STL [R1+0x9f0], R17 ;  /* 0x0009f01101007387 */ /* 0x0003e80000100800 */
[----:B------:R-:W3:Y:S04]  /*f810*/  LDL R89, [R1+0x15c] ;  /* 0x00015c0001597983 */ /* 0x000ee80000100800 */
[----:B0-----:R-:W5:Y:S04]  /*f820*/  LDL R130, [R1+0x158] ;  /* 0x0001580001827983 */ /* 0x001f680000100800 */
[----:B------:R-:W5:Y:S04]  /*f830*/  LDL R21, [R1+0x154] ;  /* 0x0001540001157983 */ /* 0x000f680000100800 */
[----:B------:R-:W5:Y:S01]  /*f840*/  LDL R129, [R1+0x150] ;  /* 0x0001500001817983 */ /* 0x000f620000100800 */
[----:B----4-:R-:W-:-:S02]  /*f850*/  @!P1 IMAD.MOV.U32 R125, RZ, RZ, R153 ;  /* 0x000000ffff7d9224 */ /* 0x010fc400078e0099 */
[----:B------:R-:W-:-:S05]  /*f860*/  @!P1 IMAD.MOV.U32 R124, RZ, RZ, R97 ;  /* 0x000000ffff7c9224 */ /* 0x000fca00078e0061 */
[----:B------:R-:W4:Y:S01]  /*f870*/  @!P1 LDG.E.U8 R123, desc[UR8][R124.64] ;  /* 0x000000087c7b9981 */ /* 0x000f22000c1e1100 */
[----:B------:R-:W-:Y:S02]  /*f880*/  LOP3.LUT R88, R88, 0xffff, RZ, 0xc0, !PT ;  /* 0x0000ffff58587812 */ /* 0x000fe400078ec0ff */
[----:B------:R-:W-:Y:S02]  /*f890*/  LOP3.LUT R116, R116, 0xffff, RZ, 0xc0, !PT ;  /* 0x0000ffff74747812 */ /* 0x000fe400078ec0ff */
[----:B------:R-:W-:Y:S01]  /*f8a0*/  LOP3.LUT R20, R20, 0xffff, RZ, 0xc0, !PT ;  /* 0x0000ffff14147812 */ /* 0x000fe200078ec0ff */
[----:B--2---:R-:W-:Y:S04]  /*f8b0*/  STL [R1+0xa50], R132 ;  /* 0x000a508401007387 */ /* 0x004fe80000100800 */
[----:B------:R0:W-:Y:S01]  /*f8c0*/  STL [R1+0x9ec], R13 ;  /* 0x0009ec0d01007387 */ /* 0x0001e20000100800 */
[----:B------:R-:W-:-:S03]  /*f8d0*/  LOP3.LUT R122, R122, 0xffff, RZ, 0xc0, !PT ;  /* 0x0000ffff7a7a7812 */ /* 0x000fc600078ec0ff */
[----:B------:R-:W2:Y:S04]  /*f8e0*/  LDL R97, [R1+0x148] ;  /* 0x0001480001617983 */ /* 0x000ea80000100800 */
[----:B-1----:R-:W2:Y:S01]  /*f8f0*/  LDL R17, [R1+0x14c] ;  /* 0x00014c0001117983 */ /* 0x002ea20000100800 */
[--C-:B0-----:R-:W-:Y:S01]  /*f900*/  PRMT R13, R88, 0x3340, R116.reuse ;  /* 0x00003340580d7816 */ /* 0x101fe20000000074 */
[----:B---3--:R-:W-:Y:S01]  /*f910*/  @!P1 IMAD.MOV.U32 R88, RZ, RZ, R89 ;  /* 0x000000ffff589224 */ /* 0x008fe200078e0059 */
[----:B------:R-:W-:Y:S01]  /*f920*/  PRMT R116, RZ, 0x7610, R116 ;  /* 0x00007610ff747816 */ /* 0x000fe20000000074 */
[----:B-----5:R-:W-:-:S05]  /*f930*/  @!P1 IMAD.MOV.U32 R89, RZ, RZ, R130 ;  /* 0x000000ffff599224 */ /* 0x020fca00078e0082 */
[----:B------:R0:W3:Y:S02]  /*f940*/  @!P1 LDG.E.U8 R116, desc[UR8][R88.64] ;  /* 0x0000000858749981 */ /* 0x0000e4000c1e1100 */
[----:B0-----:R-:W-:Y:S02]  /*f950*/  PRMT R88, RZ, 0x7610, R88 ;  /* 0x00007610ff587816 */ /* 0x001fe40000000058 */
[----:B----4-:R-:W-:Y:S04]  /*f960*/  STL [R1+0xa54], R123 ;  /* 0x000a547b01007387 */ /* 0x010fe80000100800 */
[----:B------:R0:W-:Y:S02]  /*f970*/  STL [R1+0x9e8], R13 ;  /* 0x0009e80d01007387 */ /* 0x0001e40000100800 */
[----:B0-----:R-:W-:Y:S01]  /*f980*/  PRMT R13, R20, 0x3340, R122 ;  /* 0x00003340140d7816 */ /* 0x001fe2000000007a */
[----:B------:R-:W-:-:S02]  /*f990*/  @!P1 IMAD.MOV.U32 R20, RZ, RZ, R21 ;  /* 0x000000ffff149224 */ /* 0x000fc400078e0015 */
[----:B------:R-:W-:-:S05]  /*f9a0*/  @!P1 IMAD.MOV.U32 R21, RZ, RZ, R129 ;  /* 0x000000ffff159224 */ /* 0x000fca00078e0081 */
[----:B------:R0:W4:Y:S01]  /*f9b0*/  @!P1 LDG.E.U8 R88, desc[UR8][R20.64] ;  /* 0x0000000814589981 */ /* 0x000122000c1e1100 */
[----:B------:R-:W-:Y:S02]  /*f9c0*/  LOP3.LUT R16, R16, 0xffff, RZ, 0xc0, !PT ;  /* 0x0000ffff10107812 */ /* 0x000fe400078ec0ff */
[----:B------:R-:W-:Y:S01]  /*f9d0*/  LOP3.LUT R127, R127, 0xffff, RZ, 0xc0, !PT ;  /* 0x0000ffff7f7f7812 */ /* 0x000fe200078ec0ff */
[----:B---3--:R-:W-:Y:S04]  /*f9e0*/  STL [R1+0xa58], R116 ;  /* 0x000a587401007387 */ /* 0x008fe80000100800 */
[----:B------:R1:W-:Y:S01]  /*f9f0*/  STL [R1+0x9e0], R13 ;  /* 0x0009e00d01007387 */ /* 0x0003e20000100800 */
[----:B0-----:R-:W-:-:S03]  /*fa00*/  PRMT R20, RZ, 0x7610, R20 ;  /* 0x00007610ff147816 */ /* 0x001fc60000000014 */
[----:B------:R-:W3:Y:S04]  /*fa10*/  LDL R89, [R1+0x140] ;  /* 0x0001400001597983 */ /* 0x000ee80000100800 */
[----:B-1----:R-:W5:Y:S04]  /*fa20*/  LDL R13, [R1+0x144] ;  /* 0x00014400010d7983 */ /* 0x002f680000100800 */
[----:B----4-:R0:W-:Y:S02]  /*fa30*/  STL [R1+0xa5c], R88 ;  /* 0x000a5c5801007387 */ /* 0x0101e40000100800 */
[----:B0-----:R-:W-:Y:S01]  /*fa40*/  PRMT R88, R16, 0x3340, R127 ;  /* 0x0000334010587816 */ /* 0x001fe2000000007f */
[----:B--2---:R-:W-:-:S02]  /*fa50*/  @!P1 IMAD.MOV.U32 R16, RZ, RZ, R17 ;  /* 0x000000ffff109224 */ /* 0x004fc400078e0011 */
[----:B------:R-:W-:-:S05]  /*fa60*/  @!P1 IMAD.MOV.U32 R17, RZ, RZ, R97 ;  /* 0x000000ffff119224 */ /* 0x000fca00078e0061 */
[----:B------:R0:W2:Y:S04]  /*fa70*/  @!P1 LDG.E.U8 R20, desc[UR8][R16.64] ;  /* 0x0000000810149981 */ /* 0x0000a8000c1e1100 */
[----:B------:R-:W-:Y:S04]  /*fa80*/  STL [R1+0x9e4], R88 ;  /* 0x0009e45801007387 */ /* 0x000fe80000100800 */
[----:B------:R-:W4:Y:S04]  /*fa90*/  LDL R124, [R1+0x138] ;  /* 0x00013800017c7983 */ /* 0x000f280000100800 */
[----:B------:R-:W4:Y:S01]  /*faa0*/  LDL R123, [R1+0x13c] ;  /* 0x00013c00017b7983 */ /* 0x000f220000100800 */
[----:B------:R-:W-:-:S02]  /*fab0*/  LOP3.LUT R12, R12, 0xffff, RZ, 0xc0, !PT ;  /* 0x0000ffff0c0c7812 */ /* 0x000fc400078ec0ff */
[----:B------:R-:W-:Y:S01]  /*fac0*/  LOP3.LUT R117, R117, 0xffff, RZ, 0xc0, !PT ;  /* 0x0000ffff75757812 */ /* 0x000fe200078ec0ff */
[----:B------:R-:W4:Y:S01]  /*fad0*/  LDL R122, [R1+0x130] ;  /* 0x00013000017a7983 */ /* 0x000f220000100800 */
[----:B0-----:R-:W-:-:S03]  /*fae0*/  PRMT R16, RZ, 0x7610, R16 ;  /* 0x00007610ff107816 */ /* 0x001fc60000000010 */
[----:B------:R-:W4:Y:S01]  /*faf0*/  LDL R116, [R1+0x134] ;  /* 0x0001340001747983 */ /* 0x000f220000100800 */
[----:B------:R-:W-:-:S03]  /*fb00*/  PRMT R17, RZ, 0x7610, R17 ;  /* 0x00007610ff117816 */ /* 0x000fc60000000011 */
[----:B--2---:R0:W-:Y:S02]  /*fb10*/  STL [R1+0xa60], R20 ;  /* 0x000a601401007387 */ /* 0x0041e40000100800 */
[----:B0-----:R-:W-:Y:S01]  /*fb20*/  PRMT R20, R12, 0x3340, R117 ;  /* 0x000033400c147816 */ /* 0x001fe20000000075 */
[----:B-----5:R-:W-:Y:S02]  /*fb30*/  @!P1 IMAD.MOV.U32 R12, RZ, RZ, R13 ;  /* 0x000000ffff0c9224 */ /* 0x020fe400078e000d */
[----:B---3--:R-:W-:-:S05]  /*fb40*/  @!P1 IMAD.MOV.U32 R13, RZ, RZ, R89 ;  /* 0x000000ffff0d9224 */ /* 0x008fca00078e0059 */
[----:B------:R4:W2:Y:S02]  /*fb50*/  @!P1 LDG.E.U8 R16, desc[UR8][R12.64] ;  /* 0x000000080c109981 */ /* 0x0008a4000c1e1100 */
[----:B----4-:R-:W-:Y:S02]  /*fb60*/  @!P1 IMAD.MOV.U32 R12, RZ, RZ, R123 ;  /* 0x000000ffff0c9224 */ /* 0x010fe400078e007b */
[----:B------:R-:W-:-:S05]  /*fb70*/  @!P1 IMAD.MOV.U32 R13, RZ, RZ, R124 ;  /* 0x000000ffff0d9224 */ /* 0x000fca00078e007c */
[----:B------:R0:W3:Y:S04]  /*fb80*/  @!P1 LDG.E.U8 R17, desc[UR8][R12.64] ;  /* 0x000000080c119981 */ /* 0x0000e8000c1e1100 */
[----:B------:R-:W-:Y:S04]  /*fb90*/  STL [R1+0x9d8], R20 ;  /* 0x0009d81401007387 */ /* 0x000fe80000100800 */
[----:B------:R-:W4:Y:S04]  /*fba0*/  LDL R97, [R1+0x128] ;  /* 0x0001280001617983 */ /* 0x000f280000100800 */
[----:B------:R-:W5:Y:S01]  /*fbb0*/  LDL R89, [R1+0x12c] ;  /* 0x00012c0001597983 */ /* 0x000f620000100800 */
[----:B------:R-:W-:-:S02]  /*fbc0*/  LOP3.LUT R23, R23, 0xffff, RZ, 0xc0, !PT ;  /* 0x0000ffff17177812 */ /* 0x000fc400078ec0ff */
[----:B------:R-:W-:Y:S01]  /*fbd0*/  LOP3.LUT R131, R131, 0xffff, RZ, 0xc0, !PT ;  /* 0x0000ffff83837812 */ /* 0x000fe200078ec0ff */
[----:B------:R-:W4:Y:S01]  /*fbe0*/  LDL R88, [R1+0x124] ;  /* 0x0001240001587983 */ /* 0x000f220000100800 */
[----:B------:R-:W-:Y:S02]  /*fbf0*/  LOP3.LUT R19, R19, 0xffff, RZ, 0xc0, !PT ;  /* 0x0000ffff13137812 */ /* 0x000fe400078ec0ff */
[----:B------:R-:W-:Y:S01]  /*fc00*/  LOP3.LUT R121, R121, 0xffff, RZ, 0xc0, !PT ;  /* 0x0000ffff79797812 */ /* 0x000fe200078ec0ff */
[----:B0-----:R-:W-:Y:S01]  /*fc10*/  @!P1 IMAD.MOV.U32 R12, RZ, RZ, R116 ;  /* 0x000000ffff0c9224 */ /* 0x001fe200078e0074 */
[----:B------:R-:W-:Y:S01]  /*fc20*/  LOP3.LUT R15, R15, 0xffff, RZ, 0xc0, !PT ;  /* 0x0000ffff0f0f7812 */ /* 0x000fe200078ec0ff */
[----:B------:R-:W-:Y:S01]  /*fc30*/  @!P1 IMAD.MOV.U32 R13, RZ, RZ, R122 ;  /* 0x000000ffff0d9224 */ /* 0x000fe200078e007a */
[----:B------:R-:W-:Y:S01]  /*fc40*/  LOP3.LUT R128, R128, 0xffff, RZ, 0xc0, !PT ;  /* 0x0000ffff80807812 */ /* 0x000fe200078ec0ff */
[----:B--2---:R0:W-:Y:S02]  /*fc50*/  STL [R1+0xa64], R16 ;  /* 0x000a641001007387 */ /* 0x0041e40000100800 */
[----:B0-----:R-:W-:-:S05]  /*fc60*/  PRMT R16, R23, 0x3340, R131 ;  /* 0x0000334017107816 */ /* 0x001fca0000000083 */
[----:B------:R0:W-:Y:S04]  /*fc70*/  STL [R1+0x9dc], R16 ;  /* 0x0009dc1001007387 */ /* 0x0001e80000100800 */
[----:B------:R-:W2:Y:S04]  /*fc80*/  LDL R23, [R1+0x120] ;  /* 0x0001200001177983 */ /* 0x000ea80000100800 */
[----:B------:R-:W2:Y:S04]  /*fc90*/  LDL R20, [R1+0x118] ;  /* 0x0001180001147983 */ /* 0x000ea80000100800 */
[----:B0-----:R-:W2:Y:S04]  /*fca0*/  LDL R16, [R1+0x11c] ;  /* 0x00011c0001107983 */ /* 0x001ea80000100800 */
[----:B---3--:R0:W-:Y:S02]  /*fcb0*/  STL [R1+0xa68], R17 ;  /* 0x000a681101007387 */ /* 0x0081e40000100800 */
[----:B0-----:R-:W-:-:S02]  /*fcc0*/  PRMT R17, R19, 0x3340, R121 ;  /* 0x0000334013117816 */ /* 0x001fc40000000079 */
[----:B------:R-:W-:-:S03]  /*fcd0*/  PRMT R19, RZ, 0x7610, R19 ;  /* 0x00007610ff137816 */ /* 0x000fc60000000013 */
[----:B------:R0:W-:Y:S04]  /*fce0*/  STL [R1+0x9cc], R17 ;  /* 0x0009cc1101007387 */ /* 0x0001e80000100800 */
[----:B------:R5:W3:Y:S01]  /*fcf0*/  @!P1 LDG.E.U8 R19, desc[UR8][R12.64] ;  /* 0x000000080c139981 */ /* 0x000ae2000c1e1100 */
[----:B0-----:R-:W-:Y:S02]  /*fd00*/  PRMT R17, R15, 0x3340, R128 ;  /* 0x000033400f117816 */ /* 0x001fe40000000080 */
[----:B------:R-:W-:Y:S01]  /*fd10*/  PRMT R15, RZ, 0x7610, R15 ;  /* 0x00007610ff0f7816 */ /* 0x000fe2000000000f */
[----:B-----5:R-:W-:Y:S02]  /*fd20*/  @!P1 IMAD.MOV.U32 R12, RZ, RZ, R89 ;  /* 0x000000ffff0c9224 */ /* 0x020fe400078e0059 */
[----:B----4-:R-:W-:-:S05]  /*fd30*/  @!P1 IMAD.MOV.U32 R13, RZ, RZ, R97 ;  /* 0x000000ffff0d9224 */ /* 0x010fca00078e0061 */
[----:B------:R0:W4:Y:S01]  /*fd40*/  @!P1 LDG.E.U8 R15, desc[UR8][R12.64] ;  /* 0x000000080c0f9981 */ /* 0x000122000c1e1100 */
[----:B------:R-:W-:Y:S02]  /*fd50*/  LOP3.LUT R11, R11, 0xffff, RZ, 0xc0, !PT ;  /* 0x0000ffff0b0b7812 */ /* 0x000fe400078ec0ff */
[----:B------:R-:W-:-:S04]  /*fd60*/  LOP3.LUT R118, R118, 0xffff, RZ, 0xc0, !PT ;  /* 0x0000ffff76767812 */ /* 0x000fc800078ec0ff */
[----:B0-----:R-:W-:Y:S02]  /*fd70*/  PRMT R12, R11, 0x3340, R118 ;  /* 0x000033400b0c7816 */ /* 0x001fe40000000076 */
[----:B------:R-:W-:Y:S01]  /*fd80*/  PRMT R11, RZ, 0x7610, R11 ;  /* 0x00007610ff0b7816 */ /* 0x000fe2000000000b */
[----:B--2---:R-:W-:Y:S01]  /*fd90*/  @!P1 IMAD.MOV.U32 R13, RZ, RZ, R23 ;  /* 0x000000ffff0d9224 */ /* 0x004fe200078e0017 */
[----:B---3--:R-:W-:Y:S04]  /*fda0*/  STL [R1+0xa6c], R19 ;  /* 0x000a6c1301007387 */ /* 0x008fe80000100800 */
[----:B------:R-:W-:Y:S04]  /*fdb0*/  STL [R1+0x9d4], R17 ;  /* 0x0009d41101007387 */ /* 0x000fe80000100800 */
[----:B----4-:R-:W-:Y:S04]  /*fdc0*/  STL [R1+0xa70], R15 ;  /* 0x000a700f01007387 */ /* 0x010fe80000100800 */
[----:B------:R-:W2:Y:S04]  /*fdd0*/  LDL.LU R154, [R1+0x54] ;  /* 0x00005400019a7983 */ /* 0x000ea80000300800 */
[----:B------:R0:W-:Y:S04]  /*fde0*/  STL [R1+0x9d0], R12 ;  /* 0x0009d00c01007387 */ /* 0x0001e80000100800 */
[----:B------:R-:W3:Y:S01]  /*fdf0*/  LDL.LU R153, [R1+0x50] ;  /* 0x0000500001997983 */ /* 0x000ee20000300800 */
[----:B0-----:R-:W-:-:S05]  /*fe00*/  @!P1 IMAD.MOV.U32 R12, RZ, RZ, R88 ;  /* 0x000000ffff0c9224 */ /* 0x001fca00078e0058 */
[----:B------:R0:W4:Y:S01]  /*fe10*/  @!P1 LDG.E.U8 R11, desc[UR8][R12.64] ;  /* 0x000000080c0b9981 */ /* 0x000122000c1e1100 */
[----:B------:R-:W-:Y:S02]  /*fe20*/  LOP3.LUT R22, R22, 0xffff, RZ, 0xc0, !PT ;  /* 0x0000ffff16167812 */ /* 0x000fe400078ec0ff */
[----:B------:R-:W-:Y:S02]  /*fe30*/  LOP3.LUT R120, R120, 0xffff, RZ, 0xc0, !PT ;  /* 0x0000ffff78787812 */ /* 0x000fe400078ec0ff */
[----:B------:R-:W-:Y:S02]  /*fe40*/  LOP3.LUT R18, R18, 0xffff, RZ, 0xc0, !PT ;  /* 0x0000ffff12127812 */ /* 0x000fe400078ec0ff */
[----:B------:R-:W-:Y:S02]  /*fe50*/  LOP3.LUT R119, R119, 0xffff, RZ, 0xc0, !PT ;  /* 0x0000ffff77777812 */ /* 0x000fe400078ec0ff */
[----:B------:R-:W-:Y:S01]  /*fe60*/  PRMT R21, RZ, 0x7610, R21 ;  /* 0x00007610ff157816 */ /* 0x000fe20000000015 */
[----:B0-----:R-:W-:-:S02]  /*fe70*/  @!P1 IMAD.MOV.U32 R12, RZ, RZ, R16 ;  /* 0x000000ffff0c9224 */ /* 0x001fc400078e0010 */
[----:B------:R-:W-:Y:S01]  /*fe80*/  @!P1 IMAD.MOV.U32 R13, RZ, RZ, R20 ;  /* 0x000000ffff0d9224 */ /* 0x000fe200078e0014 */
[----:B------:R-:W-:Y:S02]  /*fe90*/  LOP3.LUT R14, R14, 0xffff, RZ, 0xc0, !PT ;  /* 0x0000ffff0e0e7812 */ /* 0x000fe400078ec0ff */
[----:B------:R-:W-:Y:S02]  /*fea0*/  LOP3.LUT R115, R115, 0xffff, RZ, 0xc0, !PT ;  /* 0x0000ffff73737812 */ /* 0x000fe400078ec0ff */
[----:B------:R0:W5:Y:S02]  /*feb0*/  @!P1 LDG.E.U8 R21, desc[UR8][R12.64] ;  /* 0x000000080c159981 */ /* 0x000164000c1e1100 */
[----:B0-----:R-:W-:Y:S02]  /*fec0*/  @!P1 IMAD.MOV.U32 R12, RZ, RZ, R8 ;  /* 0x000000ffff0c9224 */ /* 0x001fe400078e0008 */
[----:B------:R-:W-:Y:S01]  /*fed0*/  @!P1 IMAD.MOV.U32 R13, RZ, RZ, R6 ;  /* 0x000000ffff0d9224 */ /* 0x000fe200078e0006 */
[----:B----4-:R0:W-:Y:S02]  /*fee0*/  STL [R1+0xa74], R11 ;  /* 0x000a740b01007387 */ /* 0x0101e40000100800 */
[----:B0-----:R-:W-:-:S05]  /*fef0*/  PRMT R11, R22, 0x3340, R120 ;  /* 0x00003340160b7816 */ /* 0x001fca0000000078 */
[----:B------:R0:W-:Y:S04]  /*ff00*/  STL [R1+0x9c8], R11 ;  /* 0x0009c80b01007387 */ /* 0x0001e80000100800 */
[----:B------:R-:W4:Y:S04]  /*ff10*/  LDL.LU R125, [R1+0x5c] ;  /* 0x00005c00017d7983 */ /* 0x000f280000300800 */
[----:B------:R-:W5:Y:S01]  /*ff20*/  LDL.LU R132, [R1+0x58] ;  /* 0x0000580001847983 */ /* 0x000f620000300800 */
[----:B0-----:R-:W-:-:S03]  /*ff30*/  PRMT R11, R18, 0x3340, R119 ;  /* 0x00003340120b7816 */ /* 0x001fc60000000077 */
[----:B------:R-:W5:Y:S01]  /*ff40*/  LDL.LU R129, [R1+0x4c] ;  /* 0x00004c0001817983 */ /* 0x000f620000300800 */
[----:B------:R-:W-:-:S03]  /*ff50*/  PRMT R18, RZ, 0x7610, R18 ;  /* 0x00007610ff127816 */ /* 0x000fc60000000012 */
[----:B------:R-:W5:Y:S04]  /*ff60*/  LDL.LU R159, [R1+0x48] ;  /* 0x00004800019f7983 */ /* 0x000f680000300800 */
[----:B------:R-:W5:Y:S04]  /*ff70*/  LDL.LU R88, [R1+0x6c] ;  /* 0x00006c0001587983 */ /* 0x000f680000300800 */
[----:B------:R-:W5:Y:S04]  /*ff80*/  LDL.LU R155, [R1+0x68] ;  /* 0x00006800019b7983 */ /* 0x000f680000300800 */
[----:B------:R0:W-:Y:S04]  /*ff90*/  STL [R1+0x9c4], R11 ;  /* 0x0009c40b01007387 */ /* 0x0001e80000100800 */
[----:B------:R-:W5:Y:S04]  /*ffa0*/  LDL.LU R97, [R1+0x64] ;  /* 0x0000640001617983 */ /* 0x000f680000300800 */
[----:B------:R-:W5:Y:S01]  /*ffb0*/  LDL.LU R157, [R1+0x60] ;  /* 0x00006000019d7983 */ /* 0x000f620000300800 */
[----:B0-----:R-:W-:-:S03]  /*ffc0*/  PRMT R11, R14, 0x3340, R115 ;  /* 0x000033400e0b7816 */ /* 0x001fc60000000073 */
[----:B------:R0:W5:Y:S01]  /*ffd0*/  @!P1 LDG.E.U8 R18, desc[UR8][R12.64] ;  /* 0x000000080c129981 */ /* 0x000162000c1e1100 */
[----:B------:R-:W-:-:S03]  /*ffe0*/  PRMT R14, RZ, 0x7610, R14 ;  /* 0x00007610ff0e7816 */ /* 0x000fc6000000000e */
[----:B------:R-:W5:Y:S04]  /*fff0*/  LDL.LU R20, [R1+0x7c] ;  /* 0x00007c0001147983 */ /* 0x000f680000300800 */
[----:B------:R-:W5:Y:S01]  /*10000*/  LDL.LU R127, [R1+0x78] ;  /* 0x00007800017f7983 */ /* 0x000f620000300800 */
[----:B0-----:R-:W-:Y:S02]  /*10010*/  @!P1 IMAD.MOV.U32 R12, RZ, RZ, R7 ;  /* 0x000000ffff0c9224 */ /* 0x001fe400078e0007 */
[----:B------:R-:W-:Y:S01]  /*10020*/  @!P1 IMAD.MOV.U32 R13, RZ, RZ, R5 ;  /* 0x000000ffff0d9224 */ /* 0x000fe200078e0005 */
[----:B------:R-:W5:Y:S04]  /*10030*/  LDL.LU R122, [R1+0x74] ;  /* 0x00007400017a7983 */ /* 0x000f680000300800 */
[----:B------:R-:W5:Y:S04]  /*10040*/  LDL.LU R123, [R1+0x70] ;  /* 0x00007000017b7983 */ /* 0x000f680000300800 */
[----:B------:R2:W5:Y:S04]  /*10050*/  @!P1 LDG.E.U8 R14, desc[UR8][R12.64] ;  /* 0x000000080c0e9981 */ /* 0x000568000c1e1100 */
[----:B------:R-:W5:Y:S04]  /*10060*/  LDL.LU R116, [R1+0x8c] ;  /* 0x00008c0001747983 */ /* 0x000f680000300800 */
[----:B------:R-:W5:Y:S01]  /*10070*/  LDL.LU R130, [R1+0x88] ;  /* 0x0000880001827983 */ /* 0x000f620000300800 */
[----:B--2---:R-:W-:-:S02]  /*10080*/  LOP3.LUT R12, R154, 0xffff, RZ, 0xc0, !PT ;  /* 0x0000ffff9a0c7812 */ /* 0x004fc400078ec0ff */
[----:B---3--:R-:W-:Y:S01]  /*10090*/  LOP3.LUT R13, R153, 0xffff, RZ, 0xc0, !PT ;  /* 0x0000ffff990d7812 */ /* 0x008fe200078ec0ff */
[----:B------:R-:W2:Y:S04]  /*100a0*/  LDL.LU R154, [R1+0x84] ;  /* 0x00008400019a7983 */ /* 0x000ea80000300800 */
[----:B------:R-:W3:Y:S01]  /*100b0*/  LDL.LU R153, [R1+0x80] ;  /* 0x0000800001997983 */ /* 0x000ee20000300800 */
[----:B------:R-:W-:-:S03]  /*100c0*/  PRMT R19, R12, 0x3340, R13 ;  /* 0x000033400c137816 */ /* 0x000fc6000000000d */
[----:B------:R-:W3:Y:S04]  /*100d0*/  LDL.LU R89, [R1+0x9c] ;  /* 0x00009c0001597983 */ /* 0x000ee80000300800 */
[----:B------:R-:W3:Y:S01]  /*100e0*/  LDL.LU R124, [R1+0x98] ;  /* 0x00009800017c7983 */ /* 0x000ee20000300800 */
[----:B----4-:R-:W-:Y:S02]  /*100f0*/  LOP3.LUT R12, R125, 0xffff, RZ, 0xc0, !PT ;  /* 0x0000ffff7d0c7812 */ /* 0x010fe400078ec0ff */
[----:B-----5:R-:W-:Y:S02]  /*10100*/  LOP3.LUT R13, R132, 0xffff, RZ, 0xc0, !PT ;  /* 0x0000ffff840d7812 */ /* 0x020fe400078ec0ff */
[----:B------:R-:W4:Y:S01]  /*10110*/  LDL.LU R132, [R1+0x94] ;  /* 0x0000940001847983 */ /* 0x000f220000300800 */
[----:B------:R-:W-:-:S03]  /*10120*/  LOP3.LUT R22, R129, 0xffff, RZ, 0xc0, !PT ;  /* 0x0000ffff81167812 */ /* 0x000fc600078ec0ff */
[----:B------:R-:W5:Y:S01]  /*10130*/  LDL.LU R129, [R1+0x90] ;  /* 0x0000900001817983 */ /* 0x000f620000300800 */
[----:B------:R-:W-:-:S03]  /*10140*/  LOP3.LUT R23, R159, 0xffff, RZ, 0xc0, !PT ;  /* 0x0000ffff9f177812 */ /* 0x000fc600078ec0ff */
[----:B------:R-:W5:Y:S01]  /*10150*/  LDL.LU R125, [R1+0xa8] ;  /* 0x0000a800017d7983 */ /* 0x000f620000300800 */
[----:B------:R-:W-:-:S03]  /*10160*/  PRMT R15, R22, 0x3340, R23 ;  /* 0x00003340160f7816 */ /* 0x000fc60000000017 */
[----:B------:R-:W5:Y:S01]  /*10170*/  LDL.LU R159, [R1+0xa4] ;  /* 0x0000a400019f7983 */ /* 0x000f620000300800 */
[----:B------:R-:W-:Y:S02]  /*10180*/  PRMT R16, R12, 0x3340, R13 ;  /* 0x000033400c107816 */ /* 0x000fe4000000000d */
[----:B------:R-:W-:Y:S02]  /*10190*/  LOP3.LUT R12, R88, 0xffff, RZ, 0xc0, !PT ;  /* 0x0000ffff580c7812 */ /* 0x000fe400078ec0ff */
[----:B------:R-:W-:Y:S02]  /*101a0*/  LOP3.LUT R13, R155, 0xffff, RZ, 0xc0, !PT ;  /* 0x0000ffff9b0d7812 */ /* 0x000fe400078ec0ff */
[----:B------:R-:W-:Y:S02]  /*101b0*/  LOP3.LUT R22, R97, 0xffff, RZ, 0xc0, !PT ;  /* 0x0000ffff61167812 */ /* 0x000fe400078ec0ff */
        /* <DEDUP_REMOVED lines=8> */
[----:B------:R-:W-:-:S04]  /*10240*/  LOP3.LUT R23, R123, 0xffff, RZ, 0xc0, !PT ;  /* 0x0000ffff7b177812 */ /* 0x000fc800078ec0ff */
[----:B------:R-:W-:Y:S02]  /*10250*/  PRMT R20, R22, 0x3340, R23 ;  /* 0x0000334016147816 */ /* 0x000fe40000000017 */
[----:B--2---:R-:W-:Y:S02]  /*10260*/  LOP3.LUT R22, R154, 0xffff, RZ, 0xc0, !PT ;  /* 0x0000ffff9a167812 */ /* 0x004fe400078ec0ff */
[----:B------:R-:W2:Y:S01]  /*10270*/  LDL.LU R154, [R1+0xb8] ;  /* 0x0000b800019a7983 */ /* 0x000ea20000300800 */
[----:B---3--:R-:W-:-:S03]  /*10280*/  LOP3.LUT R23, R153, 0xffff, RZ, 0xc0, !PT ;  /* 0x0000ffff99177812 */ /* 0x008fc600078ec0ff */
[----:B------:R-:W3:Y:S01]  /*10290*/  LDL.LU R153, [R1+0xb4] ;  /* 0x0000b40001997983 */ /* 0x000ee20000300800 */
[----:B------:R-:W-:-:S04]  /*102a0*/  LOP3.LUT R13, R127, 0xffff, RZ, 0xc0, !PT ;  /* 0x0000ffff7f0d7812 */ /* 0x000fc800078ec0ff */
[----:B------:R-:W-:Y:S02]  /*102b0*/  PRMT R123, R12, 0x3340, R13 ;  /* 0x000033400c7b7816 */ /* 0x000fe4000000000d */
[----:B------:R-:W-:Y:S02]  /*102c0*/  LOP3.LUT R12, R116, 0xffff, RZ, 0xc0, !PT ;  /* 0x0000ffff740c7812 */ /* 0x000fe400078ec0ff */
[----:B------:R-:W-:-:S04]  /*102d0*/  LOP3.LUT R13, R130, 0xffff, RZ, 0xc0, !PT ;  /* 0x0000ffff820d7812 */ /* 0x000fc800078ec0ff */
[----:B------:R-:W-:Y:S02]  /*102e0*/  PRMT R116, R12, 0x3340, R13 ;  /* 0x000033400c747816 */ /* 0x000fe4000000000d */
[----:B------:R-:W-:Y:S02]  /*102f0*/  LOP3.LUT R12, R89, 0xffff, RZ, 0xc0, !PT ;  /* 0x0000ffff590c7812 */ /* 0x000fe400078ec0ff */
[----:B------:R-:W-:Y:S01]  /*10300*/  LOP3.LUT R13, R124, 0xffff, RZ, 0xc0, !PT ;  /* 0x0000ffff7c0d7812 */ /* 0x000fe200078ec0ff */
[----:B------:R-:W3:Y:S01]  /*10310*/  LDL.LU R89, [R1+0xc4] ;  /* 0x0000c40001597983 */ /* 0x000ee20000300800 */
[----:B------:R-:W-:Y:S02]  /*10320*/  PRMT R130, R22, 0x3340, R23 ;  /* 0x0000334016827816 */ /* 0x000fe40000000017 */
[----:B----4-:R-:W-:Y:S02]  /*10330*/  LOP3.LUT R22, R132, 0xffff, RZ, 0xc0, !PT ;  /* 0x0000ffff84167812 */ /* 0x010fe400078ec0ff */
[----:B-----5:R-:W-:-:S02]  /*10340*/  LOP3.LUT R23, R129, 0xffff, RZ, 0xc0, !PT ;  /* 0x0000ffff81177812 */ /* 0x020fc400078ec0ff */
[----:B------:R-:W-:Y:S02]  /*10350*/  PRMT R129, R12, 0x3340, R13 ;  /* 0x000033400c817816 */ /* 0x000fe4000000000d */
[----:B------:R-:W-:Y:S02]  /*10360*/  LOP3.LUT R12, R125, 0xffff, RZ, 0xc0, !PT ;  /* 0x0000ffff7d0c7812 */ /* 0x000fe400078ec0ff */
[----:B------:R-:W4:Y:S01]  /*10370*/  LDL.LU R125, [R1+0xc0] ;  /* 0x0000c000017d7983 */ /* 0x000f220000300800 */
[----:B------:R-:W-:Y:S02]  /*10380*/  LOP3.LUT R13, R159, 0xffff, RZ, 0xc0, !PT ;  /* 0x0000ffff9f0d7812 */ /* 0x000fe400078ec0ff */
[----:B------:R-:W-:Y:S01]  /*10390*/  PRMT R132, R22, 0x3340, R23 ;  /* 0x0000334016847816 */ /* 0x000fe20000000017 */
[----:B------:R-:W5:Y:S01]  /*103a0*/  LDL.LU R159, [R1+0xbc] ;  /* 0x0000bc00019f7983 */ /* 0x000f620000300800 */
[----:B------:R-:W-:-:S03]  /*103b0*/  LOP3.LUT R23, R0, 0xffff, RZ, 0xc0, !PT ;  /* 0x0000ffff00177812 */ /* 0x000fc600078ec0ff */
[----:B------:R-:W5:Y:S04]  /*103c0*/  LDL.LU R120, [R1+0xd0] ;  /* 0x0000d00001787983 */ /* 0x000f680000300800 */
[----:B------:R-:W5:Y:S01]  /*103d0*/  LDL.LU R124, [R1+0xcc] ;  /* 0x0000cc00017c7983 */ /* 0x000f620000300800 */
[----:B------:R-:W-:Y:S02]  /*103e0*/  LOP3.LUT R22, R97, 0xffff, RZ, 0xc0, !PT ;  /* 0x0000ffff61167812 */ /* 0x000fe400078ec0ff */
[----:B------:R-:W-:Y:S02]  /*103f0*/  PRMT R97, R12, 0x3340, R13 ;  /* 0x000033400c617816 */ /* 0x000fe4000000000d */
[----:B------:R-:W-:Y:S02]  /*10400*/  LOP3.LUT R12, R155, 0xffff, RZ, 0xc0, !PT ;  /* 0x0000ffff9b0c7812 */ /* 0x000fe400078ec0ff */
[----:B------:R-:W5:Y:S01]  /*10410*/  LDL.LU R155, [R1+0xc8] ;  /* 0x0000c800019b7983 */ /* 0x000f620000300800 */
[----:B------:R-:W-:-:S02]  /*10420*/  LOP3.LUT R13, R157, 0xffff, RZ, 0xc0, !PT ;  /* 0x0000ffff9d0d7812 */ /* 0x000fc400078ec0ff */
[----:B------:R-:W-:Y:S01]  /*10430*/  PRMT R0, R22, 0x3340, R23 ;  /* 0x0000334016007816 */ /* 0x000fe20000000017 */
[----:B------:R-:W5:Y:S01]  /*10440*/  LDL.LU R157, [R1+0x110] ;  /* 0x00011000019d7983 */ /* 0x000f620000300800 */
[----:B------:R-:W-:Y:S02]  /*10450*/  LOP3.LUT R22, R9, 0xffff, RZ, 0xc0, !PT ;  /* 0x0000ffff09167812 */ /* 0x000fe400078ec0ff */
[----:B------:R-:W-:Y:S01]  /*10460*/  PRMT R9, R12, 0x3340, R13 ;  /* 0x000033400c097816 */ /* 0x000fe2000000000d */
[----:B------:R-:W5:Y:S04]  /*10470*/  LDL.LU R121, [R1+0x114] ;  /* 0x0001140001797983 */ /* 0x000f680000300800 */
[----:B------:R-:W5:Y:S01]  /*10480*/  LDL.LU R122, [R1+0x10c] ;  /* 0x00010c00017a7983 */ /* 0x000f620000300800 */
[----:B--2---:R-:W-:-:S03]  /*10490*/  LOP3.LUT R12, R154, 0xffff, RZ, 0xc0, !PT ;  /* 0x0000ffff9a0c7812 */ /* 0x004fc600078ec0ff */
[----:B------:R-:W2:Y:S01]  /*104a0*/  LDL.LU R154, [R1+0x108] ;  /* 0x00010800019a7983 */ /* 0x000ea20000300800 */
[----:B---3--:R-:W-:-:S03]  /*104b0*/  LOP3.LUT R13, R153, 0xffff, RZ, 0xc0, !PT ;  /* 0x0000ffff990d7812 */ /* 0x008fc600078ec0ff */
[----:B------:R-:W3:Y:S04]  /*104c0*/  LDL.LU R153, [R1+0x100] ;  /* 0x0001000001997983 */ /* 0x000ee80000300800 */
[----:B------:R-:W3:Y:S04]  /*104d0*/  LDL.LU R118, [R1+0x104] ;  /* 0x0001040001767983 */ /* 0x000ee80000300800 */
[----:B------:R-:W3:Y:S04]  /*104e0*/  LDL.LU R128, [R1+0xfc] ;  /* 0x0000fc0001807983 */ /* 0x000ee80000300800 */
[----:B------:R-:W3:Y:S04]  /*104f0*/  LDL.LU R131, [R1+0xf8] ;  /* 0x0000f80001837983 */ /* 0x000ee80000300800 */
[----:B------:R-:W3:Y:S01]  /*10500*/  LDL.LU R117, [R1+0xf0] ;  /* 0x0000f00001757983 */ /* 0x000ee20000300800 */
[----:B------:R-:W-:-:S03]  /*10510*/  LOP3.LUT R23, R2, 0xffff, RZ, 0xc0, !PT ;  /* 0x0000ffff02177812 */ /* 0x000fc600078ec0ff */
[----:B------:R-:W3:Y:S01]  /*10520*/  LDL.LU R127, [R1+0xec] ;  /* 0x0000ec00017f7983 */ /* 0x000ee20000300800 */
[----:B------:R-:W-:Y:S02]  /*10530*/  PRMT R2, R22, 0x3340, R23 ;  /* 0x0000334016027816 */ /* 0x000fe40000000017 */
[----:B------:R-:W-:Y:S02]  /*10540*/  LOP3.LUT R22, R4, 0xffff, RZ, 0xc0, !PT ;  /* 0x0000ffff04167812 */ /* 0x000fe400078ec0ff */
[----:B------:R-:W-:Y:S02]  /*10550*/  LOP3.LUT R23, R3, 0xffff, RZ, 0xc0, !PT ;  /* 0x0000ffff03177812 */ /* 0x000fe400078ec0ff */
[----:B------:R-:W-:Y:S02]  /*10560*/  PRMT R4, R12, 0x3340, R13 ;  /* 0x000033400c047816 */ /* 0x000fe4000000000d */
[----:B------:R-:W-:Y:S02]  /*10570*/  LOP3.LUT R12, R89, 0xffff, RZ, 0xc0, !PT ;  /* 0x0000ffff590c7812 */ /* 0x000fe400078ec0ff */
[----:B------:R-:W-:Y:S01]  /*10580*/  PRMT R3, R22, 0x3340, R23 ;  /* 0x0000334016037816 */ /* 0x000fe20000000017 */
[----:B------:R-:W3:Y:S01]  /*10590*/  LDL.LU R89, [R1+0xe8] ;  /* 0x0000e80001597983 */ /* 0x000ee20000300800 */
[----:B------:R-:W-:-:S02]  /*105a0*/  LOP3.LUT R23, R10, 0xffff, RZ, 0xc0, !PT ;  /* 0x0000ffff0a177812 */ /* 0x000fc400078ec0ff */
[----:B----4-:R-:W-:Y:S02]  /*105b0*/  LOP3.LUT R13, R125, 0xffff, RZ, 0xc0, !PT ;  /* 0x0000ffff7d0d7812 */ /* 0x010fe400078ec0ff */
[----:B------:R-:W4:Y:S02]  /*105c0*/  LDL.LU R125, [R1+0xe0] ;  /* 0x0000e000017d7983 */ /* 0x000f240000300800 */
[----:B------:R-:W-:Y:S02]  /*105d0*/  PRMT R10, R12, 0x3340, R13 ;  /* 0x000033400c0a7816 */ /* 0x000fe4000000000d */
[----:B-----5:R-:W-:Y:S01]  /*105e0*/  LOP3.LUT R22, R159, 0xffff, RZ, 0xc0, !PT ;  /* 0x0000ffff9f167812 */ /* 0x020fe200078ec0ff */
[----:B------:R-:W5:Y:S01]  /*105f0*/  LDL.LU R115, [R1+0xd8] ;  /* 0x0000d80001737983 */ /* 0x000f620000300800 */
[----:B------:R-:W-:Y:S02]  /*10600*/  LOP3.LUT R12, R120, 0xffff, RZ, 0xc0, !PT ;  /* 0x0000ffff780c7812 */ /* 0x000fe400078ec0ff */
[----:B------:R-:W-:-:S02]  /*10610*/  PRMT R159, R22, 0x3340, R23 ;  /* 0x00003340169f7816 */ /* 0x000fc40000000017 */
[----:B------:R-:W-:Y:S02]  /*10620*/  LOP3.LUT R13, R124, 0xffff, RZ, 0xc0, !PT ;  /* 0x0000ffff7c0d7812 */ /* 0x000fe400078ec0ff */
[----:B------:R-:W5:Y:S01]  /*10630*/  LDL.LU R124, [R1+0x44] ;  /* 0x00004400017c7983 */ /* 0x000f620000300800 */
[----:B------:R-:W-:Y:S02]  /*10640*/  LOP3.LUT R22, R155, 0xffff, RZ, 0xc0, !PT ;  /* 0x0000ffff9b167812 */ /* 0x000fe400078ec0ff */
[----:B------:R-:W-:Y:S02]  /*10650*/  LOP3.LUT R23, R157, 0xffff, RZ, 0xc0, !PT ;  /* 0x0000ffff9d177812 */ /* 0x000fe400078ec0ff */
[----:B------:R-:W-:Y:S02]  /*10660*/  PRMT R157, R12, 0x3340, R13 ;  /* 0x000033400c9d7816 */ /* 0x000fe4000000000d */
[----:B------:R-:W-:Y:S02]  /*10670*/  LOP3.LUT R12, R121, 0xffff, RZ, 0xc0, !PT ;  /* 0x0000ffff790c7812 */ /* 0x000fe400078ec0ff */
[----:B------:R-:W-:Y:S01]  /*10680*/  PRMT R155, R22, 0x3340, R23 ;  /* 0x00003340169b7816 */ /* 0x000fe20000000017 */
[----:B------:R-:W5:Y:S01]  /*10690*/  LDL.LU R121, [R1+0x3c] ;  /* 0x00003c0001797983 */ /* 0x000f620000300800 */
[----:B------:R-:W-:-:S03]  /*106a0*/  LOP3.LUT R13, R122, 0xffff, RZ, 0xc0, !PT ;  /* 0x0000ffff7a0d7812 */ /* 0x000fc600078ec0ff */
[----:B------:R-:W5:Y:S04]  /*106b0*/  LDL.LU R122, [R1+0x34] ;  /* 0x00003400017a7983 */ /* 0x000f680000300800 */
[----:B------:R-:W5:Y:S04]  /*106c0*/  LDL.LU R119, [R1+0x2c] ;  /* 0x00002c0001777983 */ /* 0x000f680000300800 */
[----:B------:R-:W5:Y:S01]  /*106d0*/  LDL.LU R120, [R1+0x24] ;  /* 0x0000240001787983 */ /* 0x000f620000300800 */
[----:B--2---:R-:W-:Y:S02]  /*106e0*/  LOP3.LUT R22, R154, 0xffff, RZ, 0xc0, !PT ;  /* 0x0000ffff9a167812 */ /* 0x004fe400078ec0ff */
[----:B------:R-:W-:-:S02]  /*106f0*/  PRMT R154, R12, 0x3340, R13 ;  /* 0x000033400c9a7816 */ /* 0x000fc4000000000d */
[----:B---3--:R-:W-:Y:S02]  /*10700*/  LOP3.LUT R23, R153, 0xffff, RZ, 0xc0, !PT ;  /* 0x0000ffff99177812 */ /* 0x008fe400078ec0ff */
[----:B------:R-:W-:Y:S02]  /*10710*/  LOP3.LUT R12, R118, 0xffff, RZ, 0xc0, !PT ;  /* 0x0000ffff760c7812 */ /* 0x000fe400078ec0ff */
[----:B------:R-:W-:Y:S01]  /*10720*/  LOP3.LUT R13, R128, 0xffff, RZ, 0xc0, !PT ;  /* 0x0000ffff800d7812 */ /* 0x000fe200078ec0ff */
[----:B------:R-:W2:Y:S01]  /*10730*/  LDL.LU R118, [R1+0x1c] ;  /* 0x00001c0001767983 */ /* 0x000ea20000300800 */
[----:B------:R-:W-:Y:S02]  /*10740*/  PRMT R153, R22, 0x3340, R23 ;  /* 0x0000334016997816 */ /* 0x000fe40000000017 */
[----:B------:R-:W-:Y:S02]  /*10750*/  LOP3.LUT R22, R131, 0xffff, RZ, 0xc0, !PT ;  /* 0x0000ffff83167812 */ /* 0x000fe400078ec0ff */
[----:B------:R-:W-:-:S02]  /*10760*/  PRMT R131, R12, 0x3340, R13 ;  /* 0x000033400c837816 */ /* 0x000fc4000000000d */
[----:B------:R-:W-:Y:S02]  /*10770*/  LOP3.LUT R23, R117, 0xffff, RZ, 0xc0, !PT ;  /* 0x0000ffff75177812 */ /* 0x000fe400078ec0ff */
[----:B------:R-:W3:Y:S04]  /*10780*/  LDL.LU R117, [R1+0x14] ;  /* 0x0000140001757983 */ /* 0x000ee80000300800 */
[----:B------:R-:W4:Y:S01]  /*10790*/  LDL.LU R13, [R1+0xf4] ;  /* 0x0000f400010d7983 */ /* 0x000f220000300800 */
[----:B------:R-:W-:Y:S02]  /*107a0*/  PRMT R128, R22, 0x3340, R23 ;  /* 0x0000334016807816 */ /* 0x000fe40000000017 */
[----:B------:R-:W-:Y:S02]  /*107b0*/  LOP3.LUT R22, R89, 0xffff, RZ, 0xc0, !PT ;  /* 0x0000ffff59167812 */ /* 0x000fe400078ec0ff */
[----:B------:R-:W2:Y:S01]  /*107c0*/  LDL.LU R89, [R1+0x4] ;  /* 0x0000040001597983 */ /* 0x000ea20000300800 */
[----:B----4-:R-:W-:-:S02]  /*107d0*/  LOP3.LUT R12, R13, 0xffff, RZ, 0xc0, !PT ;  /* 0x0000ffff0d0c7812 */ /* 0x010fc400078ec0ff */
[----:B------:R-:W-:-:S04]  /*107e0*/  LOP3.LUT R13, R127, 0xffff, RZ, 0xc0, !PT ;  /* 0x0000ffff7f0d7812 */ /* 0x000fc800078ec0ff */
[----:B------:R-:W-:Y:S02]  /*107f0*/  PRMT R127, R12, 0x3340, R13 ;  /* 0x000033400c7f7816 */ /* 0x000fe4000000000d */
[----:B------:R-:W4:Y:S04]  /*10800*/  LDL.LU R12, [R1+0xe4] ;  /* 0x0000e400010c7983 */ /* 0x000f280000300800 */
[----:B------:R-:W3:Y:S01]  /*10810*/  LDL.LU R13, [R1+0xdc] ;  /* 0x0000dc00010d7983 */ /* 0x000ee20000300800 */
[----:B------:R-:W-:-:S04]  /*10820*/  LOP3.LUT R23, R125, 0xffff, RZ, 0xc0, !PT ;  /* 0x0000ffff7d177812 */ /* 0x000fc800078ec0ff */
[----:B------:R-:W-:Y:S02]  /*10830*/  PRMT R125, R22, 0x3340, R23 ;  /* 0x00003340167d7816 */ /* 0x000fe40000000017 */
[----:B-----5:R-:W-:Y:S02]  /*10840*/  LOP3.LUT R22, R115, 0xffff, RZ, 0xc0, !PT ;  /* 0x0000ffff73167812 */ /* 0x020fe400078ec0ff */
[----:B----4-:R-:W-:Y:S02]  /*10850*/  LOP3.LUT R12, R12, 0xffff, RZ, 0xc0, !PT ;  /* 0x0000ffff0c0c7812 */ /* 0x010fe400078ec0ff */
[----:B---3--:R-:W-:-:S04]  /*10860*/  LOP3.LUT R13, R13, 0xffff, RZ, 0xc0, !PT ;  /* 0x0000ffff0d0d7812 */ /* 0x008fc800078ec0ff */
[----:B------:R-:W-:Y:S02]  /*10870*/  PRMT R115, R12, 0x3340, R13 ;  /* 0x000033400c737816 */ /* 0x000fe4000000000d */
[----:B------:R-:W3:Y:S04]  /*10880*/  LDL.LU R12, [R1+0xd4] ;  /* 0x0000d400010c7983 */ /* 0x000ee80000300800 */
[----:B------:R-:W4:Y:S01]  /*10890*/  LDL.LU R13, [R1+0x40] ;  /* 0x00004000010d7983 */ /* 0x000f220000300800 */
[----:B------:R-:W-:-:S04]  /*108a0*/  LOP3.LUT R23, R124, 0xffff, RZ, 0xc0, !PT ;  /* 0x0000ffff7c177812 */ /* 0x000fc800078ec0ff */
[----:B------:R-:W-:Y:S02]  /*108b0*/  PRMT R124, R22, 0x3340, R23 ;  /* 0x00003340167c7816 */ /* 0x000fe40000000017 */
[----:B------:R-:W-:Y:S02]  /*108c0*/  LOP3.LUT R23, R122, 0xffff, RZ, 0xc0, !PT ;  /* 0x0000ffff7a177812 */ /* 0x000fe400078ec0ff */
[----:B---3--:R-:W-:Y:S02]  /*108d0*/  LOP3.LUT R12, R12, 0xffff, RZ, 0xc0, !PT ;  /* 0x0000ffff0c0c7812 */ /* 0x008fe400078ec0ff */
[----:B----4-:R-:W-:-:S04]  /*108e0*/  LOP3.LUT R13, R13, 0xffff, RZ, 0xc0, !PT ;  /* 0x0000ffff0d0d7812 */ /* 0x010fc800078ec0ff */
        /* <DEDUP_REMOVED lines=14> */
[----:B--2---:R-:W-:-:S04]  /*109d0*/  LOP3.LUT R22, R118, 0xffff, RZ, 0xc0, !PT ;  /* 0x0000ffff76167812 */ /* 0x004fc800078ec0ff */
[----:B------:R-:W-:Y:S02]  /*109e0*/  PRMT R117, R22, 0x3340, R23 ;  /* 0x0000334016757816 */ /* 0x000fe40000000017 */
[----:B---3--:R-:W-:Y:S02]  /*109f0*/  LOP3.LUT R12, R12, 0xffff, RZ, 0xc0, !PT ;  /* 0x0000ffff0c0c7812 */ /* 0x008fe400078ec0ff */
[----:B----4-:R-:W-:-:S04]  /*10a00*/  LOP3.LUT R13, R13, 0xffff, RZ, 0xc0, !PT ;  /* 0x0000ffff0d0d7812 */ /* 0x010fc800078ec0ff */
[----:B------:R-:W-:Y:S02]  /*10a10*/  PRMT R118, R12, 0x3340, R13 ;  /* 0x000033400c767816 */ /* 0x000fe4000000000d */
[----:B------:R-:W2:Y:S04]  /*10a20*/  LDL.LU R12, [R1+0x18] ;  /* 0x00001800010c7983 */ /* 0x000ea80000300800 */
[----:B------:R-:W3:Y:S04]  /*10a30*/  LDL.LU R13, [R1+0x10] ;  /* 0x00001000010d7983 */ /* 0x000ee80000300800 */
[----:B------:R-:W4:Y:S01]  /*10a40*/  LDL.LU R23, [R1+0xc] ;  /* 0x00000c0001177983 */ /* 0x000f220000300800 */
[----:B--2---:R-:W-:-:S02]  /*10a50*/  LOP3.LUT R12, R12, 0xffff, RZ, 0xc0, !PT ;  /* 0x0000ffff0c0c7812 */ /* 0x004fc400078ec0ff */
[----:B---3--:R-:W-:Y:S02]  /*10a60*/  LOP3.LUT R13, R13, 0xffff, RZ, 0xc0, !PT ;  /* 0x0000ffff0d0d7812 */ /* 0x008fe400078ec0ff */
[----:B----4-:R-:W-:Y:S02]  /*10a70*/  LOP3.LUT R22, R23, 0xffff, RZ, 0xc0, !PT ;  /* 0x0000ffff17167812 */ /* 0x010fe400078ec0ff */
[----:B------:R-:W-:Y:S02]  /*10a80*/  LOP3.LUT R23, R89, 0xffff, RZ, 0xc0, !PT ;  /* 0x0000ffff59177812 */ /* 0x000fe400078ec0ff */
[----:B------:R-:W-:Y:S02]  /*10a90*/  PRMT R89, R12, 0x3340, R13 ;  /* 0x000033400c597816 */ /* 0x000fe4000000000d */
[----:B------:R-:W2:Y:S04]  /*10aa0*/  LDL.LU R12, [R1+0x8] ;  /* 0x00000800010c7983 */ /* 0x000ea80000300800 */
[----:B------:R-:W3:Y:S01]  /*10ab0*/  LDL.LU R13, [R1] ;  /* 0x00000000010d7983 */ /* 0x000ee20000300800 */
[----:B------:R-:W-:-:S02]  /*10ac0*/  LOP3.LUT R252, R252, 0xffff, RZ, 0xc0, !PT ;  /* 0x0000fffffcfc7812 */ /* 0x000fc400078ec0ff */
[----:B------:R-:W-:Y:S02]  /*10ad0*/  LOP3.LUT R250, R250, 0xffff, RZ, 0xc0, !PT ;  /* 0x0000fffffafa7812 */ /* 0x000fe400078ec0ff */
[----:B------:R-:W-:Y:S02]  /*10ae0*/  LOP3.LUT R251, R251, 0xffff, RZ, 0xc0, !PT ;  /* 0x0000fffffbfb7812 */ /* 0x000fe400078ec0ff */
[----:B------:R-:W-:Y:S02]  /*10af0*/  LOP3.LUT R249, R249, 0xffff, RZ, 0xc0, !PT ;  /* 0x0000fffff9f97812 */ /* 0x000fe400078ec0ff */
[----:B------:R-:W-:Y:S02]  /*10b00*/  LOP3.LUT R248, R248, 0xffff, RZ, 0xc0, !PT ;  /* 0x0000fffff8f87812 */ /* 0x000fe400078ec0ff */
[----:B------:R-:W-:Y:S02]  /*10b10*/  PRMT R22, R22, 0x3340, R23 ;  /* 0x0000334016167816 */ /* 0x000fe40000000017 */
[----:B------:R-:W-:Y:S01]  /*10b20*/  LOP3.LUT R246, R246, 0xffff, RZ, 0xc0, !PT ;  /* 0x0000fffff6f67812 */ /* 0x000fe200078ec0ff */
[----:B------:R-:W4:Y:S01]  /*10b30*/  LDL.LU R23, [R1+0x9dc] ;  /* 0x0009dc0001177983 */ /* 0x000f220000300800 */
[----:B------:R-:W-:-:S02]  /*10b40*/  LOP3.LUT R247, R247, 0xffff, RZ, 0xc0, !PT ;  /* 0x0000fffff7f77812 */ /* 0x000fc400078ec0ff */
[----:B------:R-:W-:Y:S02]  /*10b50*/  LOP3.LUT R245, R245, 0xffff, RZ, 0xc0, !PT ;  /* 0x0000fffff5f57812 */ /* 0x000fe400078ec0ff */
[----:B------:R-:W-:Y:S02]  /*10b60*/  LOP3.LUT R244, R244, 0xffff, RZ, 0xc0, !PT ;  /* 0x0000fffff4f47812 */ /* 0x000fe400078ec0ff */
[----:B------:R-:W-:Y:S02]  /*10b70*/  PRMT R250, R252, 0x3340, R250 ;  /* 0x00003340fcfa7816 */ /* 0x000fe400000000fa */
[----:B------:R-:W-:Y:S02]  /*10b80*/  LOP3.LUT R242, R242, 0xffff, RZ, 0xc0, !PT ;  /* 0x0000fffff2f27812 */ /* 0x000fe400078ec0ff */
[----:B------:R-:W-:Y:S02]  /*10b90*/  LOP3.LUT R243, R243, 0xffff, RZ, 0xc0, !PT ;  /* 0x0000fffff3f37812 */ /* 0x000fe400078ec0ff */
[----:B------:R-:W-:-:S02]  /*10ba0*/  PRMT R249, R251, 0x3340, R249 ;  /* 0x00003340fbf97816 */ /* 0x000fc400000000f9 */
        /* <DEDUP_REMOVED lines=34> */
[----:B------:R-:W-:Y:S02]  /*10dd0*/  PRMT R225, R227, 0x3340, R225 ;  /* 0x00003340e3e17816 */ /* 0x000fe400000000e1 */
[----:B------:R-:W-:-:S02]  /*10de0*/  PRMT R222, R224, 0x3340, R222 ;  /* 0x00003340e0de7816 */ /* 0x000fc400000000de */
[----:B------:R-:W-:Y:S02]  /*10df0*/  PRMT R221, R223, 0x3340, R221 ;  /* 0x00003340dfdd7816 */ /* 0x000fe400000000dd */
[----:B------:R-:W-:Y:S02]  /*10e00*/  PRMT R218, R220, 0x3340, R218 ;  /* 0x00003340dcda7816 */ /* 0x000fe400000000da */
[----:B------:R-:W-:Y:S02]  /*10e10*/  LOP3.LUT R138, R138, 0xffff, RZ, 0xc0, !PT ;  /* 0x0000ffff8a8a7812 */ /* 0x000fe400078ec0ff */
[----:B------:R-:W-:-:S04]  /*10e20*/  LOP3.LUT R90, R90, 0xffff, RZ, 0xc0, !PT ;  /* 0x0000ffff5a5a7812 */ /* 0x000fc800078ec0ff */
[----:B------:R-:W-:Y:S02]  /*10e30*/  PRMT R90, R138, 0x3340, R90 ;  /* 0x000033408a5a7816 */ /* 0x000fe4000000005a */
[----:B--2---:R-:W-:Y:S02]  /*10e40*/  LOP3.LUT R12, R12, 0xffff, RZ, 0xc0, !PT ;  /* 0x0000ffff0c0c7812 */ /* 0x004fe400078ec0ff */
[----:B---3--:R-:W-:-:S04]  /*10e50*/  LOP3.LUT R13, R13, 0xffff, RZ, 0xc0, !PT ;  /* 0x0000ffff0d0d7812 */ /* 0x008fc800078ec0ff */
[----:B------:R-:W-:Y:S02]  /*10e60*/  PRMT R12, R12, 0x3340, R13 ;  /* 0x000033400c0c7816 */ /* 0x000fe4000000000d */
[----:B------:R-:W4:Y:S04]  /*10e70*/  LDL.LU R13, [R1+0x9d4] ;  /* 0x0009d400010d7983 */ /* 0x000f280000300800 */
[----:B------:R-:W2:Y:S04]  /*10e80*/  LDL.LU R252, [R1+0x9c8] ;  /* 0x0009c80001fc7983 */ /* 0x000ea80000300800 */
[----:B------:R-:W3:Y:S04]  /*10e90*/  LDL.LU R251, [R1+0x9d0] ;  /* 0x0009d00001fb7983 */ /* 0x000ee80000300800 */
[----:B------:R-:W3:Y:S04]  /*10ea0*/  LDL.LU R248, [R1+0x9c4] ;  /* 0x0009c40001f87983 */ /* 0x000ee80000300800 */
[----:B------:R-:W5:Y:S04]  /*10eb0*/  LDL.LU R247, [R1+0x9e8] ;  /* 0x0009e80001f77983 */ /* 0x000f680000300800 */
[----:B------:R-:W5:Y:S04]  /*10ec0*/  LDL.LU R244, [R1+0x9e4] ;  /* 0x0009e40001f47983 */ /* 0x000f680000300800 */
[----:B------:R-:W3:Y:S04]  /*10ed0*/  LDL.LU R243, [R1+0x9f0] ;  /* 0x0009f00001f37983 */ /* 0x000ee80000300800 */
[----:B------:R-:W3:Y:S04]  /*10ee0*/  LDL.LU R240, [R1+0x9ec] ;  /* 0x0009ec0001f07983 */ /* 0x000ee80000300800 */
[----:B------:R-:W5:Y:S04]  /*10ef0*/  LDL.LU R239, [R1+0x9fc] ;  /* 0x0009fc0001ef7983 */ /* 0x000f680000300800 */
[----:B------:R-:W5:Y:S04]  /*10f00*/  LDL.LU R236, [R1+0x9f4] ;  /* 0x0009f40001ec7983 */ /* 0x000f680000300800 */
[----:B------:R-:W4:Y:S04]  /*10f10*/  LDL.LU R235, [R1+0x9d8] ;  /* 0x0009d80001eb7983 */ /* 0x000f280000300800 */
[----:B------:R-:W4:Y:S04]  /*10f20*/  LDL.LU R232, [R1+0x9cc] ;  /* 0x0009cc0001e87983 */ /* 0x000f280000300800 */
[----:B------:R-:W2:Y:S04]  /*10f30*/  LDL.LU R231, [R1+0x9f8] ;  /* 0x0009f80001e77983 */ /* 0x000ea80000300800 */
[----:B------:R-:W2:Y:S04]  /*10f40*/  LDL.LU R228, [R1+0x9e0] ;  /* 0x0009e00001e47983 */ /* 0x000ea80000300800 */
[----:B------:R-:W3:Y:S04]  /*10f50*/  LDL.LU R227, [R1+0xa04] ;  /* 0x000a040001e37983 */ /* 0x000ee80000300800 */
[----:B------:R-:W3:Y:S04]  /*10f60*/  LDL.LU R224, [R1+0xa00] ;  /* 0x000a000001e07983 */ /* 0x000ee80000300800 */
[----:B------:R-:W5:Y:S04]  /*10f70*/  LDL.LU R223, [R1+0xa0c] ;  /* 0x000a0c0001df7983 */ /* 0x000f680000300800 */
[----:B------:R-:W5:Y:S04]  /*10f80*/  LDL.LU R220, [R1+0xa08] ;  /* 0x000a080001dc7983 */ /* 0x000f680000300800 */
[----:B------:R-:W5:Y:S01]  /*10f90*/  LDL R138, [R1+0x980] ;  /* 0x00098000018a7983 */ /* 0x000f620000100800 */
[----:B------:R-:W-:-:S02]  /*10fa0*/  LOP3.LUT R94, R94, 0xffff, RZ, 0xc0, !PT ;  /* 0x0000ffff5e5e7812 */ /* 0x000fc400078ec0ff */
[----:B------:R-:W-:Y:S02]  /*10fb0*/  LOP3.LUT R145, R145, 0xffff, RZ, 0xc0, !PT ;  /* 0x0000ffff91917812 */ /* 0x000fe400078ec0ff */
[----:B------:R-:W-:Y:S02]  /*10fc0*/  LOP3.LUT R95, R95, 0xffff, RZ, 0xc0, !PT ;  /* 0x0000ffff5f5f7812 */ /* 0x000fe400078ec0ff */
[----:B------:R-:W-:Y:S02]  /*10fd0*/  LOP3.LUT R141, R141, 0xffff, RZ, 0xc0, !PT ;  /* 0x0000ffff8d8d7812 */ /* 0x000fe400078ec0ff */
[----:B------:R-:W-:Y:S02]  /*10fe0*/  LOP3.LUT R93, R93, 0xffff, RZ, 0xc0, !PT ;  /* 0x0000ffff5d5d7812 */ /* 0x000fe400078ec0ff */
[----:B------:R-:W-:Y:S02]  /*10ff0*/  LOP3.LUT R134, R134, 0xffff, RZ, 0xc0, !PT ;  /* 0x0000ffff86867812 */ /* 0x000fe400078ec0ff */
[----:B------:R-:W-:-:S02]  /*11000*/  LOP3.LUT R133, R133, 0xffff, RZ, 0xc0, !PT ;  /* 0x0000ffff85857812 */ /* 0x000fc400078ec0ff */
[----:B------:R-:W-:Y:S02]  /*11010*/  LOP3.LUT R92, R92, 0xffff, RZ, 0xc0, !PT ;  /* 0x0000ffff5c5c7812 */ /* 0x000fe400078ec0ff */
[----:B------:R-:W-:Y:S02]  /*11020*/  PRMT R145, R94, 0x3340, R145 ;  /* 0x000033405e917816 */ /* 0x000fe40000000091 */
[----:B------:R-:W-:Y:S02]  /*11030*/  PRMT R141, R95, 0x3340, R141 ;  /* 0x000033405f8d7816 */ /* 0x000fe4000000008d */
[----:B------:R-:W-:Y:S02]  /*11040*/  PRMT R133, R93, 0x3340, R133 ;  /* 0x000033405d857816 */ /* 0x000fe40000000085 */
[----:B------:R-:W-:Y:S02]  /*11050*/  PRMT R134, R134, 0x3340, R92 ;  /* 0x0000334086867816 */ /* 0x000fe4000000005c */
[----:B----4-:R-:W-:-:S02]  /*11060*/  PRMT R95, R235, 0x5410, R232 ;  /* 0x00005410eb5f7816 */ /* 0x010fc400000000e8 */
[----:B--2---:R-:W-:Y:S02]  /*11070*/  PRMT R94, R231, 0x5410, R228 ;  /* 0x00005410e75e7816 */ /* 0x004fe400000000e4 */
[----:B---3--:R-:W-:Y:S02]  /*11080*/  PRMT R93, R227, 0x5410, R224 ;  /* 0x00005410e35d7816 */ /* 0x008fe400000000e0 */
[----:B-----5:R-:W-:-:S05]  /*11090*/  PRMT R92, R223, 0x5410, R220 ;  /* 0x00005410df5c7816 */ /* 0x020fca00000000dc */
[----:B------:R0:W-:Y:S02]  /*110a0*/  STS.128 [R138+UR4], R92 ;  /* 0x0000005c8a007988 */ /* 0x0001e40008000c04 */
[----:B0-----:R-:W-:Y:S02]  /*110b0*/  PRMT R95, R23, 0x5410, R13 ;  /* 0x00005410175f7816 */ /* 0x001fe4000000000d */
[----:B------:R-:W2:Y:S04]  /*110c0*/  LDL R23, [R1+0x9a8] ;  /* 0x0009a80001177983 */ /* 0x000ea80000100800 */
[----:B------:R-:W3:Y:S01]  /*110d0*/  LDL R13, [R1+0x9a4] ;  /* 0x0009a400010d7983 */ /* 0x000ee20000100800 */
[----:B------:R-:W-:Y:S02]  /*110e0*/  LOP3.LUT R148, R148, 0xffff, RZ, 0xc0, !PT ;  /* 0x0000ffff94947812 */ /* 0x000fe400078ec0ff */
[----:B------:R-:W-:-:S02]  /*110f0*/  LOP3.LUT R104, R104, 0xffff, RZ, 0xc0, !PT ;  /* 0x0000ffff68687812 */ /* 0x000fc400078ec0ff */
[----:B------:R-:W-:Y:S02]  /*11100*/  LOP3.LUT R101, R101, 0xffff, RZ, 0xc0, !PT ;  /* 0x0000ffff65657812 */ /* 0x000fe400078ec0ff */
[----:B------:R-:W-:Y:S02]  /*11110*/  LOP3.LUT R135, R135, 0xffff, RZ, 0xc0, !PT ;  /* 0x0000ffff87877812 */ /* 0x000fe400078ec0ff */
[----:B------:R-:W-:Y:S02]  /*11120*/  LOP3.LUT R152, R152, 0xffff, RZ, 0xc0, !PT ;  /* 0x0000ffff98987812 */ /* 0x000fe400078ec0ff */
[----:B------:R-:W-:Y:S02]  /*11130*/  LOP3.LUT R105, R105, 0xffff, RZ, 0xc0, !PT ;  /* 0x0000ffff69697812 */ /* 0x000fe400078ec0ff */
[----:B------:R-:W-:Y:S02]  /*11140*/  PRMT R148, R148, 0x3340, R104 ;  /* 0x0000334094947816 */ /* 0x000fe40000000068 */
[----:B------:R-:W-:-:S02]  /*11150*/  LOP3.LUT R140, R140, 0xffff, RZ, 0xc0, !PT ;  /* 0x0000ffff8c8c7812 */ /* 0x000fc400078ec0ff */
[----:B------:R-:W-:Y:S02]  /*11160*/  LOP3.LUT R102, R102, 0xffff, RZ, 0xc0, !PT ;  /* 0x0000ffff66667812 */ /* 0x000fe400078ec0ff */
[----:B------:R-:W-:Y:S02]  /*11170*/  PRMT R135, R101, 0x3340, R135 ;  /* 0x0000334065877816 */ /* 0x000fe40000000087 */
[----:B------:R-:W-:Y:S02]  /*11180*/  PRMT R104, R252, 0x5410, R11 ;  /* 0x00005410fc687816 */ /* 0x000fe4000000000b */
[----:B------:R-:W4:Y:S01]  /*11190*/  LDL.LU R11, [R1+0xa74] ;  /* 0x000a7400010b7983 */ /* 0x000f220000300800 */
[----:B------:R-:W-:Y:S02]  /*111a0*/  PRMT R101, R19, 0x5410, R15 ;  /* 0x0000541013657816 */ /* 0x000fe4000000000f */
[----:B------:R-:W-:Y:S01]  /*111b0*/  PRMT R152, R152, 0x3340, R105 ;  /* 0x0000334098987816 */ /* 0x000fe20000000069 */
[----:B------:R-:W5:Y:S01]  /*111c0*/  LDL.LU R15, [R1+0xa70] ;  /* 0x000a7000010f7983 */ /* 0x000f620000300800 */
[----:B------:R-:W-:-:S02]  /*111d0*/  LOP3.LUT R106, R106, 0xffff, RZ, 0xc0, !PT ;  /* 0x0000ffff6a6a7812 */ /* 0x000fc400078ec0ff */
[----:B------:R-:W-:Y:S01]  /*111e0*/  LOP3.LUT R149, R149, 0xffff, RZ, 0xc0, !PT ;  /* 0x0000ffff95957812 */ /* 0x000fe200078ec0ff */
[----:B------:R-:W5:Y:S01]  /*111f0*/  LDL.LU R19, [R1+0xa6c] ;  /* 0x000a6c0001137983 */ /* 0x000f620000300800 */
[----:B------:R-:W-:Y:S02]  /*11200*/  PRMT R105, R16, 0x5410, R17 ;  /* 0x0000541010697816 */ /* 0x000fe40000000011 */
[----:B------:R-:W-:Y:S01]  /*11210*/  LOP3.LUT R144, R144, 0xffff, RZ, 0xc0, !PT ;  /* 0x0000ffff90907812 */ /* 0x000fe200078ec0ff */
[----:B------:R-:W5:Y:S01]  /*11220*/  LDL.LU R17, [R1+0xa68] ;  /* 0x000a680001117983 */ /* 0x000f620000300800 */
[----:B------:R-:W-:Y:S02]  /*11230*/  LOP3.LUT R103, R103, 0xffff, RZ, 0xc0, !PT ;  /* 0x0000ffff67677812 */ /* 0x000fe400078ec0ff */
[----:B------:R-:W-:Y:S01]  /*11240*/  PRMT R140, R140, 0x3340, R102 ;  /* 0x000033408c8c7816 */ /* 0x000fe20000000066 */
[----:B------:R-:W5:Y:S01]  /*11250*/  LDL.LU R16, [R1+0xa64] ;  /* 0x000a640001107983 */ /* 0x000f620000300800 */
[----:B------:R-:W-:-:S02]  /*11260*/  PRMT R102, R88, 0x5410, R20 ;  /* 0x0000541058667816 */ /* 0x000fc40000000014 */
[----:B------:R-:W-:Y:S01]  /*11270*/  LOP3.LUT R150, R150, 0xffff, RZ, 0xc0, !PT ;  /* 0x0000ffff96967812 */ /* 0x000fe200078ec0ff */
[----:B------:R-:W5:Y:S01]  /*11280*/  LDL.LU R20, [R1+0xa60] ;  /* 0x000a600001147983 */ /* 0x000f620000300800 */
[----:B------:R-:W-:Y:S02]  /*11290*/  LOP3.LUT R107, R107, 0xffff, RZ, 0xc0, !PT ;  /* 0x0000ffff6b6b7812 */ /* 0x000fe400078ec0ff */
[----:B------:R-:W-:Y:S01]  /*112a0*/  PRMT R149, R106, 0x3340, R149 ;  /* 0x000033406a957816 */ /* 0x000fe20000000095 */
[----:B------:R-:W5:Y:S01]  /*112b0*/  LDL.LU R88, [R1+0xa5c] ;  /* 0x000a5c0001587983 */ /* 0x000f620000300800 */
[----:B------:R-:W-:Y:S02]  /*112c0*/  PRMT R106, R123, 0x5410, R116 ;  /* 0x000054107b6a7816 */ /* 0x000fe40000000074 */
[----:B------:R-:W-:Y:S01]  /*112d0*/  LOP3.LUT R146, R146, 0xffff, RZ, 0xc0, !PT ;  /* 0x0000ffff92927812 */ /* 0x000fe200078ec0ff */
[----:B------:R-:W5:Y:S01]  /*112e0*/  LDL.LU R116, [R1+0xa58] ;  /* 0x000a580001747983 */ /* 0x000f620000300800 */
[----:B------:R-:W-:-:S02]  /*112f0*/  LOP3.LUT R108, R108, 0xffff, RZ, 0xc0, !PT ;  /* 0x0000ffff6c6c7812 */ /* 0x000fc400078ec0ff */
[----:B------:R-:W-:Y:S01]  /*11300*/  PRMT R144, R144, 0x3340, R103 ;  /* 0x0000334090907816 */ /* 0x000fe20000000067 */
[----:B------:R-:W5:Y:S01]  /*11310*/  LDL.LU R123, [R1+0xa54] ;  /* 0x000a5400017b7983 */ /* 0x000f620000300800 */
[----:B------:R-:W-:Y:S02]  /*11320*/  PRMT R103, R130, 0x5410, R132 ;  /* 0x0000541082677816 */ /* 0x000fe40000000084 */
[----:B------:R-:W-:Y:S01]  /*11330*/  PRMT R150, R150, 0x3340, R107 ;  /* 0x0000334096967816 */ /* 0x000fe2000000006b */
[----:B------:R-:W5:Y:S01]  /*11340*/  LDL.LU R132, [R1+0xa50] ;  /* 0x000a500001847983 */ /* 0x000f620000300800 */
[----:B------:R-:W-:Y:S02]  /*11350*/  LOP3.LUT R112, R112, 0xffff, RZ, 0xc0, !PT ;  /* 0x0000ffff70707812 */ /* 0x000fe400078ec0ff */
[----:B------:R-:W-:Y:S01]  /*11360*/  LOP3.LUT R143, R143, 0xffff, RZ, 0xc0, !PT ;  /* 0x0000ffff8f8f7812 */ /* 0x000fe200078ec0ff */
[----:B------:R-:W5:Y:S01]  /*11370*/  LDL.LU R130, [R1+0xa4c] ;  /* 0x000a4c0001827983 */ /* 0x000f620000300800 */
[----:B------:R-:W-:-:S02]  /*11380*/  PRMT R107, R129, 0x5410, R97 ;  /* 0x00005410816b7816 */ /* 0x000fc40000000061 */
[----:B------:R-:W-:Y:S01]  /*11390*/  PRMT R146, R146, 0x3340, R108 ;  /* 0x0000334092927816 */ /* 0x000fe2000000006c */
[----:B------:R-:W5:Y:S01]  /*113a0*/  LDL.LU R97, [R1+0xa48] ;  /* 0x000a480001617983 */ /* 0x000f620000300800 */
[----:B------:R-:W-:Y:S02]  /*113b0*/  LOP3.LUT R142, R142, 0xffff, RZ, 0xc0, !PT ;  /* 0x0000ffff8e8e7812 */ /* 0x000fe400078ec0ff */
[----:B------:R-:W-:Y:S01]  /*113c0*/  LOP3.LUT R109, R109, 0xffff, RZ, 0xc0, !PT ;  /* 0x0000ffff6d6d7812 */ /* 0x000fe200078ec0ff */
[----:B------:R-:W5:Y:S01]  /*113d0*/  LDL.LU R129, [R1+0xa44] ;  /* 0x000a440001817983 */ /* 0x000f620000300800 */
[----:B------:R-:W-:Y:S02]  /*113e0*/  LOP3.LUT R113, R113, 0xffff, RZ, 0xc0, !PT ;  /* 0x0000ffff71717812 */ /* 0x000fe400078ec0ff */
[----:B------:R-:W-:Y:S02]  /*113f0*/  LOP3.LUT R147, R147, 0xffff, RZ, 0xc0, !PT ;  /* 0x0000ffff93937812 */ /* 0x000fe400078ec0ff */
        /* <DEDUP_REMOVED lines=15> */
[----:B------:R-:W-:Y:S02]  /*114f0*/  PRMT R147, R113, 0x3340, R147 ;  /* 0x0000334071937816 */ /* 0x000fe40000000093 */
[----:B------:R-:W-:-:S02]  /*11500*/  LOP3.LUT R111, R111, 0xffff, RZ, 0xc0, !PT ;  /* 0x0000ffff6f6f7812 */ /* 0x000fc400078ec0ff */
[----:B------:R-:W-:Y:S02]  /*11510*/  LOP3.LUT R139, R139, 0xffff, RZ, 0xc0, !PT ;  /* 0x0000ffff8b8b7812 */ /* 0x000fe400078ec0ff */
[----:B------:R-:W-:Y:S02]  /*11520*/  LOP3.LUT R91, R91, 0xffff, RZ, 0xc0, !PT ;  /* 0x0000ffff5b5b7812 */ /* 0x000fe400078ec0ff */
[----:B------:R-:W-:Y:S02]  /*11530*/  PRMT R109, R3, 0x5410, R159 ;  /* 0x00005410036d7816 */ /* 0x000fe4000000009f */
[----:B------:R-:W-:Y:S01]  /*11540*/  LOP3.LUT R114, R114, 0xffff, RZ, 0xc0, !PT ;  /* 0x0000ffff72727812 */ /* 0x000fe200078ec0ff */
[----:B------:R-:W5:Y:S01]  /*11550*/  LDL.LU R3, [R1+0xa30] ;  /* 0x000a300001037983 */ /* 0x000f620000300800 */
[----:B------:R-:W-:Y:S02]  /*11560*/  LOP3.LUT R151, R151, 0xffff, RZ, 0xc0, !PT ;  /* 0x0000ffff97977812 */ /* 0x000fe400078ec0ff */
[----:B------:R-:W-:-:S02]  /*11570*/  PRMT R113, R10, 0x5410, R157 ;  /* 0x000054100a717816 */ /* 0x000fc4000000009d */
[----:B------:R-:W-:Y:S01]  /*11580*/  PRMT R96, R96, 0x3340, R137 ;  /* 0x0000334060607816 */ /* 0x000fe20000000089 */
[----:B------:R-:W4:Y:S01]  /*11590*/  LDL.LU R10, [R1+0xa2c] ;  /* 0x000a2c00010a7983 */ /* 0x000f220000300800 */
[----:B------:R-:W-:Y:S02]  /*115a0*/  PRMT R136, R136, 0x3340, R100 ;  /* 0x0000334088887816 */ /* 0x000fe40000000064 */
[----:B------:R-:W-:Y:S01]  /*115b0*/  PRMT R92, R239, 0x5410, R236 ;  /* 0x00005410ef5c7816 */ /* 0x000fe200000000ec */
[----:B------:R-:W5:Y:S01]  /*115c0*/  LDL R137, [R1+0x9a0] ;  /* 0x0009a00001897983 */ /* 0x000f620000100800 */
[----:B------:R-:W-:Y:S02]  /*115d0*/  PRMT R93, R243, 0x5410, R240 ;  /* 0x00005410f35d7816 */ /* 0x000fe400000000f0 */
[----:B------:R-:W-:Y:S02]  /*115e0*/  PRMT R94, R247, 0x5410, R244 ;  /* 0x00005410f75e7816 */ /* 0x000fe400000000f4 */
[----:B------:R-:W-:-:S02]  /*115f0*/  PRMT R100, R251, 0x5410, R248 ;  /* 0x00005410fb647816 */ /* 0x000fc400000000f8 */
[----:B------:R-:W-:Y:S02]  /*11600*/  PRMT R203, R203, 0x3340, R110 ;  /* 0x00003340cbcb7816 */ /* 0x000fe4000000006e */
[----:B------:R-:W-:Y:S02]  /*11610*/  PRMT R139, R111, 0x3340, R139 ;  /* 0x000033406f8b7816 */ /* 0x000fe4000000008b */
[----:B------:R-:W-:Y:S02]  /*11620*/  PRMT R91, R91, 0x3340, R126 ;  /* 0x000033405b5b7816 */ /* 0x000fe4000000007e */
[----:B------:R-:W-:Y:S01]  /*11630*/  PRMT R151, R114, 0x3340, R151 ;  /* 0x0000334072977816 */ /* 0x000fe20000000097 */
[----:B------:R-:W4:Y:S01]  /*11640*/  LDL R126, [R1+0x99c] ;  /* 0x00099c00017e7983 */ /* 0x000f220000100800 */
[----:B------:R-:W-:Y:S02]  /*11650*/  PRMT R110, R155, 0x5410, R153 ;  /* 0x000054109b6e7816 */ /* 0x000fe40000000099 */
[----:B------:R-:W-:Y:S01]  /*11660*/  PRMT R111, R128, 0x5410, R125 ;  /* 0x00005410806f7816 */ /* 0x000fe2000000007d */
[----:B------:R-:W-:Y:S01]  /*11670*/  STS.128 [R138+UR4+0x8000], R92 ;  /* 0x0080005c8a007988 */ /* 0x000fe20008000c04 */
[----:B------:R-:W-:-:S02]  /*11680*/  PRMT R114, R154, 0x5410, R131 ;  /* 0x000054109a727816 */ /* 0x000fc40000000083 */
[----:B------:R-:W-:Y:S01]  /*11690*/  PRMT R115, R127, 0x5410, R115 ;  /* 0x000054107f737816 */ /* 0x000fe20000000073 */
[----:B------:R-:W4:Y:S04]  /*116a0*/  LDL R125, [R1+0x998] ;  /* 0x00099800017d7983 */ /* 0x000f280000100800 */
[----:B--2---:R-:W-:Y:S04]  /*116b0*/  STS.128 [R23+UR4], R100 ;  /* 0x0000006417007988 */ /* 0x004fe80008000c04 */
[----:B------:R0:W-:Y:S04]  /*116c0*/  STS.128 [R23+UR4+0x8000], R104 ;  /* 0x0080006817007988 */ /* 0x0001e80008000c04 */
[----:B---3--:R-:W-:Y:S04]  /*116d0*/  STS.128 [R13+UR4], R108 ;  /* 0x0000006c0d007988 */ /* 0x008fe80008000c04 */
[----:B------:R1:W-:Y:S04]  /*116e0*/  STS.128 [R13+UR4+0x8000], R112 ;  /* 0x008000700d007988 */ /* 0x0003e80008000c04 */
[----:B0-----:R-:W2:Y:S04]  /*116f0*/  LDL R23, [R1+0x994] ;  /* 0x0009940001177983 */ /* 0x001ea80000100800 */
[----:B-1----:R-:W3:Y:S01]  /*11700*/  LDL R13, [R1+0x990] ;  /* 0x00099000010d7983 */ /* 0x002ee20000100800 */
        /* <DEDUP_REMOVED lines=8> */
[----:B------:R-:W-:Y:S02]  /*11790*/  LOP3.LUT R211, R211, 0xffff, RZ, 0xc0, !PT ;  /* 0x0000ffffd3d37812 */ /* 0x000fe400078ec0ff */
[----:B------:R-:W-:Y:S02]  /*117a0*/  LOP3.LUT R207, R207, 0xffff, RZ, 0xc0, !PT ;  /* 0x0000ffffcfcf7812 */ /* 0x000fe400078ec0ff */
[----:B------:R-:W-:Y:S02]  /*117b0*/  LOP3.LUT R205, R205, 0xffff, RZ, 0xc0, !PT ;  /* 0x0000ffffcdcd7812 */ /* 0x000fe400078ec0ff */
[----:B------:R-:W-:Y:S02]  /*117c0*/  LOP3.LUT R201, R201, 0xffff, RZ, 0xc0, !PT ;  /* 0x0000ffffc9c97812 */ /* 0x000fe400078ec0ff */
[----:B------:R-:W-:-:S02]  /*117d0*/  PRMT R214, R216, 0x3340, R214 ;  /* 0x00003340d8d67816 */ /* 0x000fc400000000d6 */
[----:B------:R-:W-:Y:S02]  /*117e0*/  PRMT R209, R212, 0x3340, R209 ;  /* 0x00003340d4d17816 */ /* 0x000fe400000000d1 */
[----:B------:R-:W-:Y:S02]  /*117f0*/  PRMT R217, R219, 0x3340, R217 ;  /* 0x00003340dbd97816 */ /* 0x000fe400000000d9 */
[----:B------:R-:W-:Y:S02]  /*11800*/  PRMT R213, R215, 0x3340, R213 ;  /* 0x00003340d7d57816 */ /* 0x000fe400000000d5 */
[----:B------:R-:W-:Y:S02]  /*11810*/  PRMT R207, R211, 0x3340, R207 ;  /* 0x00003340d3cf7816 */ /* 0x000fe400000000cf */
[----:B------:R-:W-:Y:S02]  /*11820*/  LOP3.LUT R99, R99, 0xffff, RZ, 0xc0, !PT ;  /* 0x0000ffff63637812 */ /* 0x000fe400078ec0ff */
        /* <DEDUP_REMOVED lines=9> */
[----:B------:R-:W-:Y:S02]  /*118c0*/  PRMT R201, R205, 0x3340, R201 ;  /* 0x00003340cdc97816 */ /* 0x000fe400000000c9 */
        /* <DEDUP_REMOVED lines=30> */
[----:B------:R-:W-:Y:S02]  /*11ab0*/  PRMT R100, R122, 0x5410, R120 ;  /* 0x000054107a647816 */ /* 0x000fe40000000078 */
[----:B------:R-:W-:Y:S02]  /*11ac0*/  PRMT R101, R118, 0x5410, R89 ;  /* 0x0000541076657816 */ /* 0x000fe40000000059 */
[----:B------:R-:W-:-:S02]  /*11ad0*/  PRMT R102, R12, 0x5410, R249 ;  /* 0x000054100c667816 */ /* 0x000fc400000000f9 */
[----:B------:R-:W-:Y:S02]  /*11ae0*/  PRMT R103, R245, 0x5410, R241 ;  /* 0x00005410f5677816 */ /* 0x000fe400000000f1 */
        /* <DEDUP_REMOVED lines=18> */
[----:B------:R-:W-:Y:S02]  /*11c10*/  PRMT R99, R99, 0x3340, R161 ;  /* 0x0000334063637816 */ /* 0x000fe400000000a1 */
[----:B------:R-:W-:Y:S02]  /*11c20*/  PRMT R163, R163, 0x3340, R165 ;  /* 0x00003340a3a37816 */ /* 0x000fe400000000a5 */
        /* <DEDUP_REMOVED lines=23> */
[----:B------:R-:W-:Y:S01]  /*11da0*/  PRMT R98, R156, 0x3340, R98 ;  /* 0x000033409c627816 */ /* 0x000fe20000000062 */
[----:B-----5:R0:W-:Y:S01]  /*11db0*/  STS.128 [R137+UR4], R92 ;  /* 0x0000005c89007988 */ /* 0x0201e20008000c04 */
[----:B------:R-:W-:Y:S02]  /*11dc0*/  PRMT R180, R180, 0x3340, R182 ;  /* 0x00003340b4b47816 */ /* 0x000fe400000000b6 */
[----:B------:R-:W-:Y:S02]  /*11dd0*/  PRMT R184, R184, 0x3340, R186 ;  /* 0x00003340b8b87816 */ /* 0x000fe400000000ba */
[----:B------:R-:W-:-:S02]  /*11de0*/  PRMT R188, R188, 0x3340, R190 ;  /* 0x00003340bcbc7816 */ /* 0x000fc400000000be */
[----:B------:R-:W-:Y:S02]  /*11df0*/  PRMT R192, R192, 0x3340, R194 ;  /* 0x00003340c0c07816 */ /* 0x000fe400000000c2 */
[----:B------:R-:W-:Y:S02]  /*11e00*/  PRMT R196, R196, 0x3340, R198 ;  /* 0x00003340c4c47816 */ /* 0x000fe400000000c6 */
[----:B------:R-:W-:Y:S02]  /*11e10*/  PRMT R200, R200, 0x3340, R204 ;  /* 0x00003340c8c87816 */ /* 0x000fe400000000cc */
[----:B------:R-:W-:Y:S01]  /*11e20*/  PRMT R158, R208, 0x3340, R158 ;  /* 0x00003340d09e7816 */ /* 0x000fe2000000009e */
[----:B------:R1:W-:Y:S04]  /*11e30*/  STS.128 [R137+UR4+0x8000], R100 ;  /* 0x0080006489007988 */ /* 0x0003e80008000c04 */
[----:B----4-:R4:W-:Y:S04]  /*11e40*/  STS.128 [R126+UR4], R104 ;  /* 0x000000687e007988 */ /* 0x0109e80008000c04 */
[----:B------:R5:W-:Y:S01]  /*11e50*/  STS.128 [R126+UR4+0x8000], R108 ;  /* 0x0080006c7e007988 */ /* 0x000be20008000c04 */
[----:B0-----:R-:W-:-:S02]  /*11e60*/  PRMT R92, R203, 0x5410, R152 ;  /* 0x00005410cb5c7816 */ /* 0x001fc40000000098 */
[----:B------:R-:W-:Y:S02]  /*11e70*/  PRMT R93, R150, 0x5410, R148 ;  /* 0x00005410965d7816 */ /* 0x000fe40000000094 */
[----:B------:R-:W-:Y:S02]  /*11e80*/  PRMT R94, R146, 0x5410, R144 ;  /* 0x00005410925e7816 */ /* 0x000fe40000000090 */
[----:B------:R-:W-:Y:S01]  /*11e90*/  PRMT R95, R142, 0x5410, R140 ;  /* 0x000054108e5f7816 */ /* 0x000fe2000000008c */
[----:B------:R0:W-:Y:S01]  /*11ea0*/  STS.128 [R125+UR4], R112 ;  /* 0x000000707d007988 */ /* 0x0001e20008000c04 */
[----:B-1----:R-:W-:Y:S02]  /*11eb0*/  PRMT R100, R96, 0x5410, R135 ;  /* 0x0000541060647816 */ /* 0x002fe40000000087 */
[----:B------:R-:W-:Y:S02]  /*11ec0*/  PRMT R101, R133, 0x5410, R99 ;  /* 0x0000541085657816 */ /* 0x000fe40000000063 */
[----:B------:R-:W-:-:S02]  /*11ed0*/  PRMT R102, R163, 0x5410, R167 ;  /* 0x00005410a3667816 */ /* 0x000fc400000000a7 */
[----:B------:R-:W-:Y:S02]  /*11ee0*/  PRMT R103, R171, 0x5410, R175 ;  /* 0x00005410ab677816 */ /* 0x000fe400000000af */
[----:B----4-:R-:W-:Y:S02]  /*11ef0*/  PRMT R104, R90, 0x5410, R136 ;  /* 0x000054105a687816 */ /* 0x010fe40000000088 */
[----:B------:R-:W-:Y:S02]  /*11f00*/  PRMT R105, R134, 0x5410, R160 ;  /* 0x0000541086697816 */ /* 0x000fe400000000a0 */
[----:B------:R-:W-:Y:S02]  /*11f10*/  PRMT R106, R164, 0x5410, R168 ;  /* 0x00005410a46a7816 */ /* 0x000fe400000000a8 */
[----:B------:R-:W-:Y:S02]  /*11f20*/  PRMT R107, R172, 0x5410, R176 ;  /* 0x00005410ac6b7816 */ /* 0x000fe400000000b0 */
[----:B-----5:R-:W-:-:S02]  /*11f30*/  PRMT R108, R179, 0x5410, R183 ;  /* 0x00005410b36c7816 */ /* 0x020fc400000000b7 */
[----:B------:R-:W-:Y:S02]  /*11f40*/  PRMT R109, R187, 0x5410, R191 ;  /* 0x00005410bb6d7816 */ /* 0x000fe400000000bf */
[----:B------:R-:W-:Y:S02]  /*11f50*/  PRMT R110, R195, 0x5410, R199 ;  /* 0x00005410c36e7816 */ /* 0x000fe400000000c7 */
[----:B------:R-:W-:Y:S02]  /*11f60*/  PRMT R111, R206, 0x5410, R98 ;  /* 0x00005410ce6f7816 */ /* 0x000fe40000000062 */
[----:B0-----:R-:W-:Y:S02]  /*11f70*/  PRMT R112, R180, 0x5410, R184 ;  /* 0x00005410b4707816 */ /* 0x001fe400000000b8 */
[----:B------:R-:W-:Y:S02]  /*11f80*/  PRMT R113, R188, 0x5410, R192 ;  /* 0x00005410bc717816 */ /* 0x000fe400000000c0 */
[----:B------:R-:W-:-:S02]  /*11f90*/  PRMT R114, R196, 0x5410, R200 ;  /* 0x00005410c4727816 */ /* 0x000fc400000000c8 */
[----:B------:R-:W-:Y:S01]  /*11fa0*/  PRMT R115, R158, 0x5410, R91 ;  /* 0x000054109e737816 */ /* 0x000fe2000000005b */
[----:B------:R-:W-:Y:S04]  /*11fb0*/  STS.128 [R125+UR4+0x8000], R92 ;  /* 0x0080005c7d007988 */ /* 0x000fe80008000c04 */
[----:B--2---:R-:W-:Y:S04]  /*11fc0*/  STS.128 [R23+UR4], R100 ;  /* 0x0000006417007988 */ /* 0x004fe80008000c04 */
[----:B------:R-:W-:Y:S04]  /*11fd0*/  STS.128 [R23+UR4+0x8000], R104 ;  /* 0x0080006817007988 */ /* 0x000fe80008000c04 */
[----:B---3--:R-:W-:Y:S04]  /*11fe0*/  STS.128 [R13+UR4], R108 ;  /* 0x0000006c0d007988 */ /* 0x008fe80008000c04 */
[----:B------:R-:W-:Y:S04]  /*11ff0*/  STS.128 [R13+UR4+0x8000], R112 ;  /* 0x008000700d007988 */ /* 0x000fe80008000c04 */
[----:B------:R0:W-:Y:S04]  /*12000*/  STS.U8 [R10+UR4+0x10c00], R11 ;  /* 0x010c000b0a007988 */ /* 0x0001e80008000004 */
[----:B0-----:R-:W2:Y:S04]  /*12010*/  LDL R11, [R1+0xa10] ;  /* 0x000a1000010b7983 */ /* 0x001ea80000100800 */
[----:B------:R-:W3:Y:S04]  /*12020*/  LDL.LU R251, [R1+0x7ec] ;  /* 0x0007ec0001fb7983 */ /* 0x000ee80000300800 */
[----:B------:R-:W4:Y:S01]  /*12030*/  LDL.LU R23, [R1+0x7dc] ;  /* 0x0007dc0001177983 */ /* 0x000f220000300800 */
[----:B------:R-:W-:-:S03]  /*12040*/  LOP3.LUT R12, R10, 0x20, RZ, 0x3c, !PT ;  /* 0x000000200a0c7812 */ /* 0x000fc600078e3cff */
[----:B------:R-:W-:Y:S04]  /*12050*/  STS.U8 [R10+UR4+0x10000], R129 ;  /* 0x010000810a007988 */ /* 0x000fe80008000004 */
[----:B------:R-:W-:Y:S04]  /*12060*/  STS.U8 [R10+UR4+0x10400], R123 ;  /* 0x0104007b0a007988 */ /* 0x000fe80008000004 */
[----:B------:R-:W-:Y:S01]  /*12070*/  STS.U8 [R10+UR4+0x10800], R16 ;  /* 0x010800100a007988 */ /* 0x000fe20008000004 */
[----:B------:R-:W-:-:S03]  /*12080*/  LOP3.LUT R13, R10, 0x40, RZ, 0x3c, !PT ;  /* 0x000000400a0d7812 */ /* 0x000fc600078e3cff */
[----:B------:R-:W-:Y:S04]  /*12090*/  STS.U8 [R12+UR4+0x10100], R97 ;  /* 0x010100610c007988 */ /* 0x000fe80008000004 */
[----:B------:R-:W-:Y:S04]  /*120a0*/  STS.U8 [R12+UR4+0x10500], R116 ;  /* 0x010500740c007988 */ /* 0x000fe80008000004 */
[----:B------:R-:W-:Y:S04]  /*120b0*/  STS.U8 [R12+UR4+0x10900], R17 ;  /* 0x010900110c007988 */ /* 0x000fe80008000004 */
[----:B------:R-:W5:Y:S04]  /*120c0*/  LDL.LU R244, [R1+0x7cc] ;  /* 0x0007cc0001f47983 */ /* 0x000f680000300800 */
[----:B------:R-:W-:Y:S04]  /*120d0*/  STS.U8 [R12+UR4+0x10d00], R21 ;  /* 0x010d00150c007988 */ /* 0x000fe80008000004 */
[----:B------:R-:W2:Y:S04]  /*120e0*/  LDL.LU R247, [R1+0x7c4] ;  /* 0x0007c40001f77983 */ /* 0x000ea80000300800 */
[----:B------:R-:W-:Y:S04]  /*120f0*/  STS.U8 [R13+UR4+0x10200], R130 ;  /* 0x010200820d007988 */ /* 0x000fe80008000004 */
[----:B------:R-:W5:Y:S04]  /*12100*/  LDL.LU R252, [R1+0x7e8] ;  /* 0x0007e80001fc7983 */ /* 0x000f680000300800 */
[----:B------:R-:W-:Y:S04]  /*12110*/  STS.U8 [R13+UR4+0x10600], R88 ;  /* 0x010600580d007988 */ /* 0x000fe80008000004 */
[----:B------:R-:W2:Y:S01]  /*12120*/  LDL.LU R236, [R1+0x7bc] ;  /* 0x0007bc0001ec7983 */ /* 0x000ea20000300800 */
[----:B------:R-:W-:-:S03]  /*12130*/  IADD3 R0, P3, R0, UR5, RZ ;  /* 0x0000000500007c10 */ /* 0x000fc6000ff7e0ff */
[----:B------:R-:W-:Y:S04]  /*12140*/  STS.U8 [R13+UR4+0x10a00], R19 ;  /* 0x010a00130d007988 */ /* 0x000fe80008000004 */
[----:B------:R-:W2:Y:S04]  /*12150*/  LDL.LU R220, [R1+0x7e0] ;  /* 0x0007e00001dc7983 */ /* 0x000ea80000300800 */
[----:B------:R0:W-:Y:S04]  /*12160*/  STS.U8 [R13+UR4+0x10e00], R18 ;  /* 0x010e00120d007988 */ /* 0x0001e80008000004 */
[----:B------:R-:W2:Y:S01]  /*12170*/  LDL.LU R243, [R1+0x7b4] ;  /* 0x0007b40001f37983 */ /* 0x000ea20000300800 */
[----:B------:R-:W-:-:S03]  /*12180*/  IADD3 R2, P5, R2, UR5, RZ ;  /* 0x0000000502027c10 */ /* 0x000fc6000ffbe0ff */
[----:B0-----:R-:W2:Y:S04]  /*12190*/  LDL.LU R13, [R1+0x7d8] ;  /* 0x0007d800010d7983 */ /* 0x001ea80000300800 */
[----:B------:R-:W2:Y:S04]  /*121a0*/  LDL.LU R248, [R1+0x7ac] ;  /* 0x0007ac0001f87983 */ /* 0x000ea80000300800 */
[----:B------:R0:W-:Y:S01]  /*121b0*/  STL [R1+0x7e4], R0 ;  /* 0x0007e40001007387 */ /* 0x0001e20000100800 */
[----:B---3--:R-:W-:Y:S02]  /*121c0*/  IADD3 R251, P2, R251, UR5, RZ ;  /* 0x00000005fbfb7c10 */ /* 0x008fe4000ff5e0ff */
[----:B----4-:R-:W-:-:S03]  /*121d0*/  IADD3 R23, P4, R23, UR5, RZ ;  /* 0x0000000517177c10 */ /* 0x010fc6000ff9e0ff */
[----:B------:R-:W-:Y:S04]  /*121e0*/  STL [R1+0x7ec], R251 ;  /* 0x0007ecfb01007387 */ /* 0x000fe80000100800 */
[----:B0-----:R-:W3:Y:S04]  /*121f0*/  LDL.LU R0, [R1+0xa28] ;  /* 0x000a280001007983 */ /* 0x001ee80000300800 */
[----:B------:R-:W4:Y:S04]  /*12200*/  LDL.LU R240, [R1+0x7d0] ;  /* 0x0007d00001f07983 */ /* 0x000f280000300800 */
[----:B------:R-:W4:Y:S04]  /*12210*/  LDL.LU R223, [R1+0x7a4] ;  /* 0x0007a40001df7983 */ /* 0x000f280000300800 */
[----:B------:R0:W-:Y:S04]  /*12220*/  STL [R1+0x7d4], R2 ;  /* 0x0007d40201007387 */ /* 0x0001e80000100800 */
[----:B------:R1:W-:Y:S04]  /*12230*/  STL [R1+0x7dc], R23 ;  /* 0x0007dc1701007387 */ /* 0x0003e80000100800 */
[----:B0-----:R-:W4:Y:S04]  /*12240*/  LDL.LU R2, [R1+0xa24] ;  /* 0x000a240001027983 */ /* 0x001f280000300800 */
[----:B------:R-:W4:Y:S04]  /*12250*/  LDL.LU R224, [R1+0x7c8] ;  /* 0x0007c80001e07983 */ /* 0x000f280000300800 */
[----:B-1----:R-:W4:Y:S01]  /*12260*/  LDL.LU R23, [R1+0x79c] ;  /* 0x00079c0001177983 */ /* 0x002f220000300800 */
[----:B------:R-:W-:-:S03]  /*12270*/  IADD3 R9, P6, R9, UR5, RZ ;  /* 0x0000000509097c10 */ /* 0x000fc6000ffde0ff */
[----:B------:R-:W4:Y:S01]  /*12280*/  LDL.LU R227, [R1+0x7c0] ;  /* 0x0007c00001e37983 */ /* 0x000f220000300800 */
[----:B------:R-:W-:-:S03]  /*12290*/  IADD3 R4, P1, R4, UR5, RZ ;  /* 0x0000000504047c10 */ /* 0x000fc6000ff3e0ff */
[----:B------:R-:W4:Y:S04]  /*122a0*/  LDL.LU R251, [R1+0x794] ;  /* 0x0007940001fb7983 */ /* 0x000f280000300800 */
[----:B------:R-:W4:Y:S04]  /*122b0*/  LDL.LU R228, [R1+0x7b8] ;  /* 0x0007b80001e47983 */ /* 0x000f280000300800 */
[----:B------:R-:W4:Y:S04]  /*122c0*/  LDL.LU R231, [R1+0x78c] ;  /* 0x00078c0001e77983 */ /* 0x000f280000300800 */
[----:B------:R-:W4:Y:S01]  /*122d0*/  LDL.LU R235, [R1+0x7b0] ;  /* 0x0007b00001eb7983 */ /* 0x000f220000300800 */
[----:B-----5:R-:W-:-:S02]  /*122e0*/  IADD3.X R252, R252, UR6, RZ, P2, !PT ;  /* 0x00000006fcfc7c10 */ /* 0x020fc400097fe4ff */
[----:B--2---:R-:W-:Y:S02]  /*122f0*/  IADD3 R236, P2, R236, UR5, RZ ;  /* 0x00000005ecec7c10 */ /* 0x004fe4000ff5e0ff */
[----:B------:R-:W-:Y:S02]  /*12300*/  IADD3.X R220, R220, UR6, RZ, P3, !PT ;  /* 0x00000006dcdc7c10 */ /* 0x000fe40009ffe4ff */
[----:B------:R-:W-:Y:S02]  /*12310*/  IADD3 R243, P3, R243, UR5, RZ ;  /* 0x00000005f3f37c10 */ /* 0x000fe4000ff7e0ff */
[----:B------:R-:W-:Y:S02]  /*12320*/  IADD3.X R13, R13, UR6, RZ, P4, !PT ;  /* 0x000000060d0d7c10 */ /* 0x000fe4000a7fe4ff */
[----:B------:R-:W-:Y:S02]  /*12330*/  IADD3 R248, P4, R248, UR5, RZ ;  /* 0x00000005f8f87c10 */ /* 0x000fe4000ff9e0ff */
[----:B---3--:R-:W-:-:S02]  /*12340*/  IADD3.X R0, R0, UR6, RZ, P6, !PT ;  /* 0x0000000600007c10 */ /* 0x008fc4000b7fe4ff */
[----:B------:R-:W-:-:S05]  /*12350*/  IADD3 R244, P6, R244, UR5, RZ ;  /* 0x00000005f4f47c10 */ /* 0x000fca000ffde0ff */
[----:B------:R0:W-:Y:S01]  /*12360*/  STL [R1+0x7cc], R244 ;  /* 0x0007ccf401007387 */ /* 0x0001e20000100800 */
[----:B----4-:R-:W-:Y:S02]  /*12370*/  IADD3.X R2, R2, UR6, RZ, P1, !PT ;  /* 0x0000000602027c10 */ /* 0x010fe40008ffe4ff */
[----:B------:R-:W-:Y:S01]  /*12380*/  IADD3 R247, P1, R247, UR5, RZ ;  /* 0x00000005f7f77c10 */ /* 0x000fe2000ff3e0ff */
[----:B0-----:R-:W2:Y:S04]  /*12390*/  LDL.LU R244, [R1+0x784] ;  /* 0x0007840001f47983 */ /* 0x001ea80000300800 */
[----:B------:R-:W3:Y:S04]  /*123a0*/  LDL.LU R239, [R1+0x7a8] ;  /* 0x0007a80001ef7983 */ /* 0x000ee80000300800 */
[----:B------:R0:W-:Y:S04]  /*123b0*/  STL [R1+0x7c4], R247 ;  /* 0x0007c4f701007387 */ /* 0x0001e80000100800 */
[----:B0-----:R-:W4:Y:S04]  /*123c0*/  LDL.LU R247, [R1+0x77c] ;  /* 0x00077c0001f77983 */ /* 0x001f280000300800 */
[----:B------:R-:W5:Y:S04]  /*123d0*/  LDL.LU R232, [R1+0x7a0] ;  /* 0x0007a00001e87983 */ /* 0x000f680000300800 */
[----:B------:R0:W-:Y:S04]  /*123e0*/  STL [R1+0x7e8], R252 ;  /* 0x0007e8fc01007387 */ /* 0x0001e80000100800 */
[----:B0-----:R-:W5:Y:S04]  /*123f0*/  LDL.LU R252, [R1+0x774] ;  /* 0x0007740001fc7983 */ /* 0x001f680000300800 */
[----:B------:R0:W-:Y:S04]  /*12400*/  STL [R1+0x7bc], R236 ;  /* 0x0007bcec01007387 */ /* 0x0001e80000100800 */
[----:B0-----:R-:W5:Y:S04]  /*12410*/  LDL.LU R236, [R1+0x798] ;  /* 0x0007980001ec7983 */ /* 0x001f680000300800 */
[----:B------:R0:W-:Y:S01]  /*12420*/  STL [R1+0x7b4], R243 ;  /* 0x0007b4f301007387 */ /* 0x0001e20000100800 */
[----:B------:R-:W-:-:S03]  /*12430*/  IADD3.X R240, R240, UR6, RZ, P5, !PT ;  /* 0x00000006f0f07c10 */ /* 0x000fc6000affe4ff */
[----:B0-----:R-:W5:Y:S04]  /*12440*/  LDL.LU R243, [R1+0x76c] ;  /* 0x00076c0001f37983 */ /* 0x001f680000300800 */
[----:B------:R-:W-:Y:S04]  /*12450*/  STL [R1+0x7e0], R220 ;  /* 0x0007e0dc01007387 */ /* 0x000fe80000100800 */
[----:B------:R0:W-:Y:S04]  /*12460*/  STL [R1+0x7d8], R13 ;  /* 0x0007d80d01007387 */ /* 0x0001e80000100800 */
[----:B0-----:R-:W5:Y:S04]  /*12470*/  LDL.LU R13, [R1+0x790] ;  /* 0x00079000010d7983 */ /* 0x001f680000300800 */
[----:B------:R0:W-:Y:S01]  /*12480*/  STL [R1+0x7ac], R248 ;  /* 0x0007acf801007387 */ /* 0x0001e20000100800 */
[----:B------:R-:W-:-:S02]  /*12490*/  IADD3 R223, P5, R223, UR5, RZ ;  /* 0x00000005dfdf7c10 */ /* 0x000fc4000ffbe0ff */
[----:B------:R-:W-:Y:S02]  /*124a0*/  IADD3.X R224, R224, UR6, RZ, P6, !PT ;  /* 0x00000006e0e07c10 */ /* 0x000fe4000b7fe4ff */
[----:B------:R-:W-:Y:S01]  /*124b0*/  IADD3 R23, P6, R23, UR5, RZ ;  /* 0x0000000517177c10 */ /* 0x000fe2000ffde0ff */
[----:B0-----:R-:W5:Y:S04]  /*124c0*/  LDL.LU R248, [R1+0x764] ;  /* 0x0007640001f87983 */ /* 0x001f680000300800 */
[----:B------:R0:W-:Y:S04]  /*124d0*/  STL [R1+0x7d0], R240 ;  /* 0x0007d0f001007387 */ /* 0x0001e80000100800 */
[----:B0-----:R-:W5:Y:S04]  /*124e0*/  LDL.LU R240, [R1+0x788] ;  /* 0x0007880001f07983 */ /* 0x001f680000300800 */
[----:B------:R-:W-:Y:S04]  /*124f0*/  STL [R1+0x7a4], R223 ;  /* 0x0007a4df01007387 */ /* 0x000fe80000100800 */
[----:B------:R0:W-:Y:S04]  /*12500*/  STL [R1+0x79c], R23 ;  /* 0x00079c1701007387 */ /* 0x0001e80000100800 */
[----:B0-----:R-:W5:Y:S01]  /*12510*/  LDL.LU R23, [R1+0x75c] ;  /* 0x00075c0001177983 */ /* 0x001f620000300800 */
[----:B------:R-:W-:-:S02]  /*12520*/  IADD3.X R227, R227, UR6, RZ, P1, !PT ;  /* 0x00000006e3e37c10 */ /* 0x000fc40008ffe4ff */
[----:B------:R-:W-:Y:S02]  /*12530*/  IADD3 R251, P1, R251, UR5, RZ ;  /* 0x00000005fbfb7c10 */ /* 0x000fe4000ff3e0ff */
[----:B------:R-:W-:Y:S02]  /*12540*/  IADD3.X R228, R228, UR6, RZ, P2, !PT ;  /* 0x00000006e4e47c10 */ /* 0x000fe400097fe4ff */
[----:B------:R-:W-:Y:S01]  /*12550*/  IADD3.X R235, R235, UR6, RZ, P3, !PT ;  /* 0x00000006ebeb7c10 */ /* 0x000fe20009ffe4ff */
[----:B------:R-:W-:Y:S04]  /*12560*/  STL [R1+0x7c8], R224 ;  /* 0x0007c8e001007387 */ /* 0x000fe80000100800 */
[----:B------:R0:W-:Y:S01]  /*12570*/  STL [R1+0x794], R251 ;  /* 0x000794fb01007387 */ /* 0x0001e20000100800 */
[----:B------:R-:W-:-:S03]  /*12580*/  IADD3 R231, P2, R231, UR5, RZ ;  /* 0x00000005e7e77c10 */ /* 0x000fc6000ff5e0ff */
[----:B0-----:R-:W5:Y:S04]  /*12590*/  LDL.LU R251, [R1+0x780] ;  /* 0x0007800001fb7983 */ /* 0x001f680000300800 */
[----:B------:R-:W-:Y:S04]  /*125a0*/  STL [R1+0x7c0], R227 ;  /* 0x0007c0e301007387 */ /* 0x000fe80000100800 */
[----:B------:R-:W-:Y:S01]  /*125b0*/  STL [R1+0x7b8], R228 ;  /* 0x0007b8e401007387 */ /* 0x000fe20000100800 */
[----:B--2---:R-:W-:Y:S02]  /*125c0*/  IADD3 R244, P3, R244, UR5, RZ ;  /* 0x00000005f4f47c10 */ /* 0x004fe4000ff7e0ff */
[----:B---3--:R-:W-:-:S03]  /*125d0*/  IADD3.X R239, R239, UR6, RZ, P4, !PT ;  /* 0x00000006efef7c10 */ /* 0x008fc6000a7fe4ff */
[----:B------:R0:W-:Y:S04]  /*125e0*/  STL [R1+0x784], R244 ;  /* 0x000784f401007387 */ /* 0x0001e80000100800 */
[----:B------:R-:W-:Y:S01]  /*125f0*/  STL [R1+0x78c], R231 ;  /* 0x00078ce701007387 */ /* 0x000fe20000100800 */
[----:B----4-:R-:W-:Y:S02]  /*12600*/  IADD3 R247, P4, R247, UR5, RZ ;  /* 0x00000005f7f77c10 */ /* 0x010fe4000ff9e0ff */
[----:B-----5:R-:W-:Y:S01]  /*12610*/  IADD3.X R232, R232, UR6, RZ, P5, !PT ;  /* 0x00000006e8e87c10 */ /* 0x020fe2000affe4ff */
[----:B0-----:R-:W2:Y:S04]  /*12620*/  LDL.LU R244, [R1+0x754] ;  /* 0x0007540001f47983 */ /* 0x001ea80000300800 */
[----:B------:R-:W-:Y:S04]  /*12630*/  STL [R1+0x7b0], R235 ;  /* 0x0007b0eb01007387 */ /* 0x000fe80000100800 */
[----:B------:R0:W-:Y:S01]  /*12640*/  STL [R1+0x7a8], R239 ;  /* 0x0007a8ef01007387 */ /* 0x0001e20000100800 */
[----:B------:R-:W-:-:S03]  /*12650*/  IADD3 R252, P5, R252, UR5, RZ ;  /* 0x00000005fcfc7c10 */ /* 0x000fc6000ffbe0ff */
[----:B0-----:R-:W3:Y:S04]  /*12660*/  LDL.LU R239, [R1+0x778] ;  /* 0x0007780001ef7983 */ /* 0x001ee80000300800 */
[----:B------:R-:W4:Y:S04]  /*12670*/  LDL.LU R235, [R1+0x74c] ;  /* 0x00074c0001eb7983 */ /* 0x000f280000300800 */
[----:B------:R0:W-:Y:S01]  /*12680*/  STL [R1+0x77c], R247 ;  /* 0x00077cf701007387 */ /* 0x0001e20000100800 */
[----:B------:R-:W-:-:S03]  /*12690*/  IADD3.X R236, R236, UR6, RZ, P6, !PT ;  /* 0x00000006ecec7c10 */ /* 0x000fc6000b7fe4ff */
[----:B0-----:R-:W5:Y:S04]  /*126a0*/  LDL.LU R247, [R1+0x770] ;  /* 0x0007700001f77983 */ /* 0x001f680000300800 */
[----:B------:R0:W-:Y:S01]  /*126b0*/  STL [R1+0x774], R252 ;  /* 0x000774fc01007387 */ /* 0x0001e20000100800 */
[----:B------:R-:W-:-:S03]  /*126c0*/  IADD3 R243, P6, R243, UR5, RZ ;  /* 0x00000005f3f37c10 */ /* 0x000fc6000ffde0ff */
[----:B0-----:R-:W5:Y:S04]  /*126d0*/  LDL.LU R252, [R1+0x744] ;  /* 0x0007440001fc7983 */ /* 0x001f680000300800 */
[----:B------:R-:W-:Y:S04]  /*126e0*/  STL [R1+0x7a0], R232 ;  /* 0x0007a0e801007387 */ /* 0x000fe80000100800 */
[----:B------:R-:W5:Y:S04]  /*126f0*/  LDL.LU R219, [R1+0x768] ;  /* 0x0007680001db7983 */ /* 0x000f680000300800 */
[----:B------:R0:W-:Y:S01]  /*12700*/  STL [R1+0x798], R236 ;  /* 0x000798ec01007387 */ /* 0x0001e20000100800 */
[----:B------:R-:W-:-:S03]  /*12710*/  IADD3.X R13, R13, UR6, RZ, P1, !PT ;  /* 0x000000060d0d7c10 */ /* 0x000fc60008ffe4ff */
[----:B0-----:R-:W5:Y:S04]  /*12720*/  LDL.LU R236, [R1+0x73c] ;  /* 0x00073c0001ec7983 */ /* 0x001f680000300800 */
[----:B------:R0:W-:Y:S01]  /*12730*/  STL [R1+0x76c], R243 ;  /* 0x00076cf301007387 */ /* 0x0001e20000100800 */
[----:B------:R-:W-:-:S03]  /*12740*/  IADD3 R248, P1, R248, UR5, RZ ;  /* 0x00000005f8f87c10 */ /* 0x000fc6000ff3e0ff */
[----:B0-----:R-:W5:Y:S04]  /*12750*/  LDL.LU R243, [R1+0x760] ;  /* 0x0007600001f37983 */ /* 0x001f680000300800 */
[----:B------:R0:W-:Y:S01]  /*12760*/  STL [R1+0x790], R13 ;  /* 0x0007900d01007387 */ /* 0x0001e20000100800 */
[----:B------:R-:W-:-:S03]  /*12770*/  IADD3.X R240, R240, UR6, RZ, P2, !PT ;  /* 0x00000006f0f07c10 */ /* 0x000fc600097fe4ff */
[----:B0-----:R-:W5:Y:S04]  /*12780*/  LDL.LU R13, [R1+0x734] ;  /* 0x00073400010d7983 */ /* 0x001f680000300800 */
[----:B------:R0:W-:Y:S04]  /*12790*/  STL [R1+0x764], R248 ;  /* 0x000764f801007387 */ /* 0x0001e80000100800 */
[----:B0-----:R-:W5:Y:S04]  /*127a0*/  LDL.LU R248, [R1+0x758] ;  /* 0x0007580001f87983 */ /* 0x001f680000300800 */
[----:B------:R-:W5:Y:S04]  /*127b0*/  LDL.LU R220, [R1+0x72c] ;  /* 0x00072c0001dc7983 */ /* 0x000f680000300800 */
[----:B------:R-:W5:Y:S04]  /*127c0*/  LDL.LU R223, [R1+0x750] ;  /* 0x0007500001df7983 */ /* 0x000f680000300800 */
[----:B------:R-:W5:Y:S04]  /*127d0*/  LDL.LU R224, [R1+0x724] ;  /* 0x0007240001e07983 */ /* 0x000f680000300800 */
[----:B------:R0:W-:Y:S01]  /*127e0*/  STL [R1+0x788], R240 ;  /* 0x000788f001007387 */ /* 0x0001e20000100800 */
[----:B------:R-:W-:-:S03]  /*127f0*/  IADD3 R23, P2, R23, UR5, RZ ;  /* 0x0000000517177c10 */ /* 0x000fc6000ff5e0ff */
[----:B0-----:R-:W5:Y:S04]  /*12800*/  LDL.LU R240, [R1+0x748] ;  /* 0x0007480001f07983 */ /* 0x001f680000300800 */
[----:B------:R-:W5:Y:S04]  /*12810*/  LDL.LU R227, [R1+0x71c] ;  /* 0x00071c0001e37983 */ /* 0x000f680000300800 */
[----:B------:R0:W-:Y:S04]  /*12820*/  STL [R1+0x75c], R23 ;  /* 0x00075c1701007387 */ /* 0x0001e80000100800 */
[----:B0-----:R-:W5:Y:S01]  /*12830*/  LDL.LU R23, [R1+0x740] ;  /* 0x0007400001177983 */ /* 0x001f620000300800 */
[----:B------:R-:W-:-:S03]  /*12840*/  IADD3.X R251, R251, UR6, RZ, P3, !PT ;  /* 0x00000006fbfb7c10 */ /* 0x000fc60009ffe4ff */
[----:B------:R-:W5:Y:S04]  /*12850*/  LDL.LU R228, [R1+0x714] ;  /* 0x0007140001e47983 */ /* 0x000f680000300800 */
[----:B------:R-:W5:Y:S04]  /*12860*/  LDL.LU R231, [R1+0x738] ;  /* 0x0007380001e77983 */ /* 0x000f680000300800 */
[----:B------:R-:W5:Y:S04]  /*12870*/  LDL.LU R232, [R1+0x70c] ;  /* 0x00070c0001e87983 */ /* 0x000f680000300800 */
[----:B------:R0:W-:Y:S04]  /*12880*/  STL [R1+0x780], R251 ;  /* 0x000780fb01007387 */ /* 0x0001e80000100800 */
[----:B0-----:R-:W5:Y:S01]  /*12890*/  LDL.LU R251, [R1+0x730] ;  /* 0x0007300001fb7983 */ /* 0x001f620000300800 */
[----:B--2---:R-:W-:-:S05]  /*128a0*/  IADD3 R244, P3, R244, UR5, RZ ;  /* 0x00000005f4f47c10 */ /* 0x004fca000ff7e0ff */
[----:B------:R0:W-:Y:S01]  /*128b0*/  STL [R1+0x754], R244 ;  /* 0x000754f401007387 */ /* 0x0001e20000100800 */
[----:B---3--:R-:W-:Y:S02]  /*128c0*/  IADD3.X R239, R239, UR6, RZ, P4, !PT ;  /* 0x00000006efef7c10 */ /* 0x008fe4000a7fe4ff */
[----:B----4-:R-:W-:Y:S01]  /*128d0*/  IADD3 R235, P4, R235, UR5, RZ ;  /* 0x00000005ebeb7c10 */ /* 0x010fe2000ff9e0ff */
[----:B0-----:R-:W2:Y:S04]  /*128e0*/  LDL.LU R244, [R1+0x704] ;  /* 0x0007040001f47983 */ /* 0x001ea80000300800 */
[----:B------:R0:W-:Y:S01]  /*128f0*/  STL [R1+0x778], R239 ;  /* 0x000778ef01007387 */ /* 0x0001e20000100800 */
[----:B-----5:R-:W-:-:S03]  /*12900*/  IADD3.X R247, R247, UR6, RZ, P5, !PT ;  /* 0x00000006f7f77c10 */ /* 0x020fc6000affe4ff */
[----:B0-----:R-:W3:Y:S04]  /*12910*/  LDL.LU R239, [R1+0x728] ;  /* 0x0007280001ef7983 */ /* 0x001ee80000300800 */
[----:B------:R0:W-:Y:S01]  /*12920*/  STL [R1+0x74c], R235 ;  /* 0x00074ceb01007387 */ /* 0x0001e20000100800 */
[----:B------:R-:W-:Y:S02]  /*12930*/  IADD3 R252, P5, R252, UR5, RZ ;  /* 0x00000005fcfc7c10 */ /* 0x000fe4000ffbe0ff */
[----:B------:R-:W-:Y:S01]  /*12940*/  IADD3.X R219, R219, UR6, RZ, P6, !PT ;  /* 0x00000006dbdb7c10 */ /* 0x000fe2000b7fe4ff */
[----:B0-----:R-:W4:Y:S04]  /*12950*/  LDL.LU R235, [R1+0x6fc] ;  /* 0x0006fc0001eb7983 */ /* 0x001f280000300800 */
[----:B------:R0:W-:Y:S01]  /*12960*/  STL [R1+0x770], R247 ;  /* 0x000770f701007387 */ /* 0x0001e20000100800 */
[----:B------:R-:W-:-:S03]  /*12970*/  IADD3 R236, P6, R236, UR5, RZ ;  /* 0x00000005ecec7c10 */ /* 0x000fc6000ffde0ff */
[----:B0-----:R-:W5:Y:S04]  /*12980*/  LDL.LU R247, [R1+0x720] ;  /* 0x0007200001f77983 */ /* 0x001f680000300800 */
[----:B------:R0:W-:Y:S01]  /*12990*/  STL [R1+0x744], R252 ;  /* 0x000744fc01007387 */ /* 0x0001e20000100800 */
[----:B------:R-:W-:-:S03]  /*129a0*/  IADD3.X R243, R243, UR6, RZ, P1, !PT ;  /* 0x00000006f3f37c10 */ /* 0x000fc60008ffe4ff */
[----:B0-----:R-:W5:Y:S04]  /*129b0*/  LDL.LU R252, [R1+0x6f4] ;  /* 0x0006f40001fc7983 */ /* 0x001f680000300800 */
[----:B------:R0:W-:Y:S01]  /*129c0*/  STL [R1+0x73c], R236 ;  /* 0x00073cec01007387 */ /* 0x0001e20000100800 */
[----:B------:R-:W-:-:S03]  /*129d0*/  IADD3 R13, P1, R13, UR5, RZ ;  /* 0x000000050d0d7c10 */ /* 0x000fc6000ff3e0ff */
[----:B0-----:R-:W5:Y:S04]  /*129e0*/  LDL.LU R236, [R1+0x718] ;  /* 0x0007180001ec7983 */ /* 0x001f680000300800 */
[----:B------:R-:W-:Y:S04]  /*129f0*/  STL [R1+0x768], R219 ;  /* 0x000768db01007387 */ /* 0x000fe80000100800 */
[----:B------:R0:W-:Y:S04]  /*12a00*/  STL [R1+0x760], R243 ;  /* 0x000760f301007387 */ /* 0x0001e80000100800 */
[----:B0-----:R-:W5:Y:S04]  /*12a10*/  LDL.LU R243, [R1+0x6ec] ;  /* 0x0006ec0001f37983 */ /* 0x001f680000300800 */
[----:B------:R0:W-:Y:S01]  /*12a20*/  STL [R1+0x734], R13 ;  /* 0x0007340d01007387 */ /* 0x0001e20000100800 */
[----:B------:R-:W-:-:S02]  /*12a30*/  IADD3.X R248, R248, UR6, RZ, P2, !PT ;  /* 0x00000006f8f87c10 */ /* 0x000fc400097fe4ff */
[----:B------:R-:W-:Y:S02]  /*12a40*/  IADD3 R220, P2, R220, UR5, RZ ;  /* 0x00000005dcdc7c10 */ /* 0x000fe4000ff5e0ff */
[----:B------:R-:W-:Y:S01]  /*12a50*/  IADD3.X R223, R223, UR6, RZ, P3, !PT ;  /* 0x00000006dfdf7c10 */ /* 0x000fe20009ffe4ff */
[----:B0-----:R-:W5:Y:S04]  /*12a60*/  LDL.LU R13, [R1+0x710] ;  /* 0x00071000010d7983 */ /* 0x001f680000300800 */
[----:B------:R0:W-:Y:S01]  /*12a70*/  STL [R1+0x758], R248 ;  /* 0x000758f801007387 */ /* 0x0001e20000100800 */
[----:B------:R-:W-:Y:S02]  /*12a80*/  IADD3.X R240, R240, UR6, RZ, P4, !PT ;  /* 0x00000006f0f07c10 */ /* 0x000fe4000a7fe4ff */
[----:B------:R-:W-:Y:S01]  /*12a90*/  IADD3 R224, P3, R224, UR5, RZ ;  /* 0x00000005e0e07c10 */ /* 0x000fe2000ff7e0ff */
[----:B0-----:R-:W5:Y:S04]  /*12aa0*/  LDL.LU R248, [R1+0x6e4] ;  /* 0x0006e40001f87983 */ /* 0x001f680000300800 */
[----:B------:R-:W-:Y:S04]  /*12ab0*/  STL [R1+0x72c], R220 ;  /* 0x00072cdc01007387 */ /* 0x000fe80000100800 */
[----:B------:R0:W-:Y:S04]  /*12ac0*/  STL [R1+0x748], R240 ;  /* 0x000748f001007387 */ /* 0x0001e80000100800 */
[----:B------:R-:W-:Y:S01]  /*12ad0*/  STL [R1+0x750], R223 ;  /* 0x000750df01007387 */ /* 0x000fe20000100800 */
[----:B------:R-:W-:-:S03]  /*12ae0*/  IADD3.X R23, R23, UR6, RZ, P5, !PT ;  /* 0x0000000617177c10 */ /* 0x000fc6000affe4ff */
[----:B0-----:R-:W5:Y:S04]  /*12af0*/  LDL.LU R240, [R1+0x708] ;  /* 0x0007080001f07983 */ /* 0x001f680000300800 */
[----:B------:R-:W-:Y:S04]  /*12b00*/  STL [R1+0x724], R224 ;  /* 0x000724e001007387 */ /* 0x000fe80000100800 */
[----:B------:R0:W-:Y:S04]  /*12b10*/  STL [R1+0x740], R23 ;  /* 0x0007401701007387 */ /* 0x0001e80000100800 */
[----:B0-----:R-:W5:Y:S01]  /*12b20*/  LDL.LU R23, [R1+0x6dc] ;  /* 0x0006dc0001177983 */ /* 0x001f620000300800 */
[----:B------:R-:W-:-:S02]  /*12b30*/  IADD3 R227, P4, R227, UR5, RZ ;  /* 0x00000005e3e37c10 */ /* 0x000fc4000ff9e0ff */
[----:B------:R-:W-:Y:S02]  /*12b40*/  IADD3 R228, P5, R228, UR5, RZ ;  /* 0x00000005e4e47c10 */ /* 0x000fe4000ffbe0ff */
[----:B------:R-:W-:Y:S02]  /*12b50*/  IADD3.X R251, R251, UR6, RZ, P1, !PT ;  /* 0x00000006fbfb7c10 */ /* 0x000fe40008ffe4ff */
[----:B------:R-:W-:Y:S02]  /*12b60*/  IADD3.X R231, R231, UR6, RZ, P6, !PT ;  /* 0x00000006e7e77c10 */ /* 0x000fe4000b7fe4ff */
[----:B------:R-:W-:Y:S01]  /*12b70*/  IADD3 R232, P6, R232, UR5, RZ ;  /* 0x00000005e8e87c10 */ /* 0x000fe2000ffde0ff */
[----:B------:R-:W-:Y:S04]  /*12b80*/  STL [R1+0x71c], R227 ;  /* 0x00071ce301007387 */ /* 0x000fe80000100800 */
[----:B------:R-:W-:Y:S04]  /*12b90*/  STL [R1+0x714], R228 ;  /* 0x000714e401007387 */ /* 0x000fe80000100800 */
[----:B------:R0:W-:Y:S04]  /*12ba0*/  STL [R1+0x730], R251 ;  /* 0x000730fb01007387 */ /* 0x0001e80000100800 */
[----:B------:R-:W-:Y:S04]  /*12bb0*/  STL [R1+0x738], R231 ;  /* 0x000738e701007387 */ /* 0x000fe80000100800 */
[----:B0-----:R-:W5:Y:S04]  /*12bc0*/  LDL.LU R251, [R1+0x700] ;  /* 0x0007000001fb7983 */ /* 0x001f680000300800 */
[----:B------:R-:W-:Y:S01]  /*12bd0*/  STL [R1+0x70c], R232 ;  /* 0x00070ce801007387 */ /* 0x000fe20000100800 */
[----:B--2---:R-:W-:-:S05]  /*12be0*/  IADD3 R244, P1, R244, UR5, RZ ;  /* 0x00000005f4f47c10 */ /* 0x004fca000ff3e0ff */
[----:B------:R0:W-:Y:S01]  /*12bf0*/  STL [R1+0x704], R244 ;  /* 0x000704f401007387 */ /* 0x0001e20000100800 */
[----:B---3--:R-:W-:-:S03]  /*12c00*/  IADD3.X R239, R239, UR6, RZ, P2, !PT ;  /* 0x00000006efef7c10 */ /* 0x008fc600097fe4ff */
[----:B0-----:R-:W2:Y:S04]  /*12c10*/  LDL.LU R244, [R1+0x6d4] ;  /* 0x0006d40001f47983 */ /* 0x001ea80000300800 */
[----:B------:R-:W3:Y:S04]  /*12c20*/  LDL.LU R232, [R1+0x6f8] ;  /* 0x0006f80001e87983 */ /* 0x000ee80000300800 */
[----:B------:R0:W-:Y:S01]  /*12c30*/  STL [R1+0x728], R239 ;  /* 0x000728ef01007387 */ /* 0x0001e20000100800 */
[----:B----4-:R-:W-:-:S03]  /*12c40*/  IADD3 R235, P2, R235, UR5, RZ ;  /* 0x00000005ebeb7c10 */ /* 0x010fc6000ff5e0ff */
[----:B0-----:R-:W4:Y:S01]  /*12c50*/  LDL.LU R239, [R1+0x6cc] ;  /* 0x0006cc0001ef7983 */ /* 0x001f220000300800 */
[----:B-----5:R-:W-:-:S05]  /*12c60*/  IADD3.X R247, R247, UR6, RZ, P3, !PT ;  /* 0x00000006f7f77c10 */ /* 0x020fca0009ffe4ff */
        /* <DEDUP_REMOVED lines=8> */
[----:B------:R-:W5:Y:S01]  /*12cf0*/  LDL.LU R223, [R1+0x6bc] ;  /* 0x0006bc0001df7983 */ /* 0x000f620000300800 */
[----:B------:R-:W-:-:S05]  /*12d00*/  IADD3 R243, P4, R243, UR5, RZ ;  /* 0x00000005f3f37c10 */ /* 0x000fca000ff9e0ff */
[----:B------:R0:W-:Y:S04]  /*12d10*/  STL [R1+0x6ec], R243 ;  /* 0x0006ecf301007387 */ /* 0x0001e80000100800 */
[----:B------:R-:W-:Y:S01]  /*12d20*/  STL [R1+0x718], R236 ;  /* 0x000718ec01007387 */ /* 0x000fe20000100800 */
[----:B------:R-:W-:-:S03]  /*12d30*/  IADD3.X R13, R13, UR6, RZ, P5, !PT ;  /* 0x000000060d0d7c10 */ /* 0x000fc6000affe4ff */
[----:B0-----:R-:W5:Y:S04]  /*12d40*/  LDL.LU R243, [R1+0x6e0] ;  /* 0x0006e00001f37983 */ /* 0x001f680000300800 */
[----:B------:R0:W-:Y:S01]  /*12d50*/  STL [R1+0x710], R13 ;  /* 0x0007100d01007387 */ /* 0x0001e20000100800 */
[----:B------:R-:W-:-:S03]  /*12d60*/  IADD3 R248, P5, R248, UR5, RZ ;  /* 0x00000005f8f87c10 */ /* 0x000fc6000ffbe0ff */
[----:B0-----:R-:W5:Y:S04]  /*12d70*/  LDL.LU R13, [R1+0x6b4] ;  /* 0x0006b400010d7983 */ /* 0x001f680000300800 */
[----:B------:R-:W5:Y:S04]  /*12d80*/  LDL.LU R224, [R1+0x6d8] ;  /* 0x0006d80001e07983 */ /* 0x000f680000300800 */
[----:B------:R-:W5:Y:S04]  /*12d90*/  LDL.LU R227, [R1+0x6ac] ;  /* 0x0006ac0001e37983 */ /* 0x000f680000300800 */
[----:B------:R-:W5:Y:S04]  /*12da0*/  LDL.LU R228, [R1+0x6d0] ;  /* 0x0006d00001e47983 */ /* 0x000f680000300800 */
[----:B------:R0:W-:Y:S01]  /*12db0*/  STL [R1+0x6e4], R248 ;  /* 0x0006e4f801007387 */ /* 0x0001e20000100800 */
[----:B------:R-:W-:-:S03]  /*12dc0*/  IADD3.X R240, R240, UR6, RZ, P6, !PT ;  /* 0x00000006f0f07c10 */ /* 0x000fc6000b7fe4ff */
[----:B0-----:R-:W5:Y:S04]  /*12dd0*/  LDL.LU R248, [R1+0x6a4] ;  /* 0x0006a40001f87983 */ /* 0x001f680000300800 */
[----:B------:R-:W5:Y:S04]  /*12de0*/  LDL.LU R231, [R1+0x6c8] ;  /* 0x0006c80001e77983 */ /* 0x000f680000300800 */
[----:B------:R-:W5:Y:S04]  /*12df0*/  LDL.LU R235, [R1+0x69c] ;  /* 0x00069c0001eb7983 */ /* 0x000f680000300800 */
[----:B------:R0:W-:Y:S04]  /*12e00*/  STL [R1+0x708], R240 ;  /* 0x000708f001007387 */ /* 0x0001e80000100800 */
[----:B------:R-:W5:Y:S01]  /*12e10*/  LDL.LU R236, [R1+0x6c0] ;  /* 0x0006c00001ec7983 */ /* 0x000f620000300800 */
[----:B------:R-:W-:-:S03]  /*12e20*/  IADD3 R23, P6, R23, UR5, RZ ;  /* 0x0000000517177c10 */ /* 0x000fc6000ffde0ff */
[----:B0-----:R-:W5:Y:S04]  /*12e30*/  LDL.LU R240, [R1+0x694] ;  /* 0x0006940001f07983 */ /* 0x001f680000300800 */
[----:B------:R0:W-:Y:S04]  /*12e40*/  STL [R1+0x6dc], R23 ;  /* 0x0006dc1701007387 */ /* 0x0001e80000100800 */
[----:B0-----:R-:W5:Y:S01]  /*12e50*/  LDL.LU R23, [R1+0x6b8] ;  /* 0x0006b80001177983 */ /* 0x001f620000300800 */
[----:B------:R-:W-:-:S05]  /*12e60*/  IADD3.X R251, R251, UR6, RZ, P1, !PT ;  /* 0x00000006fbfb7c10 */ /* 0x000fca0008ffe4ff */
[----:B------:R0:W-:Y:S04]  /*12e70*/  STL [R1+0x700], R251 ;  /* 0x000700fb01007387 */ /* 0x0001e80000100800 */
[----:B0-----:R-:W5:Y:S01]  /*12e80*/  LDL.LU R251, [R1+0x68c] ;  /* 0x00068c0001fb7983 */ /* 0x001f620000300800 */
[----:B--2---:R-:W-:Y:S02]  /*12e90*/  IADD3 R244, P1, R244, UR5, RZ ;  /* 0x00000005f4f47c10 */ /* 0x004fe4000ff3e0ff */
[----:B---3--:R-:W-:-:S03]  /*12ea0*/  IADD3.X R232, R232, UR6, RZ, P2, !PT ;  /* 0x00000006e8e87c10 */ /* 0x008fc600097fe4ff */
[----:B------:R0:W-:Y:S01]  /*12eb0*/  STL [R1+0x6d4], R244 ;  /* 0x0006d4f401007387 */ /* 0x0001e20000100800 */
[----:B----4-:R-:W-:-:S03]  /*12ec0*/  IADD3 R239, P2, R239, UR5, RZ ;  /* 0x00000005efef7c10 */ /* 0x010fc6000ff5e0ff */
[----:B0-----:R-:W2:Y:S04]  /*12ed0*/  LDL.LU R244, [R1+0x6b0] ;  /* 0x0006b00001f47983 */ /* 0x001ea80000300800 */
[----:B------:R0:W-:Y:S04]  /*12ee0*/  STL [R1+0x6f8], R232 ;  /* 0x0006f8e801007387 */ /* 0x0001e80000100800 */
[----:B0-----:R-:W3:Y:S04]  /*12ef0*/  LDL.LU R232, [R1+0x684] ;  /* 0x0006840001e87983 */ /* 0x001ee80000300800 */
[----:B------:R0:W-:Y:S01]  /*12f00*/  STL [R1+0x6cc], R239 ;  /* 0x0006ccef01007387 */ /* 0x0001e20000100800 */
[----:B-----5:R-:W-:-:S03]  /*12f10*/  IADD3.X R247, R247, UR6, RZ, P3, !PT ;  /* 0x00000006f7f77c10 */ /* 0x020fc60009ffe4ff */
[----:B0-----:R-:W4:Y:S04]  /*12f20*/  LDL.LU R239, [R1+0x6a8] ;  /* 0x0006a80001ef7983 */ /* 0x001f280000300800 */
[----:B------:R0:W-:Y:S01]  /*12f30*/  STL [R1+0x6f0], R247 ;  /* 0x0006f0f701007387 */ /* 0x0001e20000100800 */
[----:B------:R-:W-:Y:S02]  /*12f40*/  IADD3 R220, P3, R220, UR5, RZ ;  /* 0x00000005dcdc7c10 */ /* 0x000fe4000ff7e0ff */
[----:B------:R-:W-:Y:S01]  /*12f50*/  IADD3.X R252, R252, UR6, RZ, P4, !PT ;  /* 0x00000006fcfc7c10 */ /* 0x000fe2000a7fe4ff */
[----:B0-----:R-:W5:Y:S01]  /*12f60*/  LDL.LU R247, [R1+0x67c] ;  /* 0x00067c0001f77983 */ /* 0x001f620000300800 */
[----:B------:R-:W-:-:S03]  /*12f70*/  IADD3 R223, P4, R223, UR5, RZ ;  /* 0x00000005dfdf7c10 */ /* 0x000fc6000ff9e0ff */
[----:B------:R0:W-:Y:S04]  /*12f80*/  STL [R1+0x6e8], R252 ;  /* 0x0006e8fc01007387 */ /* 0x0001e80000100800 */
[----:B0-----:R-:W5:Y:S04]  /*12f90*/  LDL.LU R252, [R1+0x6a0] ;  /* 0x0006a00001fc7983 */ /* 0x001f680000300800 */
[----:B------:R-:W-:Y:S01]  /*12fa0*/  STL [R1+0x6c4], R220 ;  /* 0x0006c4dc01007387 */ /* 0x000fe20000100800 */
[----:B------:R-:W-:-:S05]  /*12fb0*/  IADD3.X R243, R243, UR6, RZ, P5, !PT ;  /* 0x00000006f3f37c10 */ /* 0x000fca000affe4ff */
[----:B------:R0:W-:Y:S04]  /*12fc0*/  STL [R1+0x6e0], R243 ;  /* 0x0006e0f301007387 */ /* 0x0001e80000100800 */
[----:B------:R-:W-:Y:S01]  /*12fd0*/  STL [R1+0x6bc], R223 ;  /* 0x0006bcdf01007387 */ /* 0x000fe20000100800 */
[----:B------:R-:W-:Y:S02]  /*12fe0*/  IADD3 R13, P5, R13, UR5, RZ ;  /* 0x000000050d0d7c10 */ /* 0x000fe4000ffbe0ff */
[----:B------:R-:W-:Y:S02]  /*12ff0*/  IADD3.X R224, R224, UR6, RZ, P6, !PT ;  /* 0x00000006e0e07c10 */ /* 0x000fe4000b7fe4ff */
[----:B------:R-:W-:Y:S01]  /*13000*/  IADD3.X R228, R228, UR6, RZ, P1, !PT ;  /* 0x00000006e4e47c10 */ /* 0x000fe20008ffe4ff */
[----:B0-----:R-:W5:Y:S01]  /*13010*/  LDL.LU R243, [R1+0x674] ;  /* 0x0006740001f37983 */ /* 0x001f620000300800 */
[----:B------:R-:W-:-:S03]  /*13020*/  IADD3 R227, P6, R227, UR5, RZ ;  /* 0x00000005e3e37c10 */ /* 0x000fc6000ffde0ff */
[----:B------:R0:W-:Y:S01]  /*13030*/  STL [R1+0x6b4], R13 ;  /* 0x0006b40d01007387 */ /* 0x0001e20000100800 */
[----:B------:R-:W-:Y:S02]  /*13040*/  IADD3 R248, P1, R248, UR5, RZ ;  /* 0x00000005f8f87c10 */ /* 0x000fe4000ff3e0ff */
[----:B------:R-:W-:Y:S01]  /*13050*/  IADD3.X R231, R231, UR6, RZ, P2, !PT ;  /* 0x00000006e7e77c10 */ /* 0x000fe200097fe4ff */
[----:B0-----:R-:W5:Y:S04]  /*13060*/  LDL.LU R13, [R1+0x698] ;  /* 0x00069800010d7983 */ /* 0x001f680000300800 */
[----:B------:R-:W-:Y:S01]  /*13070*/  STL [R1+0x6d8], R224 ;  /* 0x0006d8e001007387 */ /* 0x000fe20000100800 */
[----:B------:R-:W-:-:S03]  /*13080*/  IADD3 R235, P2, R235, UR5, RZ ;  /* 0x00000005ebeb7c10 */ /* 0x000fc6000ff5e0ff */
[----:B------:R0:W-:Y:S04]  /*13090*/  STL [R1+0x6a4], R248 ;  /* 0x0006a4f801007387 */ /* 0x0001e80000100800 */
[----:B------:R-:W-:Y:S01]  /*130a0*/  STL [R1+0x6ac], R227 ;  /* 0x0006ace301007387 */ /* 0x000fe20000100800 */
[----:B------:R-:W-:Y:S02]  /*130b0*/  IADD3.X R236, R236, UR6, RZ, P3, !PT ;  /* 0x00000006ecec7c10 */ /* 0x000fe40009ffe4ff */
[----:B------:R-:W-:Y:S01]  /*130c0*/  IADD3 R240, P3, R240, UR5, RZ ;  /* 0x00000005f0f07c10 */ /* 0x000fe2000ff7e0ff */
[----:B0-----:R-:W5:Y:S04]  /*130d0*/  LDL.LU R248, [R1+0x66c] ;  /* 0x00066c0001f87983 */ /* 0x001f680000300800 */
[----:B------:R-:W-:Y:S04]  /*130e0*/  STL [R1+0x6d0], R228 ;  /* 0x0006d0e401007387 */ /* 0x000fe80000100800 */
[----:B------:R0:W-:Y:S01]  /*130f0*/  STL [R1+0x69c], R235 ;  /* 0x00069ceb01007387 */ /* 0x0001e20000100800 */
[----:B------:R-:W-:-:S03]  /*13100*/  IADD3.X R23, R23, UR6, RZ, P4, !PT ;  /* 0x0000000617177c10 */ /* 0x000fc6000a7fe4ff */
[----:B0-----:R-:W5:Y:S04]  /*13110*/  LDL.LU R235, [R1+0x690] ;  /* 0x0006900001eb7983 */ /* 0x001f680000300800 */
[----:B------:R-:W-:Y:S04]  /*13120*/  STL [R1+0x6c8], R231 ;  /* 0x0006c8e701007387 */ /* 0x000fe80000100800 */
[----:B------:R0:W-:Y:S04]  /*13130*/  STL [R1+0x694], R240 ;  /* 0x000694f001007387 */ /* 0x0001e80000100800 */
[----:B0-----:R-:W5:Y:S04]  /*13140*/  LDL.LU R240, [R1+0x664] ;  /* 0x0006640001f07983 */ /* 0x001f680000300800 */
[----:B------:R-:W-:Y:S04]  /*13150*/  STL [R1+0x6c0], R236 ;  /* 0x0006c0ec01007387 */ /* 0x000fe80000100800 */
[----:B------:R0:W-:Y:S04]  /*13160*/  STL [R1+0x6b8], R23 ;  /* 0x0006b81701007387 */ /* 0x0001e80000100800 */
[----:B0-----:R-:W5:Y:S01]  /*13170*/  LDL.LU R23, [R1+0x688] ;  /* 0x0006880001177983 */ /* 0x001f620000300800 */
[----:B------:R-:W-:-:S05]  /*13180*/  IADD3 R251, P4, R251, UR5, RZ ;  /* 0x00000005fbfb7c10 */ /* 0x000fca000ff9e0ff */
[----:B------:R0:W-:Y:S04]  /*13190*/  STL [R1+0x68c], R251 ;  /* 0x00068cfb01007387 */ /* 0x0001e80000100800 */
[----:B0-----:R-:W5:Y:S04]  /*131a0*/  LDL.LU R251, [R1+0x65c] ;  /* 0x00065c0001fb7983 */ /* 0x001f680000300800 */
[----:B------:R-:W5:Y:S01]  /*131b0*/  LDL.LU R236, [R1+0x680] ;  /* 0x0006800001ec7983 */ /* 0x000f620000300800 */
[----:B--2---:R-:W-:-:S05]  /*131c0*/  IADD3.X R244, R244, UR6, RZ, P5, !PT ;  /* 0x00000006f4f47c10 */ /* 0x004fca000affe4ff */
[----:B------:R0:W-:Y:S01]  /*131d0*/  STL [R1+0x6b0], R244 ;  /* 0x0006b0f401007387 */ /* 0x0001e20000100800 */
[----:B---3--:R-:W-:-:S03]  /*131e0*/  IADD3 R232, P5, R232, UR5, RZ ;  /* 0x00000005e8e87c10 */ /* 0x008fc6000ffbe0ff */
[----:B0-----:R-:W2:Y:S01]  /*131f0*/  LDL.LU R244, [R1+0x654] ;  /* 0x0006540001f47983 */ /* 0x001ea20000300800 */
[----:B----4-:R-:W-:-:S05]  /*13200*/  IADD3.X R239, R239, UR6, RZ, P6, !PT ;  /* 0x00000006efef7c10 */ /* 0x010fca000b7fe4ff */
[----:B------:R0:W-:Y:S01]  /*13210*/  STL [R1+0x6a8], R239 ;  /* 0x0006a8ef01007387 */ /* 0x0001e20000100800 */
[----:B-----5:R-:W-:-:S03]  /*13220*/  IADD3 R247, P6, R247, UR5, RZ ;  /* 0x00000005f7f77c10 */ /* 0x020fc6000ffde0ff */
[----:B0-----:R-:W3:Y:S04]  /*13230*/  LDL.LU R239, [R1+0x678] ;  /* 0x0006780001ef7983 */ /* 0x001ee80000300800 */
[----:B------:R-:W-:Y:S04]  /*13240*/  STL [R1+0x684], R232 ;  /* 0x000684e801007387 */ /* 0x000fe80000100800 */
[----:B------:R-:W4:Y:S04]  /*13250*/  LDL.LU R219, [R1+0x64c] ;  /* 0x00064c0001db7983 */ /* 0x000f280000300800 */
[----:B------:R0:W-:Y:S01]  /*13260*/  STL [R1+0x67c], R247 ;  /* 0x00067cf701007387 */ /* 0x0001e20000100800 */
[----:B------:R-:W-:-:S03]  /*13270*/  IADD3.X R252, R252, UR6, RZ, P1, !PT ;  /* 0x00000006fcfc7c10 */ /* 0x000fc60008ffe4ff */
[----:B0-----:R-:W5:Y:S04]  /*13280*/  LDL.LU R247, [R1+0x670] ;  /* 0x0006700001f77983 */ /* 0x001f680000300800 */
[----:B------:R-:W5:Y:S04]  /*13290*/  LDL.LU R220, [R1+0x644] ;  /* 0x0006440001dc7983 */ /* 0x000f680000300800 */
[----:B------:R-:W5:Y:S04]  /*132a0*/  LDL.LU R223, [R1+0x668] ;  /* 0x0006680001df7983 */ /* 0x000f680000300800 */
[----:B------:R0:W-:Y:S04]  /*132b0*/  STL [R1+0x6a0], R252 ;  /* 0x0006a0fc01007387 */ /* 0x0001e80000100800 */
[----:B0-----:R-:W5:Y:S01]  /*132c0*/  LDL.LU R252, [R1+0x63c] ;  /* 0x00063c0001fc7983 */ /* 0x001f620000300800 */
[----:B------:R-:W-:-:S05]  /*132d0*/  IADD3 R243, P1, R243, UR5, RZ ;  /* 0x00000005f3f37c10 */ /* 0x000fca000ff3e0ff */
[----:B------:R0:W-:Y:S01]  /*132e0*/  STL [R1+0x674], R243 ;  /* 0x000674f301007387 */ /* 0x0001e20000100800 */
[----:B------:R-:W-:-:S03]  /*132f0*/  IADD3.X R13, R13, UR6, RZ, P2, !PT ;  /* 0x000000060d0d7c10 */ /* 0x000fc600097fe4ff */
        /* <DEDUP_REMOVED lines=8> */
[----:B------:R0:W-:Y:S01]  /*13380*/  STL [R1+0x66c], R248 ;  /* 0x00066cf801007387 */ /* 0x0001e20000100800 */
[----:B------:R-:W-:-:S03]  /*13390*/  IADD3.X R235, R235, UR6, RZ, P3, !PT ;  /* 0x00000006ebeb7c10 */ /* 0x000fc60009ffe4ff */
[----:B0-----:R-:W5:Y:S04]  /*133a0*/  LDL.LU R248, [R1+0x648] ;  /* 0x0006480001f87983 */ /* 0x001f680000300800 */
[----:B------:R-:W5:Y:S04]  /*133b0*/  LDL.LU R232, [R1+0x61c] ;  /* 0x00061c0001e87983 */ /* 0x000f680000300800 */
[----:B------:R0:W-:Y:S01]  /*133c0*/  STL [R1+0x690], R235 ;  /* 0x000690eb01007387 */ /* 0x0001e20000100800 */
[----:B------:R-:W-:-:S03]  /*133d0*/  IADD3 R240, P3, R240, UR5, RZ ;  /* 0x00000005f0f07c10 */ /* 0x000fc6000ff7e0ff */
[----:B0-----:R-:W5:Y:S04]  /*133e0*/  LDL.LU R235, [R1+0x640] ;  /* 0x0006400001eb7983 */ /* 0x001f680000300800 */
[----:B------:R0:W-:Y:S01]  /*133f0*/  STL [R1+0x664], R240 ;  /* 0x000664f001007387 */ /* 0x0001e20000100800 */
[----:B------:R-:W-:-:S03]  /*13400*/  IADD3.X R23, R23, UR6, RZ, P4, !PT ;  /* 0x0000000617177c10 */ /* 0x000fc6000a7fe4ff */
[----:B0-----:R-:W5:Y:S04]  /*13410*/  LDL.LU R240, [R1+0x614] ;  /* 0x0006140001f07983 */ /* 0x001f680000300800 */
[----:B------:R0:W-:Y:S04]  /*13420*/  STL [R1+0x688], R23 ;  /* 0x0006881701007387 */ /* 0x0001e80000100800 */
[----:B0-----:R-:W5:Y:S01]  /*13430*/  LDL.LU R23, [R1+0x638] ;  /* 0x0006380001177983 */ /* 0x001f620000300800 */
[----:B------:R-:W-:Y:S02]  /*13440*/  IADD3 R251, P4, R251, UR5, RZ ;  /* 0x00000005fbfb7c10 */ /* 0x000fe4000ff9e0ff */
[----:B------:R-:W-:-:S03]  /*13450*/  IADD3.X R236, R236, UR6, RZ, P5, !PT ;  /* 0x00000006ecec7c10 */ /* 0x000fc6000affe4ff */
[----:B------:R0:W-:Y:S04]  /*13460*/  STL [R1+0x65c], R251 ;  /* 0x00065cfb01007387 */ /* 0x0001e80000100800 */
[----:B0-----:R-:W5:Y:S04]  /*13470*/  LDL.LU R251, [R1+0x60c] ;  /* 0x00060c0001fb7983 */ /* 0x001f680000300800 */
[----:B------:R0:W-:Y:S04]  /*13480*/  STL [R1+0x680], R236 ;  /* 0x000680ec01007387 */ /* 0x0001e80000100800 */
[----:B0-----:R-:W5:Y:S01]  /*13490*/  LDL.LU R236, [R1+0x630] ;  /* 0x0006300001ec7983 */ /* 0x001f620000300800 */
[----:B--2---:R-:W-:-:S05]  /*134a0*/  IADD3 R244, P5, R244, UR5, RZ ;  /* 0x00000005f4f47c10 */ /* 0x004fca000ffbe0ff */
[----:B------:R0:W-:Y:S04]  /*134b0*/  STL [R1+0x654], R244 ;  /* 0x000654f401007387 */ /* 0x0001e80000100800 */
[----:B0-----:R-:W2:Y:S01]  /*134c0*/  LDL.LU R244, [R1+0x604] ;  /* 0x0006040001f47983 */ /* 0x001ea20000300800 */
[----:B---3--:R-:W-:Y:S02]  /*134d0*/  IADD3.X R239, R239, UR6, RZ, P6, !PT ;  /* 0x00000006efef7c10 */ /* 0x008fe4000b7fe4ff */
[----:B----4-:R-:W-:-:S03]  /*134e0*/  IADD3 R219, P6, R219, UR5, RZ ;  /* 0x00000005dbdb7c10 */ /* 0x010fc6000ffde0ff */
[----:B------:R0:W-:Y:S01]  /*134f0*/  STL [R1+0x678], R239 ;  /* 0x000678ef01007387 */ /* 0x0001e20000100800 */
[----:B-----5:R-:W-:Y:S02]  /*13500*/  IADD3.X R247, R247, UR6, RZ, P1, !PT ;  /* 0x00000006f7f77c10 */ /* 0x020fe40008ffe4ff */
[----:B------:R-:W-:Y:S01]  /*13510*/  IADD3.X R223, R223, UR6, RZ, P2, !PT ;  /* 0x00000006dfdf7c10 */ /* 0x000fe200097fe4ff */
[----:B0-----:R-:W3:Y:S01]  /*13520*/  LDL.LU R239, [R1+0x628] ;  /* 0x0006280001ef7983 */ /* 0x001ee20000300800 */
[----:B------:R-:W-:-:S03]  /*13530*/  IADD3 R220, P1, R220, UR5, RZ ;  /* 0x00000005dcdc7c10 */ /* 0x000fc6000ff3e0ff */
[----:B------:R0:W-:Y:S01]  /*13540*/  STL [R1+0x670], R247 ;  /* 0x000670f701007387 */ /* 0x0001e20000100800 */
[----:B------:R-:W-:-:S03]  /*13550*/  IADD3 R252, P2, R252, UR5, RZ ;  /* 0x00000005fcfc7c10 */ /* 0x000fc6000ff5e0ff */
[----:B0-----:R-:W4:Y:S04]  /*13560*/  LDL.LU R247, [R1+0x5fc] ;  /* 0x0005fc0001f77983 */ /* 0x001f280000300800 */
[----:B------:R-:W-:Y:S04]  /*13570*/  STL [R1+0x64c], R219 ;  /* 0x00064cdb01007387 */ /* 0x000fe80000100800 */
[----:B------:R0:W-:Y:S04]  /*13580*/  STL [R1+0x63c], R252 ;  /* 0x00063cfc01007387 */ /* 0x0001e80000100800 */
[----:B------:R-:W-:Y:S04]  /*13590*/  STL [R1+0x644], R220 ;  /* 0x000644dc01007387 */ /* 0x000fe80000100800 */
[----:B0-----:R-:W5:Y:S04]  /*135a0*/  LDL.LU R252, [R1+0x620] ;  /* 0x0006200001fc7983 */ /* 0x001f680000300800 */
[----:B------:R-:W-:Y:S01]  /*135b0*/  STL [R1+0x668], R223 ;  /* 0x000668df01007387 */ /* 0x000fe20000100800 */
[----:B------:R-:W-:-:S02]  /*135c0*/  IADD3.X R243, R243, UR6, RZ, P3, !PT ;  /* 0x00000006f3f37c10 */ /* 0x000fc40009ffe4ff */
[----:B------:R-:W-:Y:S02]  /*135d0*/  IADD3 R224, P3, R224, UR5, RZ ;  /* 0x00000005e0e07c10 */ /* 0x000fe4000ff7e0ff */
[----:B------:R-:W-:Y:S02]  /*135e0*/  IADD3.X R227, R227, UR6, RZ, P4, !PT ;  /* 0x00000006e3e37c10 */ /* 0x000fe4000a7fe4ff */
[----:B------:R-:W-:Y:S01]  /*135f0*/  IADD3 R228, P4, R228, UR5, RZ ;  /* 0x00000005e4e47c10 */ /* 0x000fe2000ff9e0ff */
[----:B------:R0:W-:Y:S01]  /*13600*/  STL [R1+0x660], R243 ;  /* 0x000660f301007387 */ /* 0x0001e20000100800 */
[----:B------:R-:W-:-:S03]  /*13610*/  IADD3.X R13, R13, UR6, RZ, P5, !PT ;  /* 0x000000060d0d7c10 */ /* 0x000fc6000affe4ff */
        /* <DEDUP_REMOVED lines=13> */
[----:B------:R-:W5:Y:S04]  /*136f0*/  LDL.LU R220, [R1+0x610] ;  /* 0x0006100001dc7983 */ /* 0x000f680000300800 */
[----:B------:R-:W-:Y:S01]  /*13700*/  STL [R1+0x61c], R232 ;  /* 0x00061ce801007387 */ /* 0x000fe20000100800 */
[----:B------:R-:W-:-:S05]  /*13710*/  IADD3 R240, P1, R240, UR5, RZ ;  /* 0x00000005f0f07c10 */ /* 0x000fca000ff3e0ff */
[----:B------:R0:W-:Y:S04]  /*13720*/  STL [R1+0x614], R240 ;  /* 0x000614f001007387 */ /* 0x0001e80000100800 */
[----:B------:R-:W-:Y:S01]  /*13730*/  STL [R1+0x640], R235 ;  /* 0x000640eb01007387 */ /* 0x000fe20000100800 */
[----:B------:R-:W-:-:S03]  /*13740*/  IADD3.X R23, R23, UR6, RZ, P2, !PT ;  /* 0x0000000617177c10 */ /* 0x000fc600097fe4ff */
[----:B0-----:R-:W5:Y:S04]  /*13750*/  LDL.LU R240, [R1+0x5e4] ;  /* 0x0005e40001f07983 */ /* 0x001f680000300800 */
[----:B------:R0:W-:Y:S04]  /*13760*/  STL [R1+0x638], R23 ;  /* 0x0006381701007387 */ /* 0x0001e80000100800 */
[----:B0-----:R-:W5:Y:S04]  /*13770*/  LDL.LU R23, [R1+0x608] ;  /* 0x0006080001177983 */ /* 0x001f680000300800 */
[----:B------:R-:W5:Y:S01]  /*13780*/  LDL.LU R223, [R1+0x5dc] ;  /* 0x0005dc0001df7983 */ /* 0x000f620000300800 */
[----:B------:R-:W-:-:S05]  /*13790*/  IADD3 R251, P2, R251, UR5, RZ ;  /* 0x00000005fbfb7c10 */ /* 0x000fca000ff5e0ff */
[----:B------:R0:W-:Y:S01]  /*137a0*/  STL [R1+0x60c], R251 ;  /* 0x00060cfb01007387 */ /* 0x0001e20000100800 */
[----:B------:R-:W-:-:S03]  /*137b0*/  IADD3.X R236, R236, UR6, RZ, P3, !PT ;  /* 0x00000006ecec7c10 */ /* 0x000fc60009ffe4ff */
[----:B0-----:R-:W5:Y:S01]  /*137c0*/  LDL.LU R251, [R1+0x600] ;  /* 0x0006000001fb7983 */ /* 0x001f620000300800 */
[----:B--2---:R-:W-:-:S05]  /*137d0*/  IADD3 R244, P3, R244, UR5, RZ ;  /* 0x00000005f4f47c10 */ /* 0x004fca000ff7e0ff */
[----:B------:R0:W-:Y:S04]  /*137e0*/  STL [R1+0x604], R244 ;  /* 0x000604f401007387 */ /* 0x0001e80000100800 */
[----:B0-----:R-:W2:Y:S04]  /*137f0*/  LDL.LU R244, [R1+0x5d4] ;  /* 0x0005d40001f47983 */ /* 0x001ea80000300800 */
[----:B------:R-:W-:Y:S04]  /*13800*/  STL [R1+0x630], R236 ;  /* 0x000630ec01007387 */ /* 0x000fe80000100800 */
[----:B------:R-:W2:Y:S04]  /*13810*/  LDL.LU R224, [R1+0x5f8] ;  /* 0x0005f80001e07983 */ /* 0x000ea80000300800 */
[----:B------:R-:W2:Y:S01]  /*13820*/  LDL.LU R227, [R1+0x5cc] ;  /* 0x0005cc0001e37983 */ /* 0x000ea20000300800 */
[----:B---3--:R-:W-:-:S05]  /*13830*/  IADD3.X R239, R239, UR6, RZ, P4, !PT ;  /* 0x00000006efef7c10 */ /* 0x008fca000a7fe4ff */
[----:B------:R-:W-:Y:S04]  /*13840*/  STL [R1+0x628], R239 ;  /* 0x000628ef01007387 */ /* 0x000fe80000100800 */
[----:B------:R-:W3:Y:S04]  /*13850*/  LDL.LU R228, [R1+0x5f0] ;  /* 0x0005f00001e47983 */ /* 0x000ee80000300800 */
[----:B------:R-:W3:Y:S01]  /*13860*/  LDL.LU R231, [R1+0x5c4] ;  /* 0x0005c40001e77983 */ /* 0x000ee20000300800 */
[----:B----4-:R-:W-:-:S05]  /*13870*/  IADD3 R247, P4, R247, UR5, RZ ;  /* 0x00000005f7f77c10 */ /* 0x010fca000ff9e0ff */
[----:B------:R0:W-:Y:S01]  /*13880*/  STL [R1+0x5fc], R247 ;  /* 0x0005fcf701007387 */ /* 0x0001e20000100800 */
[----:B-----5:R-:W-:-:S03]  /*13890*/  IADD3.X R252, R252, UR6, RZ, P5, !PT ;  /* 0x00000006fcfc7c10 */ /* 0x020fc6000affe4ff */
[----:B0-----:R-:W4:Y:S04]  /*138a0*/  LDL.LU R247, [R1+0x5e8] ;  /* 0x0005e80001f77983 */ /* 0x001f280000300800 */
[----:B------:R0:W-:Y:S04]  /*138b0*/  STL [R1+0x620], R252 ;  /* 0x000620fc01007387 */ /* 0x0001e80000100800 */
[----:B0-----:R-:W5:Y:S04]  /*138c0*/  LDL.LU R252, [R1+0x5bc] ;  /* 0x0005bc0001fc7983 */ /* 0x001f680000300800 */
[----:B------:R-:W5:Y:S04]  /*138d0*/  LDL.LU R232, [R1+0x5e0] ;  /* 0x0005e00001e87983 */ /* 0x000f680000300800 */
[----:B------:R-:W5:Y:S01]  /*138e0*/  LDL.LU R236, [R1+0x5b4] ;  /* 0x0005b40001ec7983 */ /* 0x000f620000300800 */
[----:B------:R-:W-:-:S05]  /*138f0*/  IADD3 R243, P5, R243, UR5, RZ ;  /* 0x00000005f3f37c10 */ /* 0x000fca000ffbe0ff */
[----:B------:R0:W-:Y:S01]  /*13900*/  STL [R1+0x5f4], R243 ;  /* 0x0005f4f301007387 */ /* 0x0001e20000100800 */
[----:B------:R-:W-:-:S03]  /*13910*/  IADD3.X R13, R13, UR6, RZ, P6, !PT ;  /* 0x000000060d0d7c10 */ /* 0x000fc6000b7fe4ff */
[----:B0-----:R-:W5:Y:S04]  /*13920*/  LDL.LU R243, [R1+0x5d8] ;  /* 0x0005d80001f37983 */ /* 0x001f680000300800 */
[----:B------:R-:W5:Y:S04]  /*13930*/  LDL.LU R235, [R1+0x5ac] ;  /* 0x0005ac0001eb7983 */ /* 0x000f680000300800 */
[----:B------:R0:W-:Y:S01]  /*13940*/  STL [R1+0x618], R13 ;  /* 0x0006180d01007387 */ /* 0x0001e20000100800 */
[----:B------:R-:W-:Y:S02]  /*13950*/  IADD3 R248, P6, R248, UR5, RZ ;  /* 0x00000005f8f87c10 */ /* 0x000fe4000ffde0ff */
[----:B------:R-:W-:Y:S01]  /*13960*/  IADD3.X R220, R220, UR6, RZ, P1, !PT ;  /* 0x00000006dcdc7c10 */ /* 0x000fe20008ffe4ff */
[----:B0-----:R-:W5:Y:S04]  /*13970*/  LDL.LU R13, [R1+0x5d0] ;  /* 0x0005d000010d7983 */ /* 0x001f680000300800 */
[----:B------:R-:W5:Y:S04]  /*13980*/  LDL.LU R239, [R1+0x5a4] ;  /* 0x0005a40001ef7983 */ /* 0x000f680000300800 */
[----:B------:R0:W-:Y:S04]  /*13990*/  STL [R1+0x5ec], R248 ;  /* 0x0005ecf801007387 */ /* 0x0001e80000100800 */
[----:B0-----:R-:W5:Y:S01]  /*139a0*/  LDL.LU R248, [R1+0x5c8] ;  /* 0x0005c80001f87983 */ /* 0x001f620000300800 */
[----:B------:R-:W-:-:S05]  /*139b0*/  IADD3 R240, P1, R240, UR5, RZ ;  /* 0x00000005f0f07c10 */ /* 0x000fca000ff3e0ff */
[----:B------:R0:W-:Y:S04]  /*139c0*/  STL [R1+0x5e4], R240 ;  /* 0x0005e4f001007387 */ /* 0x0001e80000100800 */
[----:B------:R-:W-:Y:S01]  /*139d0*/  STL [R1+0x610], R220 ;  /* 0x000610dc01007387 */ /* 0x000fe20000100800 */
[----:B------:R-:W-:-:S03]  /*139e0*/  IADD3.X R23, R23, UR6, RZ, P2, !PT ;  /* 0x0000000617177c10 */ /* 0x000fc600097fe4ff */
[----:B0-----:R-:W5:Y:S04]  /*139f0*/  LDL.LU R240, [R1+0x59c] ;  /* 0x00059c0001f07983 */ /* 0x001f680000300800 */
[----:B------:R0:W-:Y:S04]  /*13a00*/  STL [R1+0x608], R23 ;  /* 0x0006081701007387 */ /* 0x0001e80000100800 */
[----:B0-----:R-:W5:Y:S01]  /*13a10*/  LDL.LU R23, [R1+0x5c0] ;  /* 0x0005c00001177983 */ /* 0x001f620000300800 */
[----:B------:R-:W-:Y:S02]  /*13a20*/  IADD3.X R251, R251, UR6, RZ, P3, !PT ;  /* 0x00000006fbfb7c10 */ /* 0x000fe40009ffe4ff */
[----:B------:R-:W-:-:S03]  /*13a30*/  IADD3 R223, P2, R223, UR5, RZ ;  /* 0x00000005dfdf7c10 */ /* 0x000fc6000ff5e0ff */
[----:B------:R0:W-:Y:S04]  /*13a40*/  STL [R1+0x600], R251 ;  /* 0x000600fb01007387 */ /* 0x0001e80000100800 */
[----:B0-----:R-:W5:Y:S04]  /*13a50*/  LDL.LU R251, [R1+0x594] ;  /* 0x0005940001fb7983 */ /* 0x001f680000300800 */
[----:B------:R-:W-:Y:S01]  /*13a60*/  STL [R1+0x5dc], R223 ;  /* 0x0005dcdf01007387 */ /* 0x000fe20000100800 */
[----:B--2---:R-:W-:Y:S02]  /*13a70*/  IADD3 R244, P3, R244, UR5, RZ ;  /* 0x00000005f4f47c10 */ /* 0x004fe4000ff7e0ff */
[----:B------:R-:W-:-:S02]  /*13a80*/  IADD3.X R224, R224, UR6, RZ, P4, !PT ;  /* 0x00000006e0e07c10 */ /* 0x000fc4000a7fe4ff */
[----:B------:R-:W-:Y:S01]  /*13a90*/  IADD3 R227, P4, R227, UR5, RZ ;  /* 0x00000005e3e37c10 */ /* 0x000fe2000ff9e0ff */
[----:B------:R0:W-:Y:S01]  /*13aa0*/  STL [R1+0x5d4], R244 ;  /* 0x0005d4f401007387 */ /* 0x0001e20000100800 */
[----:B---3--:R-:W-:-:S03]  /*13ab0*/  IADD3.X R228, R228, UR6, RZ, P5, !PT ;  /* 0x00000006e4e47c10 */ /* 0x008fc6000affe4ff */
[----:B0-----:R-:W2:Y:S04]  /*13ac0*/  LDL.LU R244, [R1+0x5b8] ;  /* 0x0005b80001f47983 */ /* 0x001ea80000300800 */
[----:B------:R-:W-:Y:S01]  /*13ad0*/  STL [R1+0x5f8], R224 ;  /* 0x0005f8e001007387 */ /* 0x000fe20000100800 */
[----:B------:R-:W-:-:S03]  /*13ae0*/  IADD3 R231, P5, R231, UR5, RZ ;  /* 0x00000005e7e77c10 */ /* 0x000fc6000ffbe0ff */
[----:B------:R-:W-:Y:S01]  /*13af0*/  STL [R1+0x5cc], R227 ;  /* 0x0005cce301007387 */ /* 0x000fe20000100800 */
[----:B----4-:R-:W-:-:S05]  /*13b00*/  IADD3.X R247, R247, UR6, RZ, P6, !PT ;  /* 0x00000006f7f77c10 */ /* 0x010fca000b7fe4ff */
[----:B------:R0:W-:Y:S04]  /*13b10*/  STL [R1+0x5e8], R247 ;  /* 0x0005e8f701007387 */ /* 0x0001e80000100800 */
[----:B------:R-:W-:Y:S01]  /*13b20*/  STL [R1+0x5f0], R228 ;  /* 0x0005f0e401007387 */ /* 0x000fe20000100800 */
[----:B-----5:R-:W-:Y:S02]  /*13b30*/  IADD3 R252, P6, R252, UR5, RZ ;  /* 0x00000005fcfc7c10 */ /* 0x020fe4000ffde0ff */
[----:B------:R-:W-:Y:S02]  /*13b40*/  IADD3.X R232, R232, UR6, RZ, P1, !PT ;  /* 0x00000006e8e87c10 */ /* 0x000fe40008ffe4ff */
[----:B------:R-:W-:Y:S01]  /*13b50*/  IADD3 R236, P1, R236, UR5, RZ ;  /* 0x00000005ecec7c10 */ /* 0x000fe2000ff3e0ff */
[----:B0-----:R-:W3:Y:S04]  /*13b60*/  LDL.LU R247, [R1+0x58c] ;  /* 0x00058c0001f77983 */ /* 0x001ee80000300800 */
[----:B------:R-:W-:Y:S04]  /*13b70*/  STL [R1+0x5c4], R231 ;  /* 0x0005c4e701007387 */ /* 0x000fe80000100800 */
[----:B------:R0:W-:Y:S04]  /*13b80*/  STL [R1+0x5bc], R252 ;  /* 0x0005bcfc01007387 */ /* 0x0001e80000100800 */
[----:B0-----:R-:W4:Y:S04]  /*13b90*/  LDL.LU R252, [R1+0x5b0] ;  /* 0x0005b00001fc7983 */ /* 0x001f280000300800 */
[----:B------:R0:W-:Y:S04]  /*13ba0*/  STL [R1+0x5b4], R236 ;  /* 0x0005b4ec01007387 */ /* 0x0001e80000100800 */
[----:B------:R-:W-:Y:S01]  /*13bb0*/  STL [R1+0x5e0], R232 ;  /* 0x0005e0e801007387 */ /* 0x000fe20000100800 */
[----:B------:R-:W-:-:S03]  /*13bc0*/  IADD3.X R243, R243, UR6, RZ, P2, !PT ;  /* 0x00000006f3f37c10 */ /* 0x000fc600097fe4ff */
[----:B0-----:R-:W5:Y:S04]  /*13bd0*/  LDL.LU R236, [R1+0x584] ;  /* 0x0005840001ec7983 */ /* 0x001f680000300800 */
[----:B------:R0:W-:Y:S01]  /*13be0*/  STL [R1+0x5d8], R243 ;  /* 0x0005d8f301007387 */ /* 0x0001e20000100800 */
[----:B------:R-:W-:Y:S02]  /*13bf0*/  IADD3 R235, P2, R235, UR5, RZ ;  /* 0x00000005ebeb7c10 */ /* 0x000fe4000ff5e0ff */
[----:B------:R-:W-:Y:S01]  /*13c00*/  IADD3.X R13, R13, UR6, RZ, P3, !PT ;  /* 0x000000060d0d7c10 */ /* 0x000fe20009ffe4ff */
[----:B0-----:R-:W5:Y:S04]  /*13c10*/  LDL.LU R243, [R1+0x5a8] ;  /* 0x0005a80001f37983 */ /* 0x001f680000300800 */
[----:B------:R0:W-:Y:S01]  /*13c20*/  STL [R1+0x5d0], R13 ;  /* 0x0005d00d01007387 */ /* 0x0001e20000100800 */
[----:B------:R-:W-:-:S02]  /*13c30*/  IADD3 R239, P3, R239, UR5, RZ ;  /* 0x00000005efef7c10 */ /* 0x000fc4000ff7e0ff */
[----:B------:R-:W-:Y:S01]  /*13c40*/  IADD3.X R248, R248, UR6, RZ, P4, !PT ;  /* 0x00000006f8f87c10 */ /* 0x000fe2000a7fe4ff */
[----:B0-----:R-:W5:Y:S04]  /*13c50*/  LDL.LU R13, [R1+0x57c] ;  /* 0x00057c00010d7983 */ /* 0x001f680000300800 */
[----:B------:R-:W-:Y:S04]  /*13c60*/  STL [R1+0x5ac], R235 ;  /* 0x0005aceb01007387 */ /* 0x000fe80000100800 */
[----:B------:R-:W5:Y:S04]  /*13c70*/  LDL.LU R215, [R1+0x5a0] ;  /* 0x0005a00001d77983 */ /* 0x000f680000300800 */
[----:B------:R-:W5:Y:S04]  /*13c80*/  LDL.LU R216, [R1+0x574] ;  /* 0x0005740001d87983 */ /* 0x000f680000300800 */
[----:B------:R-:W-:Y:S04]  /*13c90*/  STL [R1+0x5a4], R239 ;  /* 0x0005a4ef01007387 */ /* 0x000fe80000100800 */
        /* <DEDUP_REMOVED lines=11> */
[----:B------:R0:W-:Y:S04]  /*13d50*/  STL [R1+0x594], R251 ;  /* 0x000594fb01007387 */ /* 0x0001e80000100800 */
[----:B0-----:R-:W5:Y:S04]  /*13d60*/  LDL.LU R251, [R1+0x55c] ;  /* 0x00055c0001fb7983 */ /* 0x001f680000300800 */
[----:B------:R-:W5:Y:S04]  /*13d70*/  LDL.LU R223, [R1+0x580] ;  /* 0x0005800001df7983 */ /* 0x000f680000300800 */
[----:B------:R-:W5:Y:S04]  /*13d80*/  LDL.LU R224, [R1+0x554] ;  /* 0x0005540001e07983 */ /* 0x000f680000300800 */
[----:B------:R-:W5:Y:S01]  /*13d90*/  LDL.LU R227, [R1+0x578] ;  /* 0x0005780001e37983 */ /* 0x000f620000300800 */
[----:B--2---:R-:W-:-:S05]  /*13da0*/  IADD3.X R244, R244, UR6, RZ, P6, !PT ;  /* 0x00000006f4f47c10 */ /* 0x004fca000b7fe4ff */
[----:B------:R0:W-:Y:S04]  /*13db0*/  STL [R1+0x5b8], R244 ;  /* 0x0005b8f401007387 */ /* 0x0001e80000100800 */
[----:B------:R-:W2:Y:S04]  /*13dc0*/  LDL.LU R228, [R1+0x54c] ;  /* 0x00054c0001e47983 */ /* 0x000ea80000300800 */
[----:B------:R-:W2:Y:S04]  /*13dd0*/  LDL.LU R231, [R1+0x570] ;  /* 0x0005700001e77983 */ /* 0x000ea80000300800 */
[----:B0-----:R-:W2:Y:S01]  /*13de0*/  LDL.LU R244, [R1+0x544] ;  /* 0x0005440001f47983 */ /* 0x001ea20000300800 */
[----:B---3--:R-:W-:-:S05]  /*13df0*/  IADD3 R247, P6, R247, UR5, RZ ;  /* 0x00000005f7f77c10 */ /* 0x008fca000ffde0ff */
[----:B------:R0:W-:Y:S01]  /*13e00*/  STL [R1+0x58c], R247 ;  /* 0x00058cf701007387 */ /* 0x0001e20000100800 */
[----:B----4-:R-:W-:-:S03]  /*13e10*/  IADD3.X R252, R252, UR6, RZ, P1, !PT ;  /* 0x00000006fcfc7c10 */ /* 0x010fc60008ffe4ff */
[----:B0-----:R-:W3:Y:S04]  /*13e20*/  LDL.LU R247, [R1+0x568] ;  /* 0x0005680001f77983 */ /* 0x001ee80000300800 */
[----:B------:R-:W4:Y:S04]  /*13e30*/  LDL.LU R232, [R1+0x53c] ;  /* 0x00053c0001e87983 */ /* 0x000f280000300800 */
[----:B------:R-:W4:Y:S04]  /*13e40*/  LDL.LU R239, [R1+0x560] ;  /* 0x0005600001ef7983 */ /* 0x000f280000300800 */
[----:B------:R0:W-:Y:S01]  /*13e50*/  STL [R1+0x5b0], R252 ;  /* 0x0005b0fc01007387 */ /* 0x0001e20000100800 */
[----:B-----5:R-:W-:-:S03]  /*13e60*/  IADD3 R236, P1, R236, UR5, RZ ;  /* 0x00000005ecec7c10 */ /* 0x020fc6000ff3e0ff */
[----:B0-----:R-:W5:Y:S04]  /*13e70*/  LDL.LU R252, [R1+0x534] ;  /* 0x0005340001fc7983 */ /* 0x001f680000300800 */
[----:B------:R-:W5:Y:S01]  /*13e80*/  LDL.LU R235, [R1+0x558] ;  /* 0x0005580001eb7983 */ /* 0x000f620000300800 */
[----:B------:R-:W-:-:S05]  /*13e90*/  IADD3.X R243, R243, UR6, RZ, P2, !PT ;  /* 0x00000006f3f37c10 */ /* 0x000fca00097fe4ff */
[----:B------:R0:W-:Y:S04]  /*13ea0*/  STL [R1+0x5a8], R243 ;  /* 0x0005a8f301007387 */ /* 0x0001e80000100800 */
[----:B------:R1:W-:Y:S01]  /*13eb0*/  STL [R1+0x584], R236 ;  /* 0x000584ec01007387 */ /* 0x0003e20000100800 */
[----:B------:R-:W-:-:S03]  /*13ec0*/  IADD3 R13, P2, R13, UR5, RZ ;  /* 0x000000050d0d7c10 */ /* 0x000fc6000ff5e0ff */
[----:B0-----:R-:W5:Y:S04]  /*13ed0*/  LDL.LU R243, [R1+0x52c] ;  /* 0x00052c0001f37983 */ /* 0x001f680000300800 */
[----:B-1----:R-:W5:Y:S04]  /*13ee0*/  LDL.LU R236, [R1+0x550] ;  /* 0x0005500001ec7983 */ /* 0x002f680000300800 */
[----:B------:R0:W-:Y:S01]  /*13ef0*/  STL [R1+0x57c], R13 ;  /* 0x00057c0d01007387 */ /* 0x0001e20000100800 */
[----:B------:R-:W-:Y:S02]  /*13f00*/  IADD3.X R215, R215, UR6, RZ, P3, !PT ;  /* 0x00000006d7d77c10 */ /* 0x000fe40009ffe4ff */
[----:B------:R-:W-:-:S02]  /*13f10*/  IADD3 R216, P3, R216, UR5, RZ ;  /* 0x00000005d8d87c10 */ /* 0x000fc4000ff7e0ff */
[----:B------:R-:W-:Y:S01]  /*13f20*/  IADD3.X R248, R248, UR6, RZ, P4, !PT ;  /* 0x00000006f8f87c10 */ /* 0x000fe2000a7fe4ff */
[----:B0-----:R-:W5:Y:S04]  /*13f30*/  LDL.LU R13, [R1+0x524] ;  /* 0x00052400010d7983 */ /* 0x001f680000300800 */
[----:B------:R0:W-:Y:S04]  /*13f40*/  STL [R1+0x598], R248 ;  /* 0x000598f801007387 */ /* 0x0001e80000100800 */
[----:B------:R-:W-:Y:S04]  /*13f50*/  STL [R1+0x5a0], R215 ;  /* 0x0005a0d701007387 */ /* 0x000fe80000100800 */
[----:B0-----:R-:W5:Y:S04]  /*13f60*/  LDL.LU R248, [R1+0x548] ;  /* 0x0005480001f87983 */ /* 0x001f680000300800 */
[----:B------:R-:W-:Y:S01]  /*13f70*/  STL [R1+0x574], R216 ;  /* 0x000574d801007387 */ /* 0x000fe20000100800 */
[----:B------:R-:W-:-:S02]  /*13f80*/  IADD3 R240, P4, R240, UR5, RZ ;  /* 0x00000005f0f07c10 */ /* 0x000fc4000ff9e0ff */
[----:B------:R-:W-:-:S03]  /*13f90*/  IADD3.X R219, R219, UR6, RZ, P5, !PT ;  /* 0x00000006dbdb7c10 */ /* 0x000fc6000affe4ff */
[----:B------:R0:W-:Y:S01]  /*13fa0*/  STL [R1+0x56c], R240 ;  /* 0x00056cf001007387 */ /* 0x0001e20000100800 */
[----:B------:R-:W-:-:S03]  /*13fb0*/  IADD3.X R23, R23, UR6, RZ, P6, !PT ;  /* 0x0000000617177c10 */ /* 0x000fc6000b7fe4ff */
[----:B0-----:R-:W5:Y:S04]  /*13fc0*/  LDL.LU R240, [R1+0x51c] ;  /* 0x00051c0001f07983 */ /* 0x001f680000300800 */
[----:B------:R0:W-:Y:S04]  /*13fd0*/  STL [R1+0x588], R23 ;  /* 0x0005881701007387 */ /* 0x0001e80000100800 */
[----:B------:R-:W-:Y:S04]  /*13fe0*/  STL [R1+0x590], R219 ;  /* 0x000590db01007387 */ /* 0x000fe80000100800 */
[----:B0-----:R-:W5:Y:S01]  /*13ff0*/  LDL.LU R23, [R1+0x540] ;  /* 0x0005400001177983 */ /* 0x001f620000300800 */
[----:B------:R-:W-:-:S02]  /*14000*/  IADD3 R220, P5, R220, UR5, RZ ;  /* 0x00000005dcdc7c10 */ /* 0x000fc4000ffbe0ff */
[----:B------:R-:W-:Y:S02]  /*14010*/  IADD3 R251, P6, R251, UR5, RZ ;  /* 0x00000005fbfb7c10 */ /* 0x000fe4000ffde0ff */
[----:B------:R-:W-:Y:S02]  /*14020*/  IADD3.X R223, R223, UR6, RZ, P1, !PT ;  /* 0x00000006dfdf7c10 */ /* 0x000fe40008ffe4ff */
[----:B------:R-:W-:Y:S01]  /*14030*/  IADD3 R224, P1, R224, UR5, RZ ;  /* 0x00000005e0e07c10 */ /* 0x000fe2000ff3e0ff */
[----:B------:R-:W-:Y:S04]  /*14040*/  STL [R1+0x564], R220 ;  /* 0x000564dc01007387 */ /* 0x000fe80000100800 */
[----:B------:R0:W-:Y:S01]  /*14050*/  STL [R1+0x55c], R251 ;  /* 0x00055cfb01007387 */ /* 0x0001e20000100800 */
[----:B------:R-:W-:-:S03]  /*14060*/  IADD3.X R227, R227, UR6, RZ, P2, !PT ;  /* 0x00000006e3e37c10 */ /* 0x000fc600097fe4ff */
[----:B0-----:R-:W5:Y:S04]  /*14070*/  LDL.LU R251, [R1+0x514] ;  /* 0x0005140001fb7983 */ /* 0x001f680000300800 */
[----:B------:R-:W-:Y:S04]  /*14080*/  STL [R1+0x580], R223 ;  /* 0x000580df01007387 */ /* 0x000fe80000100800 */
[----:B------:R-:W-:Y:S04]  /*14090*/  STL [R1+0x554], R224 ;  /* 0x000554e001007387 */ /* 0x000fe80000100800 */
[----:B------:R-:W-:Y:S01]  /*140a0*/  STL [R1+0x578], R227 ;  /* 0x000578e301007387 */ /* 0x000fe20000100800 */
[----:B--2---:R-:W-:-:S02]  /*140b0*/  IADD3.X R231, R231, UR6, RZ, P3, !PT ;  /* 0x00000006e7e77c10 */ /* 0x004fc40009ffe4ff */
[----:B------:R-:W-:Y:S02]  /*140c0*/  IADD3 R228, P2, R228, UR5, RZ ;  /* 0x00000005e4e47c10 */ /* 0x000fe4000ff5e0ff */
[----:B------:R-:W-:-:S05]  /*140d0*/  IADD3 R244, P3, R244, UR5, RZ ;  /* 0x00000005f4f47c10 */ /* 0x000fca000ff7e0ff */
[----:B------:R0:W-:Y:S04]  /*140e0*/  STL [R1+0x544], R244 ;  /* 0x000544f401007387 */ /* 0x0001e80000100800 */
[----:B------:R-:W-:Y:S04]  /*140f0*/  STL [R1+0x54c], R228 ;  /* 0x00054ce401007387 */ /* 0x000fe80000100800 */
[----:B0-----:R-:W2:Y:S04]  /*14100*/  LDL.LU R244, [R1+0x538] ;  /* 0x0005380001f47983 */ /* 0x001ea80000300800 */
[----:B------:R-:W-:Y:S01]  /*14110*/  STL [R1+0x570], R231 ;  /* 0x000570e701007387 */ /* 0x000fe20000100800 */
[----:B---3--:R-:W-:-:S02]  /*14120*/  IADD3.X R247, R247, UR6, RZ, P4, !PT ;  /* 0x00000006f7f77c10 */ /* 0x008fc4000a7fe4ff */
[----:B----4-:R-:W-:Y:S02]  /*14130*/  IADD3 R232, P4, R232, UR5, RZ ;  /* 0x00000005e8e87c10 */ /* 0x010fe4000ff9e0ff */
[----:B------:R-:W-:Y:S01]  /*14140*/  IADD3.X R239, R239, UR6, RZ, P5, !PT ;  /* 0x00000006efef7c10 */ /* 0x000fe2000affe4ff */
[----:B------:R0:W-:Y:S01]  /*14150*/  STL [R1+0x568], R247 ;  /* 0x000568f701007387 */ /* 0x0001e20000100800 */
[----:B-----5:R-:W-:Y:S02]  /*14160*/  IADD3 R252, P5, R252, UR5, RZ ;  /* 0x00000005fcfc7c10 */ /* 0x020fe4000ffbe0ff */
[----:B------:R-:W-:Y:S01]  /*14170*/  IADD3.X R235, R235, UR6, RZ, P6, !PT ;  /* 0x00000006ebeb7c10 */ /* 0x000fe2000b7fe4ff */
[----:B0-----:R-:W3:Y:S04]  /*14180*/  LDL.LU R247, [R1+0x50c] ;  /* 0x00050c0001f77983 */ /* 0x001ee80000300800 */
[----:B------:R0:W-:Y:S04]  /*14190*/  STL [R1+0x560], R239 ;  /* 0x000560ef01007387 */ /* 0x0001e80000100800 */
[----:B------:R-:W-:Y:S04]  /*141a0*/  STL [R1+0x53c], R232 ;  /* 0x00053ce801007387 */ /* 0x000fe80000100800 */
[----:B0-----:R-:W4:Y:S04]  /*141b0*/  LDL.LU R239, [R1+0x530] ;  /* 0x0005300001ef7983 */ /* 0x001f280000300800 */
[----:B------:R0:W-:Y:S01]  /*141c0*/  STL [R1+0x534], R252 ;  /* 0x000534fc01007387 */ /* 0x0001e20000100800 */
[----:B------:R-:W-:-:S02]  /*141d0*/  IADD3 R243, P6, R243, UR5, RZ ;  /* 0x00000005f3f37c10 */ /* 0x000fc4000ffde0ff */
[----:B------:R-:W-:Y:S01]  /*141e0*/  IADD3.X R236, R236, UR6, RZ, P1, !PT ;  /* 0x00000006ecec7c10 */ /* 0x000fe20008ffe4ff */
[----:B0-----:R-:W5:Y:S04]  /*141f0*/  LDL.LU R252, [R1+0x504] ;  /* 0x0005040001fc7983 */ /* 0x001f680000300800 */
[----:B------:R0:W-:Y:S01]  /*14200*/  STL [R1+0x52c], R243 ;  /* 0x00052cf301007387 */ /* 0x0001e20000100800 */
[----:B------:R-:W-:-:S03]  /*14210*/  IADD3 R13, P1, R13, UR5, RZ ;  /* 0x000000050d0d7c10 */ /* 0x000fc6000ff3e0ff */
[----:B0-----:R-:W5:Y:S04]  /*14220*/  LDL.LU R243, [R1+0x528] ;  /* 0x0005280001f37983 */ /* 0x001f680000300800 */
[----:B------:R-:W-:Y:S04]  /*14230*/  STL [R1+0x558], R235 ;  /* 0x000558eb01007387 */ /* 0x000fe80000100800 */
[----:B------:R-:W5:Y:S04]  /*14240*/  LDL.LU R216, [R1+0x4fc] ;  /* 0x0004fc0001d87983 */ /* 0x000f680000300800 */
[----:B------:R-:W5:Y:S04]  /*14250*/  LDL.LU R219, [R1+0x520] ;  /* 0x0005200001db7983 */ /* 0x000f680000300800 */
[----:B------:R-:W-:Y:S04]  /*14260*/  STL [R1+0x550], R236 ;  /* 0x000550ec01007387 */ /* 0x000fe80000100800 */
[----:B------:R0:W-:Y:S01]  /*14270*/  STL [R1+0x524], R13 ;  /* 0x0005240d01007387 */ /* 0x0001e20000100800 */
[----:B------:R-:W-:-:S03]  /*14280*/  IADD3.X R248, R248, UR6, RZ, P2, !PT ;  /* 0x00000006f8f87c10 */ /* 0x000fc600097fe4ff */
[----:B0-----:R-:W5:Y:S04]  /*14290*/  LDL.LU R13, [R1+0x4f4] ;  /* 0x0004f400010d7983 */ /* 0x001f680000300800 */
[----:B------:R0:W-:Y:S04]  /*142a0*/  STL [R1+0x548], R248 ;  /* 0x000548f801007387 */ /* 0x0001e80000100800 */
[----:B0-----:R-:W5:Y:S04]  /*142b0*/  LDL.LU R248, [R1+0x518] ;  /* 0x0005180001f87983 */ /* 0x001f680000300800 */
[----:B------:R-:W5:Y:S04]  /*142c0*/  LDL.LU R220, [R1+0x97c] ;  /* 0x00097c0001dc7983 */ /* 0x000f680000300800 */
[----:B------:R-:W5:Y:S04]  /*142d0*/  LDL.LU R223, [R1+0x510] ;  /* 0x0005100001df7983 */ /* 0x000f680000300800 */
[----:B------:R-:W5:Y:S01]  /*142e0*/  LDL.LU R224, [R1+0x974] ;  /* 0x0009740001e07983 */ /* 0x000f620000300800 */
[----:B------:R-:W-:-:S05]  /*142f0*/  IADD3 R240, P2, R240, UR5, RZ ;  /* 0x00000005f0f07c10 */ /* 0x000fca000ff5e0ff */
[----:B------:R-:W-:Y:S01]  /*14300*/  STL [R1+0x51c], R240 ;  /* 0x00051cf001007387 */ /* 0x000fe20000100800 */
[----:B------:R-:W-:-:S05]  /*14310*/  IADD3.X R23, R23, UR6, RZ, P3, !PT ;  /* 0x0000000617177c10 */ /* 0x000fca0009ffe4ff */
[----:B------:R0:W-:Y:S04]  /*14320*/  STL [R1+0x540], R23 ;  /* 0x0005401701007387 */ /* 0x0001e80000100800 */
[----:B0-----:R-:W5:Y:S04]  /*14330*/  LDL.LU R23, [R1+0x508] ;  /* 0x0005080001177983 */ /* 0x001f680000300800 */
[----:B------:R-:W5:Y:S01]  /*14340*/  LDL.LU R227, [R1+0x96c] ;  /* 0x00096c0001e37983 */ /* 0x000f620000300800 */
[----:B------:R-:W-:-:S03]  /*14350*/  IADD3 R251, P3, R251, UR5, RZ ;  /* 0x00000005fbfb7c10 */ /* 0x000fc6000ff7e0ff */
[----:B------:R-:W5:Y:S04]  /*14360*/  LDL.LU R228, [R1+0x500] ;  /* 0x0005000001e47983 */ /* 0x000f680000300800 */
[----:B------:R-:W5:Y:S04]  /*14370*/  LDL.LU R231, [R1+0x964] ;  /* 0x0009640001e77983 */ /* 0x000f680000300800 */
[----:B------:R0:W-:Y:S04]  /*14380*/  STL [R1+0x514], R251 ;  /* 0x000514fb01007387 */ /* 0x0001e80000100800 */
[----:B------:R-:W5:Y:S04]  /*14390*/  LDL.LU R232, [R1+0x4f8] ;  /* 0x0004f80001e87983 */ /* 0x000f680000300800 */
[----:B------:R-:W5:Y:S04]  /*143a0*/  LDL.LU R235, [R1+0x95c] ;  /* 0x00095c0001eb7983 */ /* 0x000f680000300800 */
[----:B0-----:R-:W5:Y:S01]  /*143b0*/  LDL.LU R251, [R1+0x4f0] ;  /* 0x0004f00001fb7983 */ /* 0x001f620000300800 */
[----:B--2---:R-:W-:-:S05]  /*143c0*/  IADD3.X R244, R244, UR6, RZ, P4, !PT ;  /* 0x00000006f4f47c10 */ /* 0x004fca000a7fe4ff */
[----:B------:R0:W-:Y:S04]  /*143d0*/  STL [R1+0x538], R244 ;  /* 0x000538f401007387 */ /* 0x0001e80000100800 */
[----:B0-----:R-:W2:Y:S04]  /*143e0*/  LDL.LU R244, [R1+0x954] ;  /* 0x0009540001f47983 */ /* 0x001ea80000300800 */
[----:B------:R-:W2:Y:S04]  /*143f0*/  LDL.LU R236, [R1+0x978] ;  /* 0x0009780001ec7983 */ /* 0x000ea80000300800 */
[----:B------:R-:W2:Y:S01]  /*14400*/  LDL.LU R240, [R1+0x94c] ;  /* 0x00094c0001f07983 */ /* 0x000ea20000300800 */
[----:B---3--:R-:W-:-:S05]  /*14410*/  IADD3 R247, P4, R247, UR5, RZ ;  /* 0x00000005f7f77c10 */ /* 0x008fca000ff9e0ff */
[----:B------:R0:W-:Y:S01]  /*14420*/  STL [R1+0x50c], R247 ;  /* 0x00050cf701007387 */ /* 0x0001e20000100800 */
[----:B----4-:R-:W-:-:S03]  /*14430*/  IADD3.X R239, R239, UR6, RZ, P5, !PT ;  /* 0x00000006efef7c10 */ /* 0x010fc6000affe4ff */
[----:B0-----:R-:W3:Y:S01]  /*14440*/  LDL.LU R247, [R1+0x970] ;  /* 0x0009700001f77983 */ /* 0x001ee20000300800 */
[----:B-----5:R-:W-:-:S05]  /*14450*/  IADD3 R252, P5, R252, UR5, RZ ;  /* 0x00000005fcfc7c10 */ /* 0x020fca000ffbe0ff */
[----:B------:R0:W-:Y:S01]  /*14460*/  STL [R1+0x504], R252 ;  /* 0x000504fc01007387 */ /* 0x0001e20000100800 */
[----:B------:R-:W-:Y:S02]  /*14470*/  IADD3.X R243, R243, UR6, RZ, P6, !PT ;  /* 0x00000006f3f37c10 */ /* 0x000fe4000b7fe4ff */
[----:B------:R-:W-:Y:S01]  /*14480*/  IADD3.X R219, R219, UR6, RZ, P1, !PT ;  /* 0x00000006dbdb7c10 */ /* 0x000fe20008ffe4ff */
[----:B0-----:R-:W4:Y:S04]  /*14490*/  LDL.LU R252, [R1+0x944] ;  /* 0x0009440001fc7983 */ /* 0x001f280000300800 */
[----:B------:R0:W-:Y:S01]  /*144a0*/  STL [R1+0x530], R239 ;  /* 0x000530ef01007387 */ /* 0x0001e20000100800 */
[----:B------:R-:W-:Y:S02]  /*144b0*/  IADD3 R216, P6, R216, UR5, RZ ;  /* 0x00000005d8d87c10 */ /* 0x000fe4000ffde0ff */
[----:B------:R-:W-:Y:S01]  /*144c0*/  IADD3 R13, P1, R13, UR5, RZ ;  /* 0x000000050d0d7c10 */ /* 0x000fe2000ff3e0ff */
[----:B0-----:R-:W5:Y:S04]  /*144d0*/  LDL.LU R239, [R1+0x968] ;  /* 0x0009680001ef7983 */ /* 0x001f680000300800 */
[----:B------:R0:W-:Y:S04]  /*144e0*/  STL [R1+0x528], R243 ;  /* 0x000528f301007387 */ /* 0x0001e80000100800 */
[----:B0-----:R-:W5:Y:S04]  /*144f0*/  LDL.LU R243, [R1+0x93c] ;  /* 0x00093c0001f37983 */ /* 0x001f680000300800 */
[----:B------:R0:W-:Y:S04]  /*14500*/  STL [R1+0x4f4], R13 ;  /* 0x0004f40d01007387 */ /* 0x0001e80000100800 */
[----:B------:R-:W-:Y:S01]  /*14510*/  STL [R1+0x4fc], R216 ;  /* 0x0004fcd801007387 */ /* 0x000fe20000100800 */
[----:B------:R-:W-:-:S02]  /*14520*/  IADD3.X R248, R248, UR6, RZ, P2, !PT ;  /* 0x00000006f8f87c10 */ /* 0x000fc400097fe4ff */
[----:B------:R-:W-:Y:S02]  /*14530*/  IADD3 R220, P2, R220, UR5, RZ ;  /* 0x00000005dcdc7c10 */ /* 0x000fe4000ff5e0ff */
[----:B------:R-:W-:Y:S01]  /*14540*/  IADD3.X R223, R223, UR6, RZ, P3, !PT ;  /* 0x00000006dfdf7c10 */ /* 0x000fe20009ffe4ff */
[----:B0-----:R-:W5:Y:S04]  /*14550*/  LDL.LU R13, [R1+0x960] ;  /* 0x00096000010d7983 */ /* 0x001f680000300800 */
[----:B------:R-:W-:Y:S04]  /*14560*/  STL [R1+0x520], R219 ;  /* 0x000520db01007387 */ /* 0x000fe80000100800 */
[----:B------:R0:W-:Y:S01]  /*14570*/  STL [R1+0x518], R248 ;  /* 0x000518f801007387 */ /* 0x0001e20000100800 */
[----:B------:R-:W-:-:S03]  /*14580*/  IADD3 R224, P3, R224, UR5, RZ ;  /* 0x00000005e0e07c10 */ /* 0x000fc6000ff7e0ff */
[----:B0-----:R-:W5:Y:S04]  /*14590*/  LDL.LU R248, [R1+0x934] ;  /* 0x0009340001f87983 */ /* 0x001f680000300800 */
[----:B------:R-:W-:Y:S04]  /*145a0*/  STL [R1+0x97c], R220 ;  /* 0x00097cdc01007387 */ /* 0x000fe80000100800 */
[----:B------:R-:W-:Y:S01]  /*145b0*/  STL [R1+0x510], R223 ;  /* 0x000510df01007387 */ /* 0x000fe20000100800 */
[----:B------:R-:W-:-:S05]  /*145c0*/  IADD3.X R23, R23, UR6, RZ, P4, !PT ;  /* 0x0000000617177c10 */ /* 0x000fca000a7fe4ff */
[----:B------:R0:W-:Y:S04]  /*145d0*/  STL [R1+0x508], R23 ;  /* 0x0005081701007387 */ /* 0x0001e80000100800 */
[----:B------:R-:W-:Y:S04]  /*145e0*/  STL [R1+0x974], R224 ;  /* 0x000974e001007387 */ /* 0x000fe80000100800 */
[----:B0-----:R-:W5:Y:S01]  /*145f0*/  LDL.LU R23, [R1+0x958] ;  /* 0x0009580001177983 */ /* 0x001f620000300800 */
[----:B------:R-:W-:Y:S02]  /*14600*/  IADD3 R227, P4, R227, UR5, RZ ;  /* 0x00000005e3e37c10 */ /* 0x000fe4000ff9e0ff */
[----:B------:R-:W-:-:S02]  /*14610*/  IADD3.X R228, R228, UR6, RZ, P5, !PT ;  /* 0x00000006e4e47c10 */ /* 0x000fc4000affe4ff */
[----:B------:R-:W-:Y:S02]  /*14620*/  IADD3 R231, P5, R231, UR5, RZ ;  /* 0x00000005e7e77c10 */ /* 0x000fe4000ffbe0ff */
[----:B------:R-:W-:Y:S02]  /*14630*/  IADD3.X R251, R251, UR6, RZ, P1, !PT ;  /* 0x00000006fbfb7c10 */ /* 0x000fe40008ffe4ff */
[----:B------:R-:W-:Y:S01]  /*14640*/  IADD3.X R232, R232, UR6, RZ, P6, !PT ;  /* 0x00000006e8e87c10 */ /* 0x000fe2000b7fe4ff */
[----:B------:R-:W-:Y:S04]  /*14650*/  STL [R1+0x96c], R227 ;  /* 0x00096ce301007387 */ /* 0x000fe80000100800 */
[----:B------:R-:W-:Y:S01]  /*14660*/  STL [R1+0x500], R228 ;  /* 0x000500e401007387 */ /* 0x000fe20000100800 */
[----:B------:R-:W-:-:S03]  /*14670*/  IADD3 R235, P6, R235, UR5, RZ ;  /* 0x00000005ebeb7c10 */ /* 0x000fc6000ffde0ff */
[----:B------:R-:W-:Y:S04]  /*14680*/  STL [R1+0x964], R231 ;  /* 0x000964e701007387 */ /* 0x000fe80000100800 */
[----:B------:R0:W-:Y:S04]  /*14690*/  STL [R1+0x4f0], R251 ;  /* 0x0004f0fb01007387 */ /* 0x0001e80000100800 */
[----:B------:R-:W-:Y:S04]  /*146a0*/  STL [R1+0x4f8], R232 ;  /* 0x0004f8e801007387 */ /* 0x000fe80000100800 */
[----:B0-----:R-:W5:Y:S04]  /*146b0*/  LDL.LU R251, [R1+0x92c] ;  /* 0x00092c0001fb7983 */ /* 0x001f680000300800 */
[----:B------:R-:W-:Y:S01]  /*146c0*/  STL [R1+0x95c], R235 ;  /* 0x00095ceb01007387 */ /* 0x000fe20000100800 */
[----:B--2---:R-:W-:-:S02]  /*146d0*/  IADD3 R244, P1, R244, UR5, RZ ;  /* 0x00000005f4f47c10 */ /* 0x004fc4000ff3e0ff */
[----:B------:R-:W-:Y:S02]  /*146e0*/  IADD3.X R236, R236, UR6, RZ, P2, !PT ;  /* 0x00000006ecec7c10 */ /* 0x000fe400097fe4ff */
[----:B------:R-:W-:Y:S01]  /*146f0*/  IADD3 R240, P2, R240, UR5, RZ ;  /* 0x00000005f0f07c10 */ /* 0x000fe2000ff5e0ff */
[----:B------:R0:W-:Y:S04]  /*14700*/  STL [R1+0x954], R244 ;  /* 0x000954f401007387 */ /* 0x0001e80000100800 */
[----:B0-----:R-:W2:Y:S04]  /*14710*/  LDL.LU R244, [R1+0x950] ;  /* 0x0009500001f47983 */ /* 0x001ea80000300800 */
[----:B------:R-:W2:Y:S04]  /*14720*/  LDL.LU R212, [R1+0x924] ;  /* 0x0009240001d47983 */ /* 0x000ea80000300800 */
[----:B------:R-:W-:Y:S01]  /*14730*/  STL [R1+0x978], R236 ;  /* 0x000978ec01007387 */ /* 0x000fe20000100800 */
[----:B---3--:R-:W-:-:S05]  /*14740*/  IADD3.X R247, R247, UR6, RZ, P3, !PT ;  /* 0x00000006f7f77c10 */ /* 0x008fca0009ffe4ff */
[----:B------:R0:W-:Y:S04]  /*14750*/  STL [R1+0x970], R247 ;  /* 0x000970f701007387 */ /* 0x0001e80000100800 */
[----:B------:R1:W-:Y:S04]  /*14760*/  STL [R1+0x94c], R240 ;  /* 0x00094cf001007387 */ /* 0x0003e80000100800 */
[----:B0-----:R-:W3:Y:S04]  /*14770*/  LDL.LU R247, [R1+0x948] ;  /* 0x0009480001f77983 */ /* 0x001ee80000300800 */
[----:B-1----:R-:W3:Y:S01]  /*14780*/  LDL.LU R240, [R1+0x91c] ;  /* 0x00091c0001f07983 */ /* 0x002ee20000300800 */
[----:B----4-:R-:W-:-:S05]  /*14790*/  IADD3 R252, P3, R252, UR5, RZ ;  /* 0x00000005fcfc7c10 */ /* 0x010fca000ff7e0ff */
[----:B------:R0:W-:Y:S01]  /*147a0*/  STL [R1+0x944], R252 ;  /* 0x000944fc01007387 */ /* 0x0001e20000100800 */
[----:B-----5:R-:W-:-:S03]  /*147b0*/  IADD3.X R239, R239, UR6, RZ, P4, !PT ;  /* 0x00000006efef7c10 */ /* 0x020fc6000a7fe4ff */
[----:B0-----:R-:W4:Y:S04]  /*147c0*/  LDL.LU R252, [R1+0x940] ;  /* 0x0009400001fc7983 */ /* 0x001f280000300800 */
[----:B------:R-:W5:Y:S04]  /*147d0*/  LDL.LU R215, [R1+0x914] ;  /* 0x0009140001d77983 */ /* 0x000f680000300800 */
[----:B------:R-:W5:Y:S04]  /*147e0*/  LDL.LU R216, [R1+0x938] ;  /* 0x0009380001d87983 */ /* 0x000f680000300800 */
[----:B------:R-:W-:Y:S01]  /*147f0*/  STL [R1+0x968], R239 ;  /* 0x000968ef01007387 */ /* 0x000fe20000100800 */
[----:B------:R-:W-:-:S05]  /*14800*/  IADD3 R243, P4, R243, UR5, RZ ;  /* 0x00000005f3f37c10 */ /* 0x000fca000ff9e0ff */
[----:B------:R0:W-:Y:S01]  /*14810*/  STL [R1+0x93c], R243 ;  /* 0x00093cf301007387 */ /* 0x0001e20000100800 */
        /* <DEDUP_REMOVED lines=8> */
[----:B------:R0:W-:Y:S04]  /*148a0*/  STL [R1+0x934], R248 ;  /* 0x000934f801007387 */ /* 0x0001e80000100800 */
[----:B------:R-:W5:Y:S04]  /*148b0*/  LDL.LU R224, [R1+0x920] ;  /* 0x0009200001e07983 */ /* 0x000f680000300800 */
[----:B0-----:R-:W5:Y:S04]  /*148c0*/  LDL.LU R248, [R1+0x8f4] ;  /* 0x0008f40001f87983 */ /* 0x001f680000300800 */
[----:B------:R-:W5:Y:S04]  /*148d0*/  LDL.LU R227, [R1+0x918] ;  /* 0x0009180001e37983 */ /* 0x000f680000300800 */
[----:B------:R-:W5:Y:S04]  /*148e0*/  LDL.LU R228, [R1+0x8ec] ;  /* 0x0008ec0001e47983 */ /* 0x000f680000300800 */
[----:B------:R-:W5:Y:S01]  /*148f0*/  LDL.LU R231, [R1+0x910] ;  /* 0x0009100001e77983 */ /* 0x000f620000300800 */
[----:B------:R-:W-:-:S05]  /*14900*/  IADD3.X R23, R23, UR6, RZ, P6, !PT ;  /* 0x0000000617177c10 */ /* 0x000fca000b7fe4ff */
[----:B------:R0:W-:Y:S04]  /*14910*/  STL [R1+0x958], R23 ;  /* 0x0009581701007387 */ /* 0x0001e80000100800 */
[----:B------:R-:W5:Y:S04]  /*14920*/  LDL.LU R232, [R1+0x8e4] ;  /* 0x0008e40001e87983 */ /* 0x000f680000300800 */
[----:B------:R-:W5:Y:S04]  /*14930*/  LDL.LU R235, [R1+0x908] ;  /* 0x0009080001eb7983 */ /* 0x000f680000300800 */
[----:B0-----:R-:W5:Y:S01]  /*14940*/  LDL.LU R23, [R1+0x8dc] ;  /* 0x0008dc0001177983 */ /* 0x001f620000300800 */
[----:B------:R-:W-:-:S05]  /*14950*/  IADD3 R251, P6, R251, UR5, RZ ;  /* 0x00000005fbfb7c10 */ /* 0x000fca000ffde0ff */
[----:B------:R0:W-:Y:S04]  /*14960*/  STL [R1+0x92c], R251 ;  /* 0x00092cfb01007387 */ /* 0x0001e80000100800 */
[----:B0-----:R-:W5:Y:S04]  /*14970*/  LDL.LU R251, [R1+0x900] ;  /* 0x0009000001fb7983 */ /* 0x001f680000300800 */
[----:B------:R-:W5:Y:S04]  /*14980*/  LDL.LU R236, [R1+0x8d4] ;  /* 0x0008d40001ec7983 */ /* 0x000f680000300800 */
[----:B------:R-:W5:Y:S01]  /*14990*/  LDL.LU R239, [R1+0x8f8] ;  /* 0x0008f80001ef7983 */ /* 0x000f620000300800 */
[----:B--2---:R-:W-:-:S02]  /*149a0*/  IADD3.X R244, R244, UR6, RZ, P1, !PT ;  /* 0x00000006f4f47c10 */ /* 0x004fc40008ffe4ff */
[----:B------:R-:W-:-:S03]  /*149b0*/  IADD3 R212, P1, R212, UR5, RZ ;  /* 0x00000005d4d47c10 */ /* 0x000fc6000ff3e0ff */
[----:B------:R0:W-:Y:S04]  /*149c0*/  STL [R1+0x950], R244 ;  /* 0x000950f401007387 */ /* 0x0001e80000100800 */
[----:B0-----:R-:W2:Y:S01]  /*149d0*/  LDL.LU R244, [R1+0x8cc] ;  /* 0x0008cc0001f47983 */ /* 0x001ea20000300800 */
[----:B---3--:R-:W-:Y:S02]  /*149e0*/  IADD3.X R247, R247, UR6, RZ, P2, !PT ;  /* 0x00000006f7f77c10 */ /* 0x008fe400097fe4ff */
[----:B------:R-:W-:-:S03]  /*149f0*/  IADD3 R240, P2, R240, UR5, RZ ;  /* 0x00000005f0f07c10 */ /* 0x000fc6000ff5e0ff */
[----:B------:R0:W-:Y:S04]  /*14a00*/  STL [R1+0x948], R247 ;  /* 0x000948f701007387 */ /* 0x0001e80000100800 */
[----:B0-----:R-:W3:Y:S04]  /*14a10*/  LDL.LU R247, [R1+0x8f0] ;  /* 0x0008f00001f77983 */ /* 0x001ee80000300800 */
[----:B------:R-:W-:Y:S04]  /*14a20*/  STL [R1+0x924], R212 ;  /* 0x000924d401007387 */ /* 0x000fe80000100800 */
[----:B------:R0:W-:Y:S01]  /*14a30*/  STL [R1+0x91c], R240 ;  /* 0x00091cf001007387 */ /* 0x0001e20000100800 */
[----:B----4-:R-:W-:-:S02]  /*14a40*/  IADD3.X R252, R252, UR6, RZ, P3, !PT ;  /* 0x00000006fcfc7c10 */ /* 0x010fc40009ffe4ff */
[----:B-----5:R-:W-:Y:S02]  /*14a50*/  IADD3.X R216, R216, UR6, RZ, P4, !PT ;  /* 0x00000006d8d87c10 */ /* 0x020fe4000a7fe4ff */
[----:B------:R-:W-:Y:S01]  /*14a60*/  IADD3 R215, P3, R215, UR5, RZ ;  /* 0x00000005d7d77c10 */ /* 0x000fe2000ff7e0ff */
[----:B0-----:R-:W4:Y:S04]  /*14a70*/  LDL.LU R240, [R1+0x8c4] ;  /* 0x0008c40001f07983 */ /* 0x001f280000300800 */
[----:B------:R0:W-:Y:S04]  /*14a80*/  STL [R1+0x940], R252 ;  /* 0x000940fc01007387 */ /* 0x0001e80000100800 */
[----:B0-----:R-:W5:Y:S01]  /*14a90*/  LDL.LU R252, [R1+0x8e8] ;  /* 0x0008e80001fc7983 */ /* 0x001f620000300800 */
[----:B------:R-:W-:-:S05]  /*14aa0*/  IADD3 R243, P4, R243, UR5, RZ ;  /* 0x00000005f3f37c10 */ /* 0x000fca000ff9e0ff */
[----:B------:R0:W-:Y:S04]  /*14ab0*/  STL [R1+0x90c], R243 ;  /* 0x00090cf301007387 */ /* 0x0001e80000100800 */
[----:B------:R-:W-:Y:S01]  /*14ac0*/  STL [R1+0x914], R215 ;  /* 0x000914d701007387 */ /* 0x000fe20000100800 */
[----:B------:R-:W-:Y:S02]  /*14ad0*/  IADD3.X R13, R13, UR6, RZ, P5, !PT ;  /* 0x000000060d0d7c10 */ /* 0x000fe4000affe4ff */
[----:B------:R-:W-:Y:S01]  /*14ae0*/  IADD3 R219, P5, R219, UR5, RZ ;  /* 0x00000005dbdb7c10 */ /* 0x000fe2000ffbe0ff */
[----:B0-----:R-:W5:Y:S04]  /*14af0*/  LDL.LU R243, [R1+0x8bc] ;  /* 0x0008bc0001f37983 */ /* 0x001f680000300800 */
[----:B------:R-:W-:Y:S04]  /*14b00*/  STL [R1+0x938], R216 ;  /* 0x000938d801007387 */ /* 0x000fe80000100800 */
[----:B------:R0:W-:Y:S01]  /*14b10*/  STL [R1+0x930], R13 ;  /* 0x0009300d01007387 */ /* 0x0001e20000100800 */
[----:B------:R-:W-:-:S02]  /*14b20*/  IADD3.X R220, R220, UR6, RZ, P6, !PT ;  /* 0x00000006dcdc7c10 */ /* 0x000fc4000b7fe4ff */
[----:B------:R-:W-:Y:S02]  /*14b30*/  IADD3.X R224, R224, UR6, RZ, P1, !PT ;  /* 0x00000006e0e07c10 */ /* 0x000fe40008ffe4ff */
[----:B------:R-:W-:Y:S02]  /*14b40*/  IADD3 R223, P6, R223, UR5, RZ ;  /* 0x00000005dfdf7c10 */ /* 0x000fe4000ffde0ff */
[----:B------:R-:W-:Y:S01]  /*14b50*/  IADD3 R248, P1, R248, UR5, RZ ;  /* 0x00000005f8f87c10 */ /* 0x000fe2000ff3e0ff */
[----:B0-----:R-:W5:Y:S04]  /*14b60*/  LDL.LU R13, [R1+0x8e0] ;  /* 0x0008e000010d7983 */ /* 0x001f680000300800 */
[----:B------:R-:W-:Y:S04]  /*14b70*/  STL [R1+0x904], R219 ;  /* 0x000904db01007387 */ /* 0x000fe80000100800 */
[----:B------:R-:W-:Y:S01]  /*14b80*/  STL [R1+0x928], R220 ;  /* 0x000928dc01007387 */ /* 0x000fe20000100800 */
[----:B------:R-:W-:-:S03]  /*14b90*/  IADD3.X R227, R227, UR6, RZ, P2, !PT ;  /* 0x00000006e3e37c10 */ /* 0x000fc600097fe4ff */
[----:B------:R0:W-:Y:S01]  /*14ba0*/  STL [R1+0x8f4], R248 ;  /* 0x0008f4f801007387 */ /* 0x0001e20000100800 */
[----:B------:R-:W-:-:S03]  /*14bb0*/  IADD3 R228, P2, R228, UR5, RZ ;  /* 0x00000005e4e47c10 */ /* 0x000fc6000ff5e0ff */
[----:B------:R-:W-:Y:S01]  /*14bc0*/  STL [R1+0x8fc], R223 ;  /* 0x0008fcdf01007387 */ /* 0x000fe20000100800 */
[----:B------:R-:W-:Y:S02]  /*14bd0*/  IADD3.X R231, R231, UR6, RZ, P3, !PT ;  /* 0x00000006e7e77c10 */ /* 0x000fe40009ffe4ff */
[----:B------:R-:W-:Y:S01]  /*14be0*/  IADD3.X R235, R235, UR6, RZ, P4, !PT ;  /* 0x00000006ebeb7c10 */ /* 0x000fe2000a7fe4ff */
[----:B0-----:R-:W5:Y:S04]  /*14bf0*/  LDL.LU R248, [R1+0x8b4] ;  /* 0x0008b40001f87983 */ /* 0x001f680000300800 */
[----:B------:R-:W-:Y:S01]  /*14c00*/  STL [R1+0x920], R224 ;  /* 0x000920e001007387 */ /* 0x000fe20000100800 */
[----:B------:R-:W-:-:S03]  /*14c10*/  IADD3 R232, P3, R232, UR5, RZ ;  /* 0x00000005e8e87c10 */ /* 0x000fc6000ff7e0ff */
        /* <DEDUP_REMOVED lines=8> */
[----:B------:R-:W-:-:S02]  /*14ca0*/  IADD3.X R251, R251, UR6, RZ, P5, !PT ;  /* 0x00000006fbfb7c10 */ /* 0x000fc4000affe4ff */
[----:B------:R-:W-:Y:S02]  /*14cb0*/  IADD3 R236, P5, R236, UR5, RZ ;  /* 0x00000005ecec7c10 */ /* 0x000fe4000ffbe0ff */
[----:B------:R-:W-:Y:S01]  /*14cc0*/  IADD3.X R239, R239, UR6, RZ, P6, !PT ;  /* 0x00000006efef7c10 */ /* 0x000fe2000b7fe4ff */
[----:B------:R0:W-:Y:S04]  /*14cd0*/  STL [R1+0x900], R251 ;  /* 0x000900fb01007387 */ /* 0x0001e80000100800 */
[----:B0-----:R-:W5:Y:S04]  /*14ce0*/  LDL.LU R251, [R1+0x8ac] ;  /* 0x0008ac0001fb7983 */ /* 0x001f680000300800 */
[----:B------:R-:W5:Y:S04]  /*14cf0*/  LDL.LU R215, [R1+0x8d0] ;  /* 0x0008d00001d77983 */ /* 0x000f680000300800 */
[----:B------:R-:W-:Y:S01]  /*14d00*/  STL [R1+0x8d4], R236 ;  /* 0x0008d4ec01007387 */ /* 0x000fe20000100800 */
[----:B--2---:R-:W-:-:S05]  /*14d10*/  IADD3 R244, P6, R244, UR5, RZ ;  /* 0x00000005f4f47c10 */ /* 0x004fca000ffde0ff */
[----:B------:R0:W-:Y:S04]  /*14d20*/  STL [R1+0x8cc], R244 ;  /* 0x0008ccf401007387 */ /* 0x0001e80000100800 */
[----:B------:R1:W-:Y:S04]  /*14d30*/  STL [R1+0x8f8], R239 ;  /* 0x0008f8ef01007387 */ /* 0x0003e80000100800 */
[----:B0-----:R-:W2:Y:S04]  /*14d40*/  LDL.LU R244, [R1+0x8a4] ;  /* 0x0008a40001f47983 */ /* 0x001ea80000300800 */
[----:B-1----:R-:W2:Y:S01]  /*14d50*/  LDL.LU R239, [R1+0x8c8] ;  /* 0x0008c80001ef7983 */ /* 0x002ea20000300800 */
[----:B---3--:R-:W-:-:S05]  /*14d60*/  IADD3.X R247, R247, UR6, RZ, P1, !PT ;  /* 0x00000006f7f77c10 */ /* 0x008fca0008ffe4ff */
[----:B------:R0:W-:Y:S01]  /*14d70*/  STL [R1+0x8f0], R247 ;  /* 0x0008f0f701007387 */ /* 0x0001e20000100800 */
[----:B----4-:R-:W-:-:S03]  /*14d80*/  IADD3 R240, P1, R240, UR5, RZ ;  /* 0x00000005f0f07c10 */ /* 0x010fc6000ff3e0ff */
[----:B0-----:R-:W3:Y:S04]  /*14d90*/  LDL.LU R247, [R1+0x89c] ;  /* 0x00089c0001f77983 */ /* 0x001ee80000300800 */
[----:B------:R-:W4:Y:S04]  /*14da0*/  LDL.LU R216, [R1+0x8c0] ;  /* 0x0008c00001d87983 */ /* 0x000f280000300800 */
[----:B------:R-:W4:Y:S04]  /*14db0*/  LDL.LU R219, [R1+0x894] ;  /* 0x0008940001db7983 */ /* 0x000f280000300800 */
[----:B------:R-:W-:Y:S01]  /*14dc0*/  STL [R1+0x8c4], R240 ;  /* 0x0008c4f001007387 */ /* 0x000fe20000100800 */
[----:B-----5:R-:W-:-:S05]  /*14dd0*/  IADD3.X R252, R252, UR6, RZ, P2, !PT ;  /* 0x00000006fcfc7c10 */ /* 0x020fca00097fe4ff */
[----:B------:R0:W-:Y:S04]  /*14de0*/  STL [R1+0x8e8], R252 ;  /* 0x0008e8fc01007387 */ /* 0x0001e80000100800 */
[----:B0-----:R-:W5:Y:S04]  /*14df0*/  LDL.LU R252, [R1+0x8b8] ;  /* 0x0008b80001fc7983 */ /* 0x001f680000300800 */
[----:B------:R-:W5:Y:S04]  /*14e00*/  LDL.LU R220, [R1+0x88c] ;  /* 0x00088c0001dc7983 */ /* 0x000f680000300800 */
[----:B------:R-:W5:Y:S01]  /*14e10*/  LDL.LU R223, [R1+0x8b0] ;  /* 0x0008b00001df7983 */ /* 0x000f620000300800 */
[----:B------:R-:W-:-:S05]  /*14e20*/  IADD3 R243, P2, R243, UR5, RZ ;  /* 0x00000005f3f37c10 */ /* 0x000fca000ff5e0ff */
[----:B------:R-:W-:Y:S04]  /*14e30*/  STL [R1+0x8bc], R243 ;  /* 0x0008bcf301007387 */ /* 0x000fe80000100800 */
[----:B------:R-:W5:Y:S04]  /*14e40*/  LDL.LU R224, [R1+0x884] ;  /* 0x0008840001e07983 */ /* 0x000f680000300800 */
[----:B------:R-:W5:Y:S01]  /*14e50*/  LDL.LU R227, [R1+0x8a8] ;  /* 0x0008a80001e37983 */ /* 0x000f620000300800 */
[----:B------:R-:W-:-:S05]  /*14e60*/  IADD3.X R13, R13, UR6, RZ, P3, !PT ;  /* 0x000000060d0d7c10 */ /* 0x000fca0009ffe4ff */
[----:B------:R0:W-:Y:S04]  /*14e70*/  STL [R1+0x8e0], R13 ;  /* 0x0008e00d01007387 */ /* 0x0001e80000100800 */
[----:B------:R-:W5:Y:S04]  /*14e80*/  LDL.LU R228, [R1+0x87c] ;  /* 0x00087c0001e47983 */ /* 0x000f680000300800 */
[----:B0-----:R-:W5:Y:S01]  /*14e90*/  LDL.LU R13, [R1+0x8a0] ;  /* 0x0008a000010d7983 */ /* 0x001f620000300800 */
[----:B------:R-:W-:-:S03]  /*14ea0*/  IADD3 R248, P3, R248, UR5, RZ ;  /* 0x00000005f8f87c10 */ /* 0x000fc6000ff7e0ff */
[----:B------:R-:W5:Y:S04]  /*14eb0*/  LDL.LU R231, [R1+0x874] ;  /* 0x0008740001e77983 */ /* 0x000f680000300800 */
[----:B------:R-:W5:Y:S04]  /*14ec0*/  LDL.LU R232, [R1+0x898] ;  /* 0x0008980001e87983 */ /* 0x000f680000300800 */
[----:B------:R-:W5:Y:S04]  /*14ed0*/  LDL.LU R235, [R1+0x86c] ;  /* 0x00086c0001eb7983 */ /* 0x000f680000300800 */
[----:B------:R0:W-:Y:S04]  /*14ee0*/  STL [R1+0x8b4], R248 ;  /* 0x0008b4f801007387 */ /* 0x0001e80000100800 */
[----:B------:R-:W5:Y:S04]  /*14ef0*/  LDL.LU R236, [R1+0x890] ;  /* 0x0008900001ec7983 */ /* 0x000f680000300800 */
[----:B------:R-:W5:Y:S04]  /*14f00*/  LDL.LU R240, [R1+0x864] ;  /* 0x0008640001f07983 */ /* 0x000f680000300800 */
[----:B0-----:R-:W5:Y:S01]  /*14f10*/  LDL.LU R248, [R1+0x888] ;  /* 0x0008880001f87983 */ /* 0x001f620000300800 */
[----:B------:R-:W-:-:S05]  /*14f20*/  IADD3.X R23, R23, UR6, RZ, P4, !PT ;  /* 0x0000000617177c10 */ /* 0x000fca000a7fe4ff */
[----:B------:R0:W-:Y:S04]  /*14f30*/  STL [R1+0x8d8], R23 ;  /* 0x0008d81701007387 */ /* 0x0001e80000100800 */
[----:B0-----:R-:W5:Y:S04]  /*14f40*/  LDL.LU R23, [R1+0x85c] ;  /* 0x00085c0001177983 */ /* 0x001f680000300800 */
[----:B------:R-:W5:Y:S01]  /*14f50*/  LDL.LU R243, [R1+0x880] ;  /* 0x0008800001f37983 */ /* 0x000f620000300800 */
[----:B------:R-:W-:Y:S02]  /*14f60*/  IADD3 R251, P4, R251, UR5, RZ ;  /* 0x00000005fbfb7c10 */ /* 0x000fe4000ff9e0ff */
[----:B------:R-:W-:-:S03]  /*14f70*/  IADD3.X R215, R215, UR6, RZ, P5, !PT ;  /* 0x00000006d7d77c10 */ /* 0x000fc6000affe4ff */
[----:B------:R0:W-:Y:S04]  /*14f80*/  STL [R1+0x8ac], R251 ;  /* 0x0008acfb01007387 */ /* 0x0001e80000100800 */
[----:B0-----:R-:W5:Y:S01]  /*14f90*/  LDL.LU R251, [R1+0x854] ;  /* 0x0008540001fb7983 */ /* 0x001f620000300800 */
[----:B--2---:R-:W-:Y:S02]  /*14fa0*/  IADD3 R244, P5, R244, UR5, RZ ;  /* 0x00000005f4f47c10 */ /* 0x004fe4000ffbe0ff */
[----:B------:R-:W-:-:S03]  /*14fb0*/  IADD3.X R239, R239, UR6, RZ, P6, !PT ;  /* 0x00000006efef7c10 */ /* 0x000fc6000b7fe4ff */
[----:B------:R0:W-:Y:S04]  /*14fc0*/  STL [R1+0x8a4], R244 ;  /* 0x0008a4f401007387 */ /* 0x0001e80000100800 */
[----:B0-----:R-:W2:Y:S04]  /*14fd0*/  LDL.LU R244, [R1+0x878] ;  /* 0x0008780001f47983 */ /* 0x001ea80000300800 */
[----:B------:R-:W-:Y:S04]  /*14fe0*/  STL [R1+0x8d0], R215 ;  /* 0x0008d0d701007387 */ /* 0x000fe80000100800 */
[----:B------:R0:W-:Y:S04]  /*14ff0*/  STL [R1+0x8c8], R239 ;  /* 0x0008c8ef01007387 */ /* 0x0001e80000100800 */
[----:B0-----:R-:W2:Y:S01]  /*15000*/  LDL.LU R239, [R1+0x84c] ;  /* 0x00084c0001ef7983 */ /* 0x001ea20000300800 */
[----:B---3--:R-:W-:-:S02]  /*15010*/  IADD3 R247, P6, R247, UR5, RZ ;  /* 0x00000005f7f77c10 */ /* 0x008fc4000ffde0ff */
[----:B----4-:R-:W-:-:S03]  /*15020*/  IADD3.X R216, R216, UR6, RZ, P1, !PT ;  /* 0x00000006d8d87c10 */ /* 0x010fc60008ffe4ff */
[----:B------:R0:W-:Y:S01]  /*15030*/  STL [R1+0x89c], R247 ;  /* 0x00089cf701007387 */ /* 0x0001e20000100800 */
[----:B------:R-:W-:-:S03]  /*15040*/  IADD3 R219, P1, R219, UR5, RZ ;  /* 0x00000005dbdb7c10 */ /* 0x000fc6000ff3e0ff */
[----:B0-----:R-:W3:Y:S01]  /*15050*/  LDL.LU R247, [R1+0x870] ;  /* 0x0008700001f77983 */ /* 0x001ee20000300800 */
[----:B-----5:R-:W-:Y:S02]  /*15060*/  IADD3.X R252, R252, UR6, RZ, P2, !PT ;  /* 0x00000006fcfc7c10 */ /* 0x020fe400097fe4ff */
[----:B------:R-:W-:Y:S02]  /*15070*/  IADD3 R220, P2, R220, UR5, RZ ;  /* 0x00000005dcdc7c10 */ /* 0x000fe4000ff5e0ff */
[----:B------:R-:W-:Y:S01]  /*15080*/  IADD3.X R223, R223, UR6, RZ, P3, !PT ;  /* 0x00000006dfdf7c10 */ /* 0x000fe20009ffe4ff */
[----:B------:R0:W-:Y:S04]  /*15090*/  STL [R1+0x8b8], R252 ;  /* 0x0008b8fc01007387 */ /* 0x0001e80000100800 */
[----:B------:R-:W-:Y:S01]  /*150a0*/  STL [R1+0x8c0], R216 ;  /* 0x0008c0d801007387 */ /* 0x000fe20000100800 */
[----:B------:R-:W-:-:S03]  /*150b0*/  IADD3 R224, P3, R224, UR5, RZ ;  /* 0x00000005e0e07c10 */ /* 0x000fc6000ff7e0ff */
[----:B0-----:R-:W4:Y:S04]  /*150c0*/  LDL.LU R252, [R1+0x844] ;  /* 0x0008440001fc7983 */ /* 0x001f280000300800 */
[----:B------:R-:W-:Y:S01]  /*150d0*/  STL [R1+0x894], R219 ;  /* 0x000894db01007387 */ /* 0x000fe20000100800 */
[----:B------:R-:W-:-:S03]  /*150e0*/  IADD3.X R227, R227, UR6, RZ, P4, !PT ;  /* 0x00000006e3e37c10 */ /* 0x000fc6000a7fe4ff */
[----:B------:R-:W-:Y:S04]  /*150f0*/  STL [R1+0x88c], R220 ;  /* 0x00088cdc01007387 */ /* 0x000fe80000100800 */
[----:B------:R-:W-:Y:S04]  /*15100*/  STL [R1+0x8b0], R223 ;  /* 0x0008b0df01007387 */ /* 0x000fe80000100800 */
[----:B------:R-:W-:Y:S01]  /*15110*/  STL [R1+0x884], R224 ;  /* 0x000884e001007387 */ /* 0x000fe20000100800 */
[----:B------:R-:W-:Y:S02]  /*15120*/  IADD3 R228, P4, R228, UR5, RZ ;  /* 0x00000005e4e47c10 */ /* 0x000fe4000ff9e0ff */
[----:B------:R-:W-:-:S02]  /*15130*/  IADD3.X R13, R13, UR6, RZ, P5, !PT ;  /* 0x000000060d0d7c10 */ /* 0x000fc4000affe4ff */
[----:B------:R-:W-:-:S03]  /*15140*/  IADD3 R231, P5, R231, UR5, RZ ;  /* 0x00000005e7e77c10 */ /* 0x000fc6000ffbe0ff */
[----:B------:R0:W-:Y:S04]  /*15150*/  STL [R1+0x8a0], R13 ;  /* 0x0008a00d01007387 */ /* 0x0001e80000100800 */
[----:B------:R-:W-:Y:S01]  /*15160*/  STL [R1+0x8a8], R227 ;  /* 0x0008a8e301007387 */ /* 0x000fe20000100800 */
[----:B------:R-:W-:Y:S02]  /*15170*/  IADD3.X R232, R232, UR6, RZ, P6, !PT ;  /* 0x00000006e8e87c10 */ /* 0x000fe4000b7fe4ff */
[----:B------:R-:W-:Y:S02]  /*15180*/  IADD3 R235, P6, R235, UR5, RZ ;  /* 0x00000005ebeb7c10 */ /* 0x000fe4000ffde0ff */
[----:B------:R-:W-:Y:S01]  /*15190*/  IADD3.X R236, R236, UR6, RZ, P1, !PT ;  /* 0x00000006ecec7c10 */ /* 0x000fe20008ffe4ff */
[----:B0-----:R-:W5:Y:S01]  /*151a0*/  LDL.LU R13, [R1+0x868] ;  /* 0x00086800010d7983 */ /* 0x001f620000300800 */
[----:B------:R-:W-:-:S03]  /*151b0*/  IADD3.X R248, R248, UR6, RZ, P2, !PT ;  /* 0x00000006f8f87c10 */ /* 0x000fc600097fe4ff */
[----:B------:R-:W-:Y:S04]  /*151c0*/  STL [R1+0x87c], R228 ;  /* 0x00087ce401007387 */ /* 0x000fe80000100800 */
[----:B------:R-:W-:Y:S01]  /*151d0*/  STL [R1+0x874], R231 ;  /* 0x000874e701007387 */ /* 0x000fe20000100800 */
[----:B------:R-:W-:-:S03]  /*151e0*/  IADD3 R240, P1, R240, UR5, RZ ;  /* 0x00000005f0f07c10 */ /* 0x000fc6000ff3e0ff */
[----:B------:R-:W-:Y:S04]  /*151f0*/  STL [R1+0x898], R232 ;  /* 0x000898e801007387 */ /* 0x000fe80000100800 */
[----:B------:R-:W-:Y:S04]  /*15200*/  STL [R1+0x86c], R235 ;  /* 0x00086ceb01007387 */ /* 0x000fe80000100800 */
[----:B------:R0:W-:Y:S04]  /*15210*/  STL [R1+0x888], R248 ;  /* 0x000888f801007387 */ /* 0x0001e80000100800 */
[----:B------:R-:W-:Y:S04]  /*15220*/  STL [R1+0x890], R236 ;  /* 0x000890ec01007387 */ /* 0x000fe80000100800 */
[----:B0-----:R-:W5:Y:S04]  /*15230*/  LDL.LU R248, [R1+0x83c] ;  /* 0x00083c0001f87983 */ /* 0x001f680000300800 */
[----:B------:R0:W-:Y:S01]  /*15240*/  STL [R1+0x864], R240 ;  /* 0x000864f001007387 */ /* 0x0001e20000100800 */
[----:B------:R-:W-:-:S03]  /*15250*/  IADD3 R23, P2, R23, UR5, RZ ;  /* 0x0000000517177c10 */ /* 0x000fc6000ff5e0ff */
[----:B0-----:R-:W5:Y:S04]  /*15260*/  LDL.LU R240, [R1+0x860] ;  /* 0x0008600001f07983 */ /* 0x001f680000300800 */
[----:B------:R0:W-:Y:S04]  /*15270*/  STL [R1+0x85c], R23 ;  /* 0x00085c1701007387 */ /* 0x0001e80000100800 */
[----:B0-----:R-:W5:Y:S01]  /*15280*/  LDL.LU R23, [R1+0x834] ;  /* 0x0008340001177983 */ /* 0x001f620000300800 */
[----:B------:R-:W-:Y:S02]  /*15290*/  IADD3.X R243, R243, UR6, RZ, P3, !PT ;  /* 0x00000006f3f37c10 */ /* 0x000fe40009ffe4ff */
[----:B------:R-:W-:Y:S01]  /*152a0*/  IADD3 R251, P3, R251, UR5, RZ ;  /* 0x00000005fbfb7c10 */ /* 0x000fe2000ff7e0ff */
[----:B------:R-:W5:Y:S04]  /*152b0*/  LDL.LU R212, [R1+0x858] ;  /* 0x0008580001d47983 */ /* 0x000f680000300800 */
[----:B------:R0:W-:Y:S04]  /*152c0*/  STL [R1+0x854], R251 ;  /* 0x000854fb01007387 */ /* 0x0001e80000100800 */
[----:B------:R1:W-:Y:S04]  /*152d0*/  STL [R1+0x880], R243 ;  /* 0x000880f301007387 */ /* 0x0003e80000100800 */
[----:B0-----:R-:W5:Y:S04]  /*152e0*/  LDL.LU R251, [R1+0x82c] ;  /* 0x00082c0001fb7983 */ /* 0x001f680000300800 */
[----:B-1----:R-:W5:Y:S01]  /*152f0*/  LDL.LU R243, [R1+0x850] ;  /* 0x0008500001f37983 */ /* 0x002f620000300800 */
[----:B--2---:R-:W-:-:S05]  /*15300*/  IADD3.X R244, R244, UR6, RZ, P4, !PT ;  /* 0x00000006f4f47c10 */ /* 0x004fca000a7fe4ff */
[----:B------:R0:W-:Y:S01]  /*15310*/  STL [R1+0x878], R244 ;  /* 0x000878f401007387 */ /* 0x0001e20000100800 */
[----:B------:R-:W-:-:S03]  /*15320*/  IADD3 R239, P4, R239, UR5, RZ ;  /* 0x00000005efef7c10 */ /* 0x000fc6000ff9e0ff */
[----:B0-----:R-:W2:Y:S04]  /*15330*/  LDL.LU R244, [R1+0x824] ;  /* 0x0008240001f47983 */ /* 0x001ea80000300800 */
[----:B------:R-:W2:Y:S04]  /*15340*/  LDL.LU R215, [R1+0x848] ;  /* 0x0008480001d77983 */ /* 0x000ea80000300800 */
[----:B------:R-:W2:Y:S04]  /*15350*/  LDL.LU R216, [R1+0x81c] ;  /* 0x00081c0001d87983 */ /* 0x000ea80000300800 */
[----:B------:R-:W-:Y:S01]  /*15360*/  STL [R1+0x84c], R239 ;  /* 0x00084cef01007387 */ /* 0x000fe20000100800 */
[----:B---3--:R-:W-:-:S05]  /*15370*/  IADD3.X R247, R247, UR6, RZ, P5, !PT ;  /* 0x00000006f7f77c10 */ /* 0x008fca000affe4ff */
[----:B------:R0:W-:Y:S04]  /*15380*/  STL [R1+0x870], R247 ;  /* 0x000870f701007387 */ /* 0x0001e80000100800 */
[----:B0-----:R-:W3:Y:S04]  /*15390*/  LDL.LU R247, [R1+0x840] ;  /* 0x0008400001f77983 */ /* 0x001ee80000300800 */
[----:B------:R-:W3:Y:S04]  /*153a0*/  LDL.LU R219, [R1+0x814] ;  /* 0x0008140001db7983 */ /* 0x000ee80000300800 */
[----:B------:R-:W3:Y:S04]  /*153b0*/  LDL.LU R220, [R1+0x838] ;  /* 0x0008380001dc7983 */ /* 0x000ee80000300800 */
[----:B------:R-:W3:Y:S01]  /*153c0*/  LDL.LU R223, [R1+0x80c] ;  /* 0x00080c0001df7983 */ /* 0x000ee20000300800 */
[----:B----4-:R-:W-:-:S05]  /*153d0*/  IADD3 R252, P5, R252, UR5, RZ ;  /* 0x00000005fcfc7c10 */ /* 0x010fca000ffbe0ff */
[----:B------:R0:W-:Y:S04]  /*153e0*/  STL [R1+0x844], R252 ;  /* 0x000844fc01007387 */ /* 0x0001e80000100800 */
[----:B------:R-:W4:Y:S04]  /*153f0*/  LDL.LU R224, [R1+0x830] ;  /* 0x0008300001e07983 */ /* 0x000f280000300800 */
[----:B------:R-:W4:Y:S04]  /*15400*/  LDL.LU R227, [R1+0x804] ;  /* 0x0008040001e37983 */ /* 0x000f280000300800 */
[----:B------:R-:W4:Y:S04]  /*15410*/  LDL.LU R228, [R1+0x828] ;  /* 0x0008280001e47983 */ /* 0x000f280000300800 */
[----:B0-----:R-:W4:Y:S04]  /*15420*/  LDL.LU R252, [R1+0x7fc] ;  /* 0x0007fc0001fc7983 */ /* 0x001f280000300800 */
[----:B------:R-:W4:Y:S04]  /*15430*/  LDL.LU R231, [R1+0x820] ;  /* 0x0008200001e77983 */ /* 0x000f280000300800 */
[----:B------:R-:W4:Y:S04]  /*15440*/  LDL.LU R232, [R1+0x7f4] ;  /* 0x0007f40001e87983 */ /* 0x000f280000300800 */
[----:B------:R-:W4:Y:S01]  /*15450*/  LDL.LU R235, [R1+0x818] ;  /* 0x0008180001eb7983 */ /* 0x000f220000300800 */
[----:B-----5:R-:W-:-:S05]  /*15460*/  IADD3.X R13, R13, UR6, RZ, P6, !PT ;  /* 0x000000060d0d7c10 */ /* 0x020fca000b7fe4ff */
[----:B------:R0:W-:Y:S04]  /*15470*/  STL [R1+0x868], R13 ;  /* 0x0008680d01007387 */ /* 0x0001e80000100800 */
[----:B------:R-:W5:Y:S04]  /*15480*/  LDL.LU R236, [R1+0x4ec] ;  /* 0x0004ec0001ec7983 */ /* 0x000f680000300800 */
[----:B------:R-:W5:Y:S04]  /*15490*/  LDL.LU R239, [R1+0x810] ;  /* 0x0008100001ef7983 */ /* 0x000f680000300800 */
[----:B0-----:R-:W5:Y:S01]  /*154a0*/  LDL.LU R13, [R1+0x4e4] ;  /* 0x0004e400010d7983 */ /* 0x001f620000300800 */
[----:B------:R-:W-:-:S05]  /*154b0*/  IADD3 R248, P6, R248, UR5, RZ ;  /* 0x00000005f8f87c10 */ /* 0x000fca000ffde0ff */
[----:B------:R0:W-:Y:S01]  /*154c0*/  STL [R1+0x83c], R248 ;  /* 0x00083cf801007387 */ /* 0x0001e20000100800 */
[----:B------:R-:W-:-:S03]  /*154d0*/  IADD3.X R240, R240, UR6, RZ, P1, !PT ;  /* 0x00000006f0f07c10 */ /* 0x000fc60008ffe4ff */
[----:B0-----:R-:W5:Y:S04]  /*154e0*/  LDL.LU R248, [R1+0x808] ;  /* 0x0008080001f87983 */ /* 0x001f680000300800 */
[----:B------:R0:W-:Y:S01]  /*154f0*/  STL [R1+0x860], R240 ;  /* 0x000860f001007387 */ /* 0x0001e20000100800 */
[----:B------:R-:W-:-:S03]  /*15500*/  IADD3 R23, P1, R23, UR5, RZ ;  /* 0x0000000517177c10 */ /* 0x000fc6000ff3e0ff */
[----:B0-----:R-:W5:Y:S04]  /*15510*/  LDL.LU R240, [R1+0x4dc] ;  /* 0x0004dc0001f07983 */ /* 0x001f680000300800 */
[----:B------:R0:W-:Y:S04]  /*15520*/  STL [R1+0x834], R23 ;  /* 0x0008341701007387 */ /* 0x0001e80000100800 */
[----:B0-----:R-:W5:Y:S01]  /*15530*/  LDL.LU R23, [R1+0x800] ;  /* 0x0008000001177983 */ /* 0x001f620000300800 */
[----:B------:R-:W-:Y:S02]  /*15540*/  IADD3.X R212, R212, UR6, RZ, P2, !PT ;  /* 0x00000006d4d47c10 */ /* 0x000fe400097fe4ff */
[----:B------:R-:W-:-:S02]  /*15550*/  IADD3 R251, P2, R251, UR5, RZ ;  /* 0x00000005fbfb7c10 */ /* 0x000fc4000ff5e0ff */
[----:B------:R-:W-:-:S03]  /*15560*/  IADD3.X R243, R243, UR6, RZ, P3, !PT ;  /* 0x00000006f3f37c10 */ /* 0x000fc60009ffe4ff */
[----:B------:R0:W-:Y:S04]  /*15570*/  STL [R1+0x82c], R251 ;  /* 0x00082cfb01007387 */ /* 0x0001e80000100800 */
[----:B0-----:R-:W5:Y:S04]  /*15580*/  LDL.LU R251, [R1+0x4d4] ;  /* 0x0004d40001fb7983 */ /* 0x001f680000300800 */
[----:B------:R-:W-:Y:S04]  /*15590*/  STL [R1+0x858], R212 ;  /* 0x000858d401007387 */ /* 0x000fe80000100800 */
[----:B------:R0:W-:Y:S04]  /*155a0*/  STL [R1+0x850], R243 ;  /* 0x000850f301007387 */ /* 0x0001e80000100800 */
[----:B0-----:R-:W5:Y:S01]  /*155b0*/  LDL.LU R243, [R1+0x7f8] ;  /* 0x0007f80001f37983 */ /* 0x001f620000300800 */
[----:B--2---:R-:W-:-:S02]  /*155c0*/  IADD3 R244, P3, R244, UR5, RZ ;  /* 0x00000005f4f47c10 */ /* 0x004fc4000ff7e0ff */
[----:B------:R-:W-:Y:S02]  /*155d0*/  IADD3.X R215, R215, UR6, RZ, P4, !PT ;  /* 0x00000006d7d77c10 */ /* 0x000fe4000a7fe4ff */
[----:B------:R-:W-:Y:S01]  /*155e0*/  IADD3 R216, P4, R216, UR5, RZ ;  /* 0x00000005d8d87c10 */ /* 0x000fe2000ff9e0ff */
[----:B------:R0:W-:Y:S04]  /*155f0*/  STL [R1+0x824], R244 ;  /* 0x000824f401007387 */ /* 0x0001e80000100800 */
[----:B0-----:R-:W2:Y:S01]  /*15600*/  LDL.LU R244, [R1+0x4cc] ;  /* 0x0004cc0001f47983 */ /* 0x001ea20000300800 */
[----:B---3--:R-:W-:Y:S02]  /*15610*/  IADD3.X R247, R247, UR6, RZ, P5, !PT ;  /* 0x00000006f7f77c10 */ /* 0x008fe4000affe4ff */
[----:B------:R-:W-:-:S02]  /*15620*/  IADD3 R219, P5, R219, UR5, RZ ;  /* 0x00000005dbdb7c10 */ /* 0x000fc4000ffbe0ff */
[----:B------:R-:W-:Y:S01]  /*15630*/  IADD3.X R220, R220, UR6, RZ, P6, !PT ;  /* 0x00000006dcdc7c10 */ /* 0x000fe2000b7fe4ff */
[----:B------:R0:W-:Y:S04]  /*15640*/  STL [R1+0x840], R247 ;  /* 0x000840f701007387 */ /* 0x0001e80000100800 */
[----:B------:R-:W-:Y:S01]  /*15650*/  STL [R1+0x848], R215 ;  /* 0x000848d701007387 */ /* 0x000fe20000100800 */
[----:B------:R-:W-:-:S03]  /*15660*/  IADD3 R223, P6, R223, UR5, RZ ;  /* 0x00000005dfdf7c10 */ /* 0x000fc6000ffde0ff */
[----:B0-----:R-:W3:Y:S01]  /*15670*/  LDL.LU R247, [R1+0x7f0] ;  /* 0x0007f00001f77983 */ /* 0x001ee20000300800 */
[----:B----4-:R-:W-:Y:S02]  /*15680*/  IADD3.X R224, R224, UR6, RZ, P1, !PT ;  /* 0x00000006e0e07c10 */ /* 0x010fe40008ffe4ff */
[----:B------:R-:W-:Y:S01]  /*15690*/  IADD3.X R228, R228, UR6, RZ, P2, !PT ;  /* 0x00000006e4e47c10 */ /* 0x000fe200097fe4ff */
[----:B------:R-:W-:Y:S04]  /*156a0*/  STL [R1+0x81c], R216 ;  /* 0x00081cd801007387 */ /* 0x000fe80000100800 */
[----:B------:R-:W-:Y:S01]  /*156b0*/  STL [R1+0x814], R219 ;  /* 0x000814db01007387 */ /* 0x000fe20000100800 */
[----:B------:R-:W-:-:S03]  /*156c0*/  IADD3 R227, P1, R227, UR5, RZ ;  /* 0x00000005e3e37c10 */ /* 0x000fc6000ff3e0ff */
[----:B------:R-:W-:Y:S01]  /*156d0*/  STL [R1+0x838], R220 ;  /* 0x000838dc01007387 */ /* 0x000fe20000100800 */
[----:B------:R-:W-:-:S03]  /*156e0*/  IADD3 R252, P2, R252, UR5, RZ ;  /* 0x00000005fcfc7c10 */ /* 0x000fc6000ff5e0ff */
[----:B------:R-:W-:Y:S04]  /*156f0*/  STL [R1+0x80c], R223 ;  /* 0x00080cdf01007387 */ /* 0x000fe80000100800 */
[----:B------:R-:W-:Y:S01]  /*15700*/  STL [R1+0x830], R224 ;  /* 0x000830e001007387 */ /* 0x000fe20000100800 */
[----:B------:R-:W-:Y:S02]  /*15710*/  IADD3.X R231, R231, UR6, RZ, P3, !PT ;  /* 0x00000006e7e77c10 */ /* 0x000fe40009ffe4ff */
[----:B------:R-:W-:Y:S01]  /*15720*/  IADD3 R232, P3, R232, UR5, RZ ;  /* 0x00000005e8e87c10 */ /* 0x000fe2000ff7e0ff */
[----:B------:R0:W-:Y:S04]  /*15730*/  STL [R1+0x7fc], R252 ;  /* 0x0007fcfc01007387 */ /* 0x0001e80000100800 */
[----:B------:R-:W-:Y:S01]  /*15740*/  STL [R1+0x804], R227 ;  /* 0x000804e301007387 */ /* 0x000fe20000100800 */
[----:B------:R-:W-:-:S03]  /*15750*/  IADD3.X R235, R235, UR6, RZ, P4, !PT ;  /* 0x00000006ebeb7c10 */ /* 0x000fc6000a7fe4ff */
[----:B0-----:R-:W4:Y:S04]  /*15760*/  LDL.LU R252, [R1+0x4c4] ;  /* 0x0004c40001fc7983 */ /* 0x001f280000300800 */
[----:B------:R-:W-:Y:S04]  /*15770*/  STL [R1+0x828], R228 ;  /* 0x000828e401007387 */ /* 0x000fe80000100800 */
[----:B------:R-:W-:Y:S04]  /*15780*/  STL [R1+0x820], R231 ;  /* 0x000820e701007387 */ /* 0x000fe80000100800 */
[----:B------:R-:W-:Y:S04]  /*15790*/  STL [R1+0x7f4], R232 ;  /* 0x0007f4e801007387 */ /* 0x000fe80000100800 */
[----:B------:R-:W-:Y:S01]  /*157a0*/  STL [R1+0x818], R235 ;  /* 0x000818eb01007387 */ /* 0x000fe20000100800 */
[----:B-----5:R-:W-:-:S02]  /*157b0*/  IADD3.X R239, R239, UR6, RZ, P5, !PT ;  /* 0x00000006efef7c10 */ /* 0x020fc4000affe4ff */
[----:B------:R-:W-:Y:S02]  /*157c0*/  IADD3 R236, P4, R236, UR5, RZ ;  /* 0x00000005ecec7c10 */ /* 0x000fe4000ff9e0ff */
[----:B------:R-:W-:-:S05]  /*157d0*/  IADD3 R13, P5, R13, UR5, RZ ;  /* 0x000000050d0d7c10 */ /* 0x000fca000ffbe0ff */
[----:B------:R0:W-:Y:S04]  /*157e0*/  STL [R1+0x4e4], R13 ;  /* 0x0004e40d01007387 */ /* 0x0001e80000100800 */
[----:B------:R-:W-:Y:S04]  /*157f0*/  STL [R1+0x4ec], R236 ;  /* 0x0004ecec01007387 */ /* 0x000fe80000100800 */
[----:B0-----:R-:W5:Y:S01]  /*15800*/  LDL.LU R13, [R1+0x4e8] ;  /* 0x0004e800010d7983 */ /* 0x001f620000300800 */
[----:B------:R-:W-:-:S03]  /*15810*/  IADD3.X R248, R248, UR6, RZ, P6, !PT ;  /* 0x00000006f8f87c10 */ /* 0x000fc6000b7fe4ff */
[----:B------:R-:W-:Y:S04]  /*15820*/  STL [R1+0x810], R239 ;  /* 0x000810ef01007387 */ /* 0x000fe80000100800 */
[----:B------:R-:W5:Y:S04]  /*15830*/  LDL.LU R215, [R1+0x4bc] ;  /* 0x0004bc0001d77983 */ /* 0x000f680000300800 */
[----:B------:R0:W-:Y:S01]  /*15840*/  STL [R1+0x808], R248 ;  /* 0x000808f801007387 */ /* 0x0001e20000100800 */
[----:B------:R-:W-:-:S03]  /*15850*/  IADD3 R240, P6, R240, UR5, RZ ;  /* 0x00000005f0f07c10 */ /* 0x000fc6000ffde0ff */
[----:B0-----:R-:W5:Y:S04]  /*15860*/  LDL.LU R248, [R1+0x4e0] ;  /* 0x0004e00001f87983 */ /* 0x001f680000300800 */
[----:B------:R-:W5:Y:S01]  /*15870*/  LDL.LU R216, [R1+0x4b4] ;  /* 0x0004b40001d87983 */ /* 0x000f620000300800 */
[----:B------:R-:W-:-:S05]  /*15880*/  IADD3.X R23, R23, UR6, RZ, P1, !PT ;  /* 0x0000000617177c10 */ /* 0x000fca0008ffe4ff */
[----:B------:R0:W-:Y:S04]  /*15890*/  STL [R1+0x800], R23 ;  /* 0x0008001701007387 */ /* 0x0001e80000100800 */
[----:B------:R-:W-:Y:S04]  /*158a0*/  STL [R1+0x4dc], R240 ;  /* 0x0004dcf001007387 */ /* 0x000fe80000100800 */
[----:B0-----:R-:W5:Y:S04]  /*158b0*/  LDL.LU R23, [R1+0x4d8] ;  /* 0x0004d80001177983 */ /* 0x001f680000300800 */
[----:B------:R-:W5:Y:S01]  /*158c0*/  LDL.LU R219, [R1+0x4ac] ;  /* 0x0004ac0001db7983 */ /* 0x000f620000300800 */
[----:B------:R-:W-:-:S05]  /*158d0*/  IADD3 R251, P1, R251, UR5, RZ ;  /* 0x00000005fbfb7c10 */ /* 0x000fca000ff3e0ff */
[----:B------:R0:W-:Y:S01]  /*158e0*/  STL [R1+0x4d4], R251 ;  /* 0x0004d4fb01007387 */ /* 0x0001e20000100800 */
[----:B------:R-:W-:-:S03]  /*158f0*/  IADD3.X R243, R243, UR6, RZ, P2, !PT ;  /* 0x00000006f3f37c10 */ /* 0x000fc600097fe4ff */
[----:B0-----:R-:W5:Y:S04]  /*15900*/  LDL.LU R251, [R1+0x4d0] ;  /* 0x0004d00001fb7983 */ /* 0x001f680000300800 */
[----:B------:R-:W5:Y:S04]  /*15910*/  LDL.LU R220, [R1+0x4a4] ;  /* 0x0004a40001dc7983 */ /* 0x000f680000300800 */
[----:B------:R-:W5:Y:S04]  /*15920*/  LDL.LU R223, [R1+0x4c8] ;  /* 0x0004c80001df7983 */ /* 0x000f680000300800 */
[----:B------:R-:W-:Y:S04]  /*15930*/  STL [R1+0x7f8], R243 ;  /* 0x0007f8f301007387 */ /* 0x000fe80000100800 */
[----:B------:R-:W5:Y:S01]  /*15940*/  LDL.LU R224, [R1+0x49c] ;  /* 0x00049c0001e07983 */ /* 0x000f620000300800 */
[----:B--2---:R-:W-:-:S05]  /*15950*/  IADD3 R244, P2, R244, UR5, RZ ;  /* 0x00000005f4f47c10 */ /* 0x004fca000ff5e0ff */
[----:B------:R-:W-:Y:S04]  /*15960*/  STL [R1+0x4cc], R244 ;  /* 0x0004ccf401007387 */ /* 0x000fe80000100800 */
[----:B------:R-:W2:Y:S04]  /*15970*/  LDL.LU R227, [R1+0x4c0] ;  /* 0x0004c00001e37983 */ /* 0x000ea80000300800 */
[----:B------:R-:W2:Y:S04]  /*15980*/  LDL.LU R228, [R1+0x494] ;  /* 0x0004940001e47983 */ /* 0x000ea80000300800 */
[----:B------:R-:W2:Y:S01]  /*15990*/  LDL.LU R231, [R1+0x4b8] ;  /* 0x0004b80001e77983 */ /* 0x000ea20000300800 */
[----:B---3--:R-:W-:-:S05]  /*159a0*/  IADD3.X R247, R247, UR6, RZ, P3, !PT ;  /* 0x00000006f7f77c10 */ /* 0x008fca0009ffe4ff */
[----:B------:R0:W-:Y:S04]  /*159b0*/  STL [R1+0x7f0], R247 ;  /* 0x0007f0f701007387 */ /* 0x0001e80000100800 */
[----:B------:R-:W3:Y:S04]  /*159c0*/  LDL.LU R232, [R1+0x48c] ;  /* 0x00048c0001e87983 */ /* 0x000ee80000300800 */
[----:B------:R-:W3:Y:S04]  /*159d0*/  LDL.LU R235, [R1+0x4b0] ;  /* 0x0004b00001eb7983 */ /* 0x000ee80000300800 */
[----:B------:R-:W3:Y:S04]  /*159e0*/  LDL.LU R236, [R1+0x484] ;  /* 0x0004840001ec7983 */ /* 0x000ee80000300800 */
[----:B0-----:R-:W3:Y:S04]  /*159f0*/  LDL.LU R247, [R1+0x4a8] ;  /* 0x0004a80001f77983 */ /* 0x001ee80000300800 */
[----:B------:R-:W3:Y:S04]  /*15a00*/  LDL.LU R239, [R1+0x47c] ;  /* 0x00047c0001ef7983 */ /* 0x000ee80000300800 */
[----:B------:R-:W3:Y:S04]  /*15a10*/  LDL.LU R240, [R1+0x4a0] ;  /* 0x0004a00001f07983 */ /* 0x000ee80000300800 */
[----:B------:R-:W3:Y:S01]  /*15a20*/  LDL.LU R243, [R1+0x474] ;  /* 0x0004740001f37983 */ /* 0x000ee20000300800 */
[----:B----4-:R-:W-:-:S05]  /*15a30*/  IADD3 R252, P3, R252, UR5, RZ ;  /* 0x00000005fcfc7c10 */ /* 0x010fca000ff7e0ff */
[----:B------:R0:W-:Y:S04]  /*15a40*/  STL [R1+0x4c4], R252 ;  /* 0x0004c4fc01007387 */ /* 0x0001e80000100800 */
[----:B------:R-:W4:Y:S04]  /*15a50*/  LDL.LU R244, [R1+0x498] ;  /* 0x0004980001f47983 */ /* 0x000f280000300800 */
[----:B0-----:R-:W4:Y:S01]  /*15a60*/  LDL.LU R252, [R1+0x46c] ;  /* 0x00046c0001fc7983 */ /* 0x001f220000300800 */
[----:B-----5:R-:W-:-:S05]  /*15a70*/  IADD3.X R13, R13, UR6, RZ, P4, !PT ;  /* 0x000000060d0d7c10 */ /* 0x020fca000a7fe4ff */
[----:B------:R0:W-:Y:S01]  /*15a80*/  STL [R1+0x4e8], R13 ;  /* 0x0004e80d01007387 */ /* 0x0001e20000100800 */
[----:B------:R-:W-:-:S03]  /*15a90*/  IADD3 R215, P4, R215, UR5, RZ ;  /* 0x00000005d7d77c10 */ /* 0x000fc6000ff9e0ff */
[----:B0-----:R-:W5:Y:S01]  /*15aa0*/  LDL.LU R13, [R1+0x490] ;  /* 0x00049000010d7983 */ /* 0x001f620000300800 */
[----:B------:R-:W-:-:S05]  /*15ab0*/  IADD3.X R248, R248, UR6, RZ, P5, !PT ;  /* 0x00000006f8f87c10 */ /* 0x000fca000affe4ff */
[----:B------:R0:W-:Y:S04]  /*15ac0*/  STL [R1+0x4e0], R248 ;  /* 0x0004e0f801007387 */ /* 0x0001e80000100800 */
[----:B0-----:R-:W5:Y:S04]  /*15ad0*/  LDL.LU R248, [R1+0x464] ;  /* 0x0004640001f87983 */ /* 0x001f680000300800 */
[----:B------:R-:W-:Y:S01]  /*15ae0*/  STL [R1+0x4bc], R215 ;  /* 0x0004bcd701007387 */ /* 0x000fe20000100800 */
[----:B------:R-:W-:-:S05]  /*15af0*/  IADD3.X R23, R23, UR6, RZ, P6, !PT ;  /* 0x0000000617177c10 */ /* 0x000fca000b7fe4ff */
[----:B------:R0:W-:Y:S04]  /*15b00*/  STL [R1+0x4d8], R23 ;  /* 0x0004d81701007387 */ /* 0x0001e80000100800 */
[----:B0-----:R-:W5:Y:S01]  /*15b10*/  LDL.LU R23, [R1+0x488] ;  /* 0x0004880001177983 */ /* 0x001f620000300800 */
[----:B------:R-:W-:Y:S02]  /*15b20*/  IADD3 R216, P5, R216, UR5, RZ ;  /* 0x00000005d8d87c10 */ /* 0x000fe4000ffbe0ff */
[----:B------:R-:W-:Y:S02]  /*15b30*/  IADD3.X R251, R251, UR6, RZ, P1, !PT ;  /* 0x00000006fbfb7c10 */ /* 0x000fe40008ffe4ff */
[----:B------:R-:W-:Y:S02]  /*15b40*/  IADD3 R219, P6, R219, UR5, RZ ;  /* 0x00000005dbdb7c10 */ /* 0x000fe4000ffde0ff */
[----:B------:R-:W-:-:S02]  /*15b50*/  IADD3 R220, P1, R220, UR5, RZ ;  /* 0x00000005dcdc7c10 */ /* 0x000fc4000ff3e0ff */
[----:B------:R-:W-:Y:S01]  /*15b60*/  IADD3.X R223, R223, UR6, RZ, P2, !PT ;  /* 0x00000006dfdf7c10 */ /* 0x000fe200097fe4ff */
[----:B------:R-:W-:Y:S04]  /*15b70*/  STL [R1+0x4b4], R216 ;  /* 0x0004b4d801007387 */ /* 0x000fe80000100800 */
[----:B------:R0:W-:Y:S01]  /*15b80*/  STL [R1+0x4d0], R251 ;  /* 0x0004d0fb01007387 */ /* 0x0001e20000100800 */
[----:B------:R-:W-:-:S03]  /*15b90*/  IADD3 R224, P2, R224, UR5, RZ ;  /* 0x00000005e0e07c10 */ /* 0x000fc6000ff5e0ff */
[----:B0-----:R-:W5:Y:S04]  /*15ba0*/  LDL.LU R251, [R1+0x45c] ;  /* 0x00045c0001fb7983 */ /* 0x001f680000300800 */
[----:B------:R-:W-:Y:S04]  /*15bb0*/  STL [R1+0x4ac], R219 ;  /* 0x0004acdb01007387 */ /* 0x000fe80000100800 */
[----:B------:R-:W-:Y:S04]  /*15bc0*/  STL [R1+0x4a4], R220 ;  /* 0x0004a4dc01007387 */ /* 0x000fe80000100800 */
[----:B------:R-:W-:Y:S04]  /*15bd0*/  STL [R1+0x4c8], R223 ;  /* 0x0004c8df01007387 */ /* 0x000fe80000100800 */
[----:B------:R-:W-:Y:S01]  /*15be0*/  STL [R1+0x49c], R224 ;  /* 0x00049ce001007387 */ /* 0x000fe20000100800 */
[----:B--2---:R-:W-:-:S02]  /*15bf0*/  IADD3.X R227, R227, UR6, RZ, P3, !PT ;  /* 0x00000006e3e37c10 */ /* 0x004fc40009ffe4ff */
[----:B------:R-:W-:Y:S02]  /*15c00*/  IADD3 R228, P3, R228, UR5, RZ ;  /* 0x00000005e4e47c10 */ /* 0x000fe4000ff7e0ff */
[----:B------:R-:W-:Y:S01]  /*15c10*/  IADD3.X R231, R231, UR6, RZ, P4, !PT ;  /* 0x00000006e7e77c10 */ /* 0x000fe2000a7fe4ff */
[----:B------:R-:W-:Y:S04]  /*15c20*/  STL [R1+0x4c0], R227 ;  /* 0x0004c0e301007387 */ /* 0x000fe80000100800 */
[----:B------:R-:W-:Y:S04]  /*15c30*/  STL [R1+0x494], R228 ;  /* 0x000494e401007387 */ /* 0x000fe80000100800 */
[----:B------:R-:W-:Y:S01]  /*15c40*/  STL [R1+0x4b8], R231 ;  /* 0x0004b8e701007387 */ /* 0x000fe20000100800 */
[----:B---3--:R-:W-:-:S02]  /*15c50*/  IADD3 R232, P4, R232, UR5, RZ ;  /* 0x00000005e8e87c10 */ /* 0x008fc4000ff9e0ff */
[----:B------:R-:W-:Y:S02]  /*15c60*/  IADD3.X R235, R235, UR6, RZ, P5, !PT ;  /* 0x00000006ebeb7c10 */ /* 0x000fe4000affe4ff */
[----:B------:R-:W-:Y:S01]  /*15c70*/  IADD3 R236, P5, R236, UR5, RZ ;  /* 0x00000005ecec7c10 */ /* 0x000fe2000ffbe0ff */
[----:B------:R-:W-:Y:S01]  /*15c80*/  STL [R1+0x48c], R232 ;  /* 0x00048ce801007387 */ /* 0x000fe20000100800 */
[----:B------:R-:W-:Y:S02]  /*15c90*/  IADD3.X R247, R247, UR6, RZ, P6, !PT ;  /* 0x00000006f7f77c10 */ /* 0x000fe4000b7fe4ff */
[----:B------:R-:W-:Y:S02]  /*15ca0*/  IADD3 R239, P6, R239, UR5, RZ ;  /* 0x00000005efef7c10 */ /* 0x000fe4000ffde0ff */
[----:B------:R-:W-:Y:S02]  /*15cb0*/  IADD3.X R240, R240, UR6, RZ, P1, !PT ;  /* 0x00000006f0f07c10 */ /* 0x000fe40008ffe4ff */
[----:B------:R-:W-:Y:S01]  /*15cc0*/  IADD3 R243, P1, R243, UR5, RZ ;  /* 0x00000005f3f37c10 */ /* 0x000fe2000ff3e0ff */
[----:B------:R0:W-:Y:S04]  /*15cd0*/  STL [R1+0x4a8], R247 ;  /* 0x0004a8f701007387 */ /* 0x0001e80000100800 */
[----:B------:R-:W-:Y:S01]  /*15ce0*/  STL [R1+0x4b0], R235 ;  /* 0x0004b0eb01007387 */ /* 0x000fe20000100800 */
[----:B----4-:R-:W-:-:S03]  /*15cf0*/  IADD3.X R244, R244, UR6, RZ, P2, !PT ;  /* 0x00000006f4f47c10 */ /* 0x010fc600097fe4ff */
[----:B0-----:R-:W2:Y:S04]  /*15d00*/  LDL.LU R247, [R1+0x480] ;  /* 0x0004800001f77983 */ /* 0x001ea80000300800 */
[----:B------:R-:W-:Y:S04]  /*15d10*/  STL [R1+0x484], R236 ;  /* 0x000484ec01007387 */ /* 0x000fe80000100800 */
[----:B------:R-:W-:Y:S04]  /*15d20*/  STL [R1+0x47c], R239 ;  /* 0x00047cef01007387 */ /* 0x000fe80000100800 */
[----:B------:R-:W-:Y:S04]  /*15d30*/  STL [R1+0x4a0], R240 ;  /* 0x0004a0f001007387 */ /* 0x000fe80000100800 */
[----:B------:R-:W3:Y:S01]  /*15d40*/  LDL.LU R137, [R1+0x454] ;  /* 0x0004540001897983 */ /* 0x000ee20000300800 */
[----:B------:R-:W-:-:S03]  /*15d50*/  IADD3 R252, P2, R252, UR5, RZ ;  /* 0x00000005fcfc7c10 */ /* 0x000fc6000ff5e0ff */
[----:B------:R-:W-:Y:S04]  /*15d60*/  STL [R1+0x474], R243 ;  /* 0x000474f301007387 */ /* 0x000fe80000100800 */
[----:B------:R0:W-:Y:S04]  /*15d70*/  STL [R1+0x46c], R252 ;  /* 0x00046cfc01007387 */ /* 0x0001e80000100800 */
[----:B------:R-:W-:Y:S04]  /*15d80*/  STL [R1+0x498], R244 ;  /* 0x000498f401007387 */ /* 0x000fe80000100800 */
[----:B0-----:R-:W4:Y:S04]  /*15d90*/  LDL.LU R252, [R1+0x478] ;  /* 0x0004780001fc7983 */ /* 0x001f280000300800 */
[----:B------:R-:W4:Y:S04]  /*15da0*/  LDL.LU R205, [R1+0x44c] ;  /* 0x00044c0001cd7983 */ /* 0x000f280000300800 */
[----:B------:R-:W4:Y:S01]  /*15db0*/  LDL.LU R211, [R1+0x470] ;  /* 0x0004700001d37983 */ /* 0x000f220000300800 */
[----:B-----5:R-:W-:-:S05]  /*15dc0*/  IADD3.X R13, R13, UR6, RZ, P3, !PT ;  /* 0x000000060d0d7c10 */ /* 0x020fca0009ffe4ff */
[----:B------:R0:W-:Y:S04]  /*15dd0*/  STL [R1+0x490], R13 ;  /* 0x0004900d01007387 */ /* 0x0001e80000100800 */
[----:B0-----:R-:W5:Y:S01]  /*15de0*/  LDL.LU R13, [R1+0x444] ;  /* 0x00044400010d7983 */ /* 0x001f620000300800 */
[----:B------:R-:W-:-:S03]  /*15df0*/  IADD3 R248, P3, R248, UR5, RZ ;  /* 0x00000005f8f87c10 */ /* 0x000fc6000ff7e0ff */
[----:B------:R-:W5:Y:S04]  /*15e00*/  LDL.LU R212, [R1+0x468] ;  /* 0x0004680001d47983 */ /* 0x000f680000300800 */
[----:B------:R0:W-:Y:S04]  /*15e10*/  STL [R1+0x464], R248 ;  /* 0x000464f801007387 */ /* 0x0001e80000100800 */
[----:B0-----:R-:W5:Y:S04]  /*15e20*/  LDL.LU R248, [R1+0x43c] ;  /* 0x00043c0001f87983 */ /* 0x001f680000300800 */
[----:B------:R-:W5:Y:S04]  /*15e30*/  LDL.LU R215, [R1+0x460] ;  /* 0x0004600001d77983 */ /* 0x000f680000300800 */
[----:B------:R-:W5:Y:S01]  /*15e40*/  LDL.LU R216, [R1+0x434] ;  /* 0x0004340001d87983 */ /* 0x000f620000300800 */
        /* <DEDUP_REMOVED lines=10> */
[----:B------:R-:W5:Y:S04]  /*15ef0*/  LDL.LU R228, [R1+0x440] ;  /* 0x0004400001e47983 */ /* 0x000f680000300800 */
[----:B------:R-:W5:Y:S04]  /*15f00*/  LDL.LU R231, [R1+0x414] ;  /* 0x0004140001e77983 */ /* 0x000f680000300800 */
[----:B------:R-:W5:Y:S04]  /*15f10*/  LDL.LU R232, [R1+0x438] ;  /* 0x0004380001e87983 */ /* 0x000f680000300800 */
[----:B------:R-:W5:Y:S04]  /*15f20*/  LDL.LU R235, [R1+0x40c] ;  /* 0x00040c0001eb7983 */ /* 0x000f680000300800 */
[----:B------:R-:W5:Y:S04]  /*15f30*/  LDL.LU R236, [R1+0x430] ;  /* 0x0004300001ec7983 */ /* 0x000f680000300800 */
[----:B0-----:R-:W5:Y:S04]  /*15f40*/  LDL.LU R251, [R1+0x404] ;  /* 0x0004040001fb7983 */ /* 0x001f680000300800 */
[----:B------:R-:W5:Y:S04]  /*15f50*/  LDL.LU R239, [R1+0x428] ;  /* 0x0004280001ef7983 */ /* 0x000f680000300800 */
[----:B------:R-:W5:Y:S04]  /*15f60*/  LDL.LU R240, [R1+0x3fc] ;  /* 0x0003fc0001f07983 */ /* 0x000f680000300800 */
[----:B------:R-:W5:Y:S01]  /*15f70*/  LDL.LU R243, [R1+0x420] ;  /* 0x0004200001f37983 */ /* 0x000f620000300800 */
[----:B--2---:R-:W-:-:S05]  /*15f80*/  IADD3.X R247, R247, UR6, RZ, P5, !PT ;  /* 0x00000006f7f77c10 */ /* 0x004fca000affe4ff */
[----:B------:R0:W-:Y:S04]  /*15f90*/  STL [R1+0x480], R247 ;  /* 0x000480f701007387 */ /* 0x0001e80000100800 */
[----:B------:R-:W2:Y:S01]  /*15fa0*/  LDL.LU R244, [R1+0x3f4] ;  /* 0x0003f40001f47983 */ /* 0x000ea20000300800 */
[----:B---3--:R-:W-:-:S03]  /*15fb0*/  IADD3 R137, P5, R137, UR5, RZ ;  /* 0x0000000589897c10 */ /* 0x008fc6000ffbe0ff */
[----:B0-----:R-:W3:Y:S01]  /*15fc0*/  LDL.LU R247, [R1+0x418] ;  /* 0x0004180001f77983 */ /* 0x001ee20000300800 */
[----:B----4-:R-:W-:Y:S02]  /*15fd0*/  IADD3.X R252, R252, UR6, RZ, P6, !PT ;  /* 0x00000006fcfc7c10 */ /* 0x010fe4000b7fe4ff */
[----:B------:R-:W-:Y:S02]  /*15fe0*/  IADD3.X R211, R211, UR6, RZ, P1, !PT ;  /* 0x00000006d3d37c10 */ /* 0x000fe40008ffe4ff */
[----:B------:R-:W-:Y:S01]  /*15ff0*/  IADD3 R205, P6, R205, UR5, RZ ;  /* 0x00000005cdcd7c10 */ /* 0x000fe2000ffde0ff */
[----:B------:R0:W-:Y:S04]  /*16000*/  STL [R1+0x478], R252 ;  /* 0x000478fc01007387 */ /* 0x0001e80000100800 */
[----:B0-----:R-:W4:Y:S04]  /*16010*/  LDL.LU R252, [R1+0x3e4] ;  /* 0x0003e40001fc7983 */ /* 0x001f280000300800 */
[----:B------:R-:W-:Y:S01]  /*16020*/  STL [R1+0x454], R137 ;  /* 0x0004548901007387 */ /* 0x000fe20000100800 */
[----:B-----5:R-:W-:-:S02]  /*16030*/  IADD3 R13, P1, R13, UR5, RZ ;  /* 0x000000050d0d7c10 */ /* 0x020fc4000ff3e0ff */
[----:B------:R-:W-:-:S03]  /*16040*/  IADD3.X R212, R212, UR6, RZ, P2, !PT ;  /* 0x00000006d4d47c10 */ /* 0x000fc600097fe4ff */
[----:B------:R0:W-:Y:S04]  /*16050*/  STL [R1+0x444], R13 ;  /* 0x0004440d01007387 */ /* 0x0001e80000100800 */
[----:B------:R-:W-:Y:S04]  /*16060*/  STL [R1+0x44c], R205 ;  /* 0x00044ccd01007387 */ /* 0x000fe80000100800 */
[----:B0-----:R-:W5:Y:S01]  /*16070*/  LDL.LU R13, [R1+0x410] ;  /* 0x00041000010d7983 */ /* 0x001f620000300800 */
[----:B------:R-:W-:-:S03]  /*16080*/  IADD3 R248, P2, R248, UR5, RZ ;  /* 0x00000005f8f87c10 */ /* 0x000fc6000ff5e0ff */
[----:B------:R-:W-:Y:S01]  /*16090*/  STL [R1+0x470], R211 ;  /* 0x000470d301007387 */ /* 0x000fe20000100800 */
[----:B------:R-:W-:-:S03]  /*160a0*/  IADD3.X R215, R215, UR6, RZ, P3, !PT ;  /* 0x00000006d7d77c10 */ /* 0x000fc60009ffe4ff */
[----:B------:R0:W-:Y:S04]  /*160b0*/  STL [R1+0x43c], R248 ;  /* 0x00043cf801007387 */ /* 0x0001e80000100800 */
[----:B0-----:R-:W5:Y:S04]  /*160c0*/  LDL.LU R248, [R1+0x3dc] ;  /* 0x0003dc0001f87983 */ /* 0x001f680000300800 */
[----:B------:R-:W-:Y:S01]  /*160d0*/  STL [R1+0x468], R212 ;  /* 0x000468d401007387 */ /* 0x000fe20000100800 */
[----:B------:R-:W-:-:S05]  /*160e0*/  IADD3.X R23, R23, UR6, RZ, P4, !PT ;  /* 0x0000000617177c10 */ /* 0x000fca000a7fe4ff */
[----:B------:R0:W-:Y:S04]  /*160f0*/  STL [R1+0x458], R23 ;  /* 0x0004581701007387 */ /* 0x0001e80000100800 */
[----:B------:R-:W-:Y:S04]  /*16100*/  STL [R1+0x460], R215 ;  /* 0x000460d701007387 */ /* 0x000fe80000100800 */
[----:B0-----:R-:W5:Y:S01]  /*16110*/  LDL.LU R23, [R1+0x408] ;  /* 0x0004080001177983 */ /* 0x001f620000300800 */
[----:B------:R-:W-:Y:S02]  /*16120*/  IADD3 R216, P3, R216, UR5, RZ ;  /* 0x00000005d8d87c10 */ /* 0x000fe4000ff7e0ff */
[----:B------:R-:W-:-:S02]  /*16130*/  IADD3 R219, P4, R219, UR5, RZ ;  /* 0x00000005dbdb7c10 */ /* 0x000fc4000ff9e0ff */
[----:B------:R-:W-:Y:S02]  /*16140*/  IADD3.X R220, R220, UR6, RZ, P5, !PT ;  /* 0x00000006dcdc7c10 */ /* 0x000fe4000affe4ff */
[----:B------:R-:W-:Y:S02]  /*16150*/  IADD3 R223, P5, R223, UR5, RZ ;  /* 0x00000005dfdf7c10 */ /* 0x000fe4000ffbe0ff */
[----:B------:R-:W-:Y:S01]  /*16160*/  IADD3.X R224, R224, UR6, RZ, P6, !PT ;  /* 0x00000006e0e07c10 */ /* 0x000fe2000b7fe4ff */
[----:B------:R-:W-:Y:S01]  /*16170*/  STL [R1+0x434], R216 ;  /* 0x000434d801007387 */ /* 0x000fe20000100800 */
[----:B------:R-:W-:-:S03]  /*16180*/  IADD3 R227, P6, R227, UR5, RZ ;  /* 0x00000005e3e37c10 */ /* 0x000fc6000ffde0ff */
[----:B------:R-:W-:Y:S01]  /*16190*/  STL [R1+0x42c], R219 ;  /* 0x00042cdb01007387 */ /* 0x000fe20000100800 */
[----:B------:R-:W-:-:S03]  /*161a0*/  IADD3.X R228, R228, UR6, RZ, P1, !PT ;  /* 0x00000006e4e47c10 */ /* 0x000fc60008ffe4ff */
[----:B------:R-:W-:Y:S01]  /*161b0*/  STL [R1+0x450], R220 ;  /* 0x000450dc01007387 */ /* 0x000fe20000100800 */
[----:B------:R-:W-:-:S03]  /*161c0*/  IADD3 R231, P1, R231, UR5, RZ ;  /* 0x00000005e7e77c10 */ /* 0x000fc6000ff3e0ff */
[----:B------:R-:W-:Y:S01]  /*161d0*/  STL [R1+0x424], R223 ;  /* 0x000424df01007387 */ /* 0x000fe20000100800 */
[----:B------:R-:W-:Y:S02]  /*161e0*/  IADD3.X R232, R232, UR6, RZ, P2, !PT ;  /* 0x00000006e8e87c10 */ /* 0x000fe400097fe4ff */
[----:B------:R-:W-:Y:S01]  /*161f0*/  IADD3.X R236, R236, UR6, RZ, P3, !PT ;  /* 0x00000006ecec7c10 */ /* 0x000fe20009ffe4ff */
[----:B------:R-:W-:Y:S01]  /*16200*/  STL [R1+0x448], R224 ;  /* 0x000448e001007387 */ /* 0x000fe20000100800 */
[----:B------:R-:W-:-:S03]  /*16210*/  IADD3 R251, P3, R251, UR5, RZ ;  /* 0x00000005fbfb7c10 */ /* 0x000fc6000ff7e0ff */
[----:B------:R-:W-:Y:S01]  /*16220*/  STL [R1+0x41c], R227 ;  /* 0x00041ce301007387 */ /* 0x000fe20000100800 */
[----:B------:R-:W-:-:S03]  /*16230*/  IADD3 R235, P2, R235, UR5, RZ ;  /* 0x00000005ebeb7c10 */ /* 0x000fc6000ff5e0ff */
[----:B------:R-:W-:Y:S04]  /*16240*/  STL [R1+0x440], R228 ;  /* 0x000440e401007387 */ /* 0x000fe80000100800 */
[----:B------:R-:W-:Y:S04]  /*16250*/  STL [R1+0x414], R231 ;  /* 0x000414e701007387 */ /* 0x000fe80000100800 */
[----:B------:R-:W-:Y:S01]  /*16260*/  STL [R1+0x438], R232 ;  /* 0x000438e801007387 */ /* 0x000fe20000100800 */
[----:B------:R-:W-:-:S03]  /*16270*/  IADD3.X R239, R239, UR6, RZ, P4, !PT ;  /* 0x00000006efef7c10 */ /* 0x000fc6000a7fe4ff */
[----:B------:R0:W-:Y:S01]  /*16280*/  STL [R1+0x404], R251 ;  /* 0x000404fb01007387 */ /* 0x0001e20000100800 */
[----:B------:R-:W-:-:S03]  /*16290*/  IADD3 R240, P4, R240, UR5, RZ ;  /* 0x00000005f0f07c10 */ /* 0x000fc6000ff9e0ff */
[----:B------:R-:W-:Y:S01]  /*162a0*/  STL [R1+0x40c], R235 ;  /* 0x00040ceb01007387 */ /* 0x000fe20000100800 */
[----:B------:R-:W-:-:S03]  /*162b0*/  IADD3.X R243, R243, UR6, RZ, P5, !PT ;  /* 0x00000006f3f37c10 */ /* 0x000fc6000affe4ff */
[----:B0-----:R-:W5:Y:S04]  /*162c0*/  LDL.LU R251, [R1+0x3d4] ;  /* 0x0003d40001fb7983 */ /* 0x001f680000300800 */
[----:B------:R-:W-:Y:S04]  /*162d0*/  STL [R1+0x430], R236 ;  /* 0x000430ec01007387 */ /* 0x000fe80000100800 */
[----:B------:R-:W-:Y:S04]  /*162e0*/  STL [R1+0x428], R239 ;  /* 0x000428ef01007387 */ /* 0x000fe80000100800 */
[----:B------:R-:W-:Y:S04]  /*162f0*/  STL [R1+0x3fc], R240 ;  /* 0x0003fcf001007387 */ /* 0x000fe80000100800 */
[----:B------:R-:W5:Y:S04]  /*16300*/  LDL.LU R137, [R1+0x400] ;  /* 0x0004000001897983 */ /* 0x000f680000300800 */
[----:B------:R-:W-:Y:S04]  /*16310*/  STL [R1+0x420], R243 ;  /* 0x000420f301007387 */ /* 0x000fe80000100800 */
[----:B------:R-:W5:Y:S01]  /*16320*/  LDL.LU R205, [R1+0x3cc] ;  /* 0x0003cc0001cd7983 */ /* 0x000f620000300800 */
[----:B--2---:R-:W-:-:S05]  /*16330*/  IADD3 R244, P5, R244, UR5, RZ ;  /* 0x00000005f4f47c10 */ /* 0x004fca000ffbe0ff */
[----:B------:R-:W-:Y:S01]  /*16340*/  STL [R1+0x3f4], R244 ;  /* 0x0003f4f401007387 */ /* 0x000fe20000100800 */
[----:B---3--:R-:W-:-:S05]  /*16350*/  IADD3.X R247, R247, UR6, RZ, P6, !PT ;  /* 0x00000006f7f77c10 */ /* 0x008fca000b7fe4ff */
[----:B------:R-:W-:Y:S04]  /*16360*/  STL [R1+0x418], R247 ;  /* 0x000418f701007387 */ /* 0x000fe80000100800 */
[----:B------:R-:W2:Y:S04]  /*16370*/  LDL.LU R211, [R1+0x3f8] ;  /* 0x0003f80001d37983 */ /* 0x000ea80000300800 */
[----:B------:R-:W3:Y:S01]  /*16380*/  LDL.LU R212, [R1+0x3c4] ;  /* 0x0003c40001d47983 */ /* 0x000ee20000300800 */
[----:B----4-:R-:W-:-:S05]  /*16390*/  IADD3 R252, P6, R252, UR5, RZ ;  /* 0x00000005fcfc7c10 */ /* 0x010fca000ffde0ff */
[----:B------:R0:W-:Y:S04]  /*163a0*/  STL [R1+0x3e4], R252 ;  /* 0x0003e4fc01007387 */ /* 0x0001e80000100800 */
[----:B0-----:R-:W4:Y:S04]  /*163b0*/  LDL.LU R252, [R1+0x3f0] ;  /* 0x0003f00001fc7983 */ /* 0x001f280000300800 */
[----:B------:R-:W4:Y:S01]  /*163c0*/  LDL.LU R215, [R1+0x3bc] ;  /* 0x0003bc0001d77983 */ /* 0x000f220000300800 */
[----:B-----5:R-:W-:-:S05]  /*163d0*/  IADD3.X R13, R13, UR6, RZ, P1, !PT ;  /* 0x000000060d0d7c10 */ /* 0x020fca0008ffe4ff */
[----:B------:R0:W-:Y:S04]  /*163e0*/  STL [R1+0x410], R13 ;  /* 0x0004100d01007387 */ /* 0x0001e80000100800 */
[----:B0-----:R-:W5:Y:S01]  /*163f0*/  LDL.LU R13, [R1+0x3e0] ;  /* 0x0003e000010d7983 */ /* 0x001f620000300800 */
[----:B------:R-:W-:-:S03]  /*16400*/  IADD3 R248, P1, R248, UR5, RZ ;  /* 0x00000005f8f87c10 */ /* 0x000fc6000ff3e0ff */
[----:B------:R-:W5:Y:S04]  /*16410*/  LDL.LU R216, [R1+0x3b4] ;  /* 0x0003b40001d87983 */ /* 0x000f680000300800 */
[----:B------:R-:W5:Y:S04]  /*16420*/  LDL.LU R219, [R1+0x3d8] ;  /* 0x0003d80001db7983 */ /* 0x000f680000300800 */
[----:B------:R-:W5:Y:S04]  /*16430*/  LDL.LU R220, [R1+0x3ac] ;  /* 0x0003ac0001dc7983 */ /* 0x000f680000300800 */
[----:B------:R-:W-:Y:S04]  /*16440*/  STL [R1+0x3dc], R248 ;  /* 0x0003dcf801007387 */ /* 0x000fe80000100800 */
[----:B------:R-:W5:Y:S04]  /*16450*/  LDL.LU R223, [R1+0x3d0] ;  /* 0x0003d00001df7983 */ /* 0x000f680000300800 */
[----:B------:R-:W5:Y:S04]  /*16460*/  LDL.LU R224, [R1+0x3a4] ;  /* 0x0003a40001e07983 */ /* 0x000f680000300800 */
[----:B------:R-:W5:Y:S01]  /*16470*/  LDL.LU R227, [R1+0x3c8] ;  /* 0x0003c80001e37983 */ /* 0x000f620000300800 */
[----:B------:R-:W-:-:S05]  /*16480*/  IADD3.X R23, R23, UR6, RZ, P2, !PT ;  /* 0x0000000617177c10 */ /* 0x000fca00097fe4ff */
        /* <DEDUP_REMOVED lines=12> */
[----:B------:R-:W-:-:S02]  /*16550*/  IADD3 R251, P2, R251, UR5, RZ ;  /* 0x00000005fbfb7c10 */ /* 0x000fc4000ff5e0ff */
[----:B------:R-:W-:-:S03]  /*16560*/  IADD3.X R137, R137, UR6, RZ, P3, !PT ;  /* 0x0000000689897c10 */ /* 0x000fc60009ffe4ff */
[----:B------:R0:W-:Y:S04]  /*16570*/  STL [R1+0x3d4], R251 ;  /* 0x0003d4fb01007387 */ /* 0x0001e80000100800 */
[----:B------:R-:W5:Y:S01]  /*16580*/  LDL.LU R248, [R1+0x398] ;  /* 0x0003980001f87983 */ /* 0x000f620000300800 */
[----:B------:R-:W-:-:S03]  /*16590*/  IADD3 R205, P3, R205, UR5, RZ ;  /* 0x00000005cdcd7c10 */ /* 0x000fc6000ff7e0ff */
[----:B0-----:R-:W5:Y:S04]  /*165a0*/  LDL.LU R251, [R1+0x36c] ;  /* 0x00036c0001fb7983 */ /* 0x001f680000300800 */
[----:B------:R-:W-:Y:S04]  /*165b0*/  STL [R1+0x400], R137 ;  /* 0x0004008901007387 */ /* 0x000fe80000100800 */
[----:B------:R-:W-:Y:S01]  /*165c0*/  STL [R1+0x3cc], R205 ;  /* 0x0003cccd01007387 */ /* 0x000fe20000100800 */
[----:B--2---:R-:W-:Y:S02]  /*165d0*/  IADD3.X R211, R211, UR6, RZ, P4, !PT ;  /* 0x00000006d3d37c10 */ /* 0x004fe4000a7fe4ff */
[----:B---3--:R-:W-:-:S02]  /*165e0*/  IADD3 R212, P4, R212, UR5, RZ ;  /* 0x00000005d4d47c10 */ /* 0x008fc4000ff9e0ff */
[----:B----4-:R-:W-:-:S05]  /*165f0*/  IADD3.X R252, R252, UR6, RZ, P5, !PT ;  /* 0x00000006fcfc7c10 */ /* 0x010fca000affe4ff */
[----:B------:R0:W-:Y:S04]  /*16600*/  STL [R1+0x3f0], R252 ;  /* 0x0003f0fc01007387 */ /* 0x0001e80000100800 */
[----:B------:R-:W-:Y:S01]  /*16610*/  STL [R1+0x3f8], R211 ;  /* 0x0003f8d301007387 */ /* 0x000fe20000100800 */
[----:B------:R-:W-:-:S03]  /*16620*/  IADD3 R215, P5, R215, UR5, RZ ;  /* 0x00000005d7d77c10 */ /* 0x000fc6000ffbe0ff */
[----:B0-----:R-:W2:Y:S04]  /*16630*/  LDL.LU R252, [R1+0x390] ;  /* 0x0003900001fc7983 */ /* 0x001ea80000300800 */
[----:B------:R-:W-:Y:S01]  /*16640*/  STL [R1+0x3c4], R212 ;  /* 0x0003c4d401007387 */ /* 0x000fe20000100800 */
[----:B-----5:R-:W-:Y:S02]  /*16650*/  IADD3.X R13, R13, UR6, RZ, P6, !PT ;  /* 0x000000060d0d7c10 */ /* 0x020fe4000b7fe4ff */
[----:B------:R-:W-:-:S03]  /*16660*/  IADD3 R216, P6, R216, UR5, RZ ;  /* 0x00000005d8d87c10 */ /* 0x000fc6000ffde0ff */
[----:B------:R0:W-:Y:S01]  /*16670*/  STL [R1+0x3e0], R13 ;  /* 0x0003e00d01007387 */ /* 0x0001e20000100800 */
[----:B------:R-:W-:Y:S02]  /*16680*/  IADD3.X R219, R219, UR6, RZ, P1, !PT ;  /* 0x00000006dbdb7c10 */ /* 0x000fe40008ffe4ff */
[----:B------:R-:W-:Y:S02]  /*16690*/  IADD3 R220, P1, R220, UR5, RZ ;  /* 0x00000005dcdc7c10 */ /* 0x000fe4000ff3e0ff */
[----:B------:R-:W-:Y:S02]  /*166a0*/  IADD3.X R223, R223, UR6, RZ, P2, !PT ;  /* 0x00000006dfdf7c10 */ /* 0x000fe400097fe4ff */
[----:B------:R-:W-:Y:S01]  /*166b0*/  IADD3 R224, P2, R224, UR5, RZ ;  /* 0x00000005e0e07c10 */ /* 0x000fe2000ff5e0ff */
[----:B0-----:R-:W3:Y:S04]  /*166c0*/  LDL.LU R13, [R1+0x364] ;  /* 0x00036400010d7983 */ /* 0x001ee80000300800 */
[----:B------:R-:W-:Y:S04]  /*166d0*/  STL [R1+0x3bc], R215 ;  /* 0x0003bcd701007387 */ /* 0x000fe80000100800 */
[----:B------:R-:W-:Y:S01]  /*166e0*/  STL [R1+0x3b4], R216 ;  /* 0x0003b4d801007387 */ /* 0x000fe20000100800 */
[----:B------:R-:W-:-:S03]  /*166f0*/  IADD3.X R227, R227, UR6, RZ, P3, !PT ;  /* 0x00000006e3e37c10 */ /* 0x000fc60009ffe4ff */
[----:B------:R-:W-:Y:S04]  /*16700*/  STL [R1+0x3d8], R219 ;  /* 0x0003d8db01007387 */ /* 0x000fe80000100800 */
[----:B------:R-:W-:Y:S04]  /*16710*/  STL [R1+0x3ac], R220 ;  /* 0x0003acdc01007387 */ /* 0x000fe80000100800 */
[----:B------:R-:W-:Y:S04]  /*16720*/  STL [R1+0x3d0], R223 ;  /* 0x0003d0df01007387 */ /* 0x000fe80000100800 */
[----:B------:R-:W-:Y:S04]  /*16730*/  STL [R1+0x3a4], R224 ;  /* 0x0003a4e001007387 */ /* 0x000fe80000100800 */
[----:B------:R-:W-:Y:S01]  /*16740*/  STL [R1+0x3c8], R227 ;  /* 0x0003c8e301007387 */ /* 0x000fe20000100800 */
[----:B------:R-:W-:-:S02]  /*16750*/  IADD3 R228, P3, R228, UR5, RZ ;  /* 0x00000005e4e47c10 */ /* 0x000fc4000ff7e0ff */
[----:B------:R-:W-:Y:S02]  /*16760*/  IADD3.X R231, R231, UR6, RZ, P4, !PT ;  /* 0x00000006e7e77c10 */ /* 0x000fe4000a7fe4ff */
[----:B------:R-:W-:Y:S02]  /*16770*/  IADD3 R232, P4, R232, UR5, RZ ;  /* 0x00000005e8e87c10 */ /* 0x000fe4000ff9e0ff */
[----:B------:R-:W-:Y:S02]  /*16780*/  IADD3.X R235, R235, UR6, RZ, P5, !PT ;  /* 0x00000006ebeb7c10 */ /* 0x000fe4000affe4ff */
[----:B------:R-:W-:Y:S01]  /*16790*/  IADD3 R236, P5, R236, UR5, RZ ;  /* 0x00000005ecec7c10 */ /* 0x000fe2000ffbe0ff */
[----:B------:R-:W-:Y:S04]  /*167a0*/  STL [R1+0x39c], R228 ;  /* 0x00039ce401007387 */ /* 0x000fe80000100800 */
[----:B------:R-:W-:Y:S01]  /*167b0*/  STL [R1+0x3c0], R231 ;  /* 0x0003c0e701007387 */ /* 0x000fe20000100800 */
[----:B------:R-:W-:-:S02]  /*167c0*/  IADD3.X R239, R239, UR6, RZ, P6, !PT ;  /* 0x00000006efef7c10 */ /* 0x000fc4000b7fe4ff */
[----:B------:R-:W-:Y:S01]  /*167d0*/  IADD3.X R23, R23, UR6, RZ, P1, !PT ;  /* 0x0000000617177c10 */ /* 0x000fe20008ffe4ff */
[----:B------:R-:W-:Y:S04]  /*167e0*/  STL [R1+0x394], R232 ;  /* 0x000394e801007387 */ /* 0x000fe80000100800 */
[----:B------:R-:W-:Y:S04]  /*167f0*/  STL [R1+0x3b8], R235 ;  /* 0x0003b8eb01007387 */ /* 0x000fe80000100800 */
[----:B------:R-:W-:Y:S04]  /*16800*/  STL [R1+0x38c], R236 ;  /* 0x00038cec01007387 */ /* 0x000fe80000100800 */
[----:B------:R0:W-:Y:S04]  /*16810*/  STL [R1+0x3a8], R23 ;  /* 0x0003a81701007387 */ /* 0x0001e80000100800 */
[----:B------:R-:W-:Y:S04]  /*16820*/  STL [R1+0x3b0], R239 ;  /* 0x0003b0ef01007387 */ /* 0x000fe80000100800 */
[----:B0-----:R-:W4:Y:S01]  /*16830*/  LDL.LU R23, [R1+0x388] ;  /* 0x0003880001177983 */ /* 0x001f220000300800 */
[----:B------:R-:W-:-:S02]  /*16840*/  IADD3 R240, P6, R240, UR5, RZ ;  /* 0x00000005f0f07c10 */ /* 0x000fc4000ffde0ff */
[----:B------:R-:W-:Y:S02]  /*16850*/  IADD3 R243, P1, R243, UR5, RZ ;  /* 0x00000005f3f37c10 */ /* 0x000fe4000ff3e0ff */
[----:B------:R-:W-:Y:S02]  /*16860*/  IADD3.X R244, R244, UR6, RZ, P2, !PT ;  /* 0x00000006f4f47c10 */ /* 0x000fe400097fe4ff */
[----:B------:R-:W-:Y:S01]  /*16870*/  IADD3 R247, P2, R247, UR5, RZ ;  /* 0x00000005f7f77c10 */ /* 0x000fe2000ff5e0ff */
[----:B------:R-:W-:Y:S04]  /*16880*/  STL [R1+0x384], R240 ;  /* 0x000384f001007387 */ /* 0x000fe80000100800 */
[----:B------:R-:W-:Y:S04]  /*16890*/  STL [R1+0x37c], R243 ;  /* 0x00037cf301007387 */ /* 0x000fe80000100800 */
[----:B------:R-:W-:Y:S01]  /*168a0*/  STL [R1+0x3a0], R244 ;  /* 0x0003a0f401007387 */ /* 0x000fe20000100800 */
[----:B------:R-:W-:-:S03]  /*168b0*/  IADD3.X R248, R248, UR6, RZ, P3, !PT ;  /* 0x00000006f8f87c10 */ /* 0x000fc60009ffe4ff */
[----:B------:R-:W5:Y:S04]  /*168c0*/  LDL.LU R161, [R1+0x35c] ;  /* 0x00035c0001a17983 */ /* 0x000f680000300800 */
[----:B------:R-:W-:Y:S04]  /*168d0*/  STL [R1+0x374], R247 ;  /* 0x000374f701007387 */ /* 0x000fe80000100800 */
[----:B------:R-:W5:Y:S04]  /*168e0*/  LDL.LU R138, [R1+0x380] ;  /* 0x00038000018a7983 */ /* 0x000f680000300800 */
[----:B------:R-:W-:Y:S04]  /*168f0*/  STL [R1+0x398], R248 ;  /* 0x000398f801007387 */ /* 0x000fe80000100800 */
[----:B------:R-:W5:Y:S01]  /*16900*/  LDL.LU R137, [R1+0x354] ;  /* 0x0003540001897983 */ /* 0x000f620000300800 */
[----:B------:R-:W-:-:S05]  /*16910*/  IADD3 R251, P3, R251, UR5, RZ ;  /* 0x00000005fbfb7c10 */ /* 0x000fca000ff7e0ff */
[----:B------:R0:W-:Y:S04]  /*16920*/  STL [R1+0x36c], R251 ;  /* 0x00036cfb01007387 */ /* 0x0001e80000100800 */
[----:B------:R-:W5:Y:S04]  /*16930*/  LDL.LU R205, [R1+0x378] ;  /* 0x0003780001cd7983 */ /* 0x000f680000300800 */
[----:B------:R-:W5:Y:S04]  /*16940*/  LDL.LU R211, [R1+0x34c] ;  /* 0x00034c0001d37983 */ /* 0x000f680000300800 */
[----:B0-----:R-:W5:Y:S04]  /*16950*/  LDL.LU R251, [R1+0x370] ;  /* 0x0003700001fb7983 */ /* 0x001f680000300800 */
[----:B------:R-:W5:Y:S01]  /*16960*/  LDL.LU R212, [R1+0x344] ;  /* 0x0003440001d47983 */ /* 0x000f620000300800 */
[----:B--2---:R-:W-:-:S05]  /*16970*/  IADD3.X R252, R252, UR6, RZ, P4, !PT ;  /* 0x00000006fcfc7c10 */ /* 0x004fca000a7fe4ff */
[----:B------:R0:W-:Y:S04]  /*16980*/  STL [R1+0x390], R252 ;  /* 0x000390fc01007387 */ /* 0x0001e80000100800 */
[----:B0-----:R-:W2:Y:S04]  /*16990*/  LDL.LU R252, [R1+0x368] ;  /* 0x0003680001fc7983 */ /* 0x001ea80000300800 */
[----:B------:R-:W2:Y:S04]  /*169a0*/  LDL.LU R215, [R1+0x33c] ;  /* 0x00033c0001d77983 */ /* 0x000ea80000300800 */
[----:B------:R-:W2:Y:S04]  /*169b0*/  LDL.LU R216, [R1+0x360] ;  /* 0x0003600001d87983 */ /* 0x000ea80000300800 */
[----:B------:R-:W2:Y:S01]  /*169c0*/  LDL.LU R219, [R1+0x334] ;  /* 0x0003340001db7983 */ /* 0x000ea20000300800 */
[----:B---3--:R-:W-:-:S05]  /*169d0*/  IADD3 R13, P4, R13, UR5, RZ ;  /* 0x000000050d0d7c10 */ /* 0x008fca000ff9e0ff */
[----:B------:R0:W-:Y:S04]  /*169e0*/  STL [R1+0x364], R13 ;  /* 0x0003640d01007387 */ /* 0x0001e80000100800 */
[----:B------:R-:W3:Y:S04]  /*169f0*/  LDL.LU R220, [R1+0x358] ;  /* 0x0003580001dc7983 */ /* 0x000ee80000300800 */
        /* <DEDUP_REMOVED lines=10> */
[----:B0-----:R-:W3:Y:S04]  /*16aa0*/  LDL.LU R13, [R1+0x304] ;  /* 0x00030400010d7983 */ /* 0x001ee80000300800 */
[----:B------:R-:W3:Y:S04]  /*16ab0*/  LDL.LU R243, [R1+0x328] ;  /* 0x0003280001f37983 */ /* 0x000ee80000300800 */
[----:B------:R-:W3:Y:S04]  /*16ac0*/  LDL.LU R244, [R1+0x2fc] ;  /* 0x0002fc0001f47983 */ /* 0x000ee80000300800 */
[----:B------:R-:W3:Y:S01]  /*16ad0*/  LDL.LU R247, [R1+0x320] ;  /* 0x0003200001f77983 */ /* 0x000ee20000300800 */
[----:B----4-:R-:W-:-:S05]  /*16ae0*/  IADD3.X R23, R23, UR6, RZ, P5, !PT ;  /* 0x0000000617177c10 */ /* 0x010fca000affe4ff */
[----:B------:R0:W-:Y:S04]  /*16af0*/  STL [R1+0x388], R23 ;  /* 0x0003881701007387 */ /* 0x0001e80000100800 */
[----:B------:R-:W4:Y:S04]  /*16b00*/  LDL.LU R248, [R1+0x2f4] ;  /* 0x0002f40001f87983 */ /* 0x000f280000300800 */
[----:B0-----:R-:W4:Y:S01]  /*16b10*/  LDL.LU R23, [R1+0x318] ;  /* 0x0003180001177983 */ /* 0x001f220000300800 */
[----:B-----5:R-:W-:Y:S02]  /*16b20*/  IADD3 R161, P5, R161, UR5, RZ ;  /* 0x00000005a1a17c10 */ /* 0x020fe4000ffbe0ff */
[----:B------:R-:W-:-:S02]  /*16b30*/  IADD3.X R138, R138, UR6, RZ, P6, !PT ;  /* 0x000000068a8a7c10 */ /* 0x000fc4000b7fe4ff */
[----:B------:R-:W-:Y:S01]  /*16b40*/  IADD3 R137, P6, R137, UR5, RZ ;  /* 0x0000000589897c10 */ /* 0x000fe2000ffde0ff */
[----:B------:R-:W-:Y:S04]  /*16b50*/  STL [R1+0x35c], R161 ;  /* 0x00035ca101007387 */ /* 0x000fe80000100800 */
[----:B------:R-:W-:Y:S01]  /*16b60*/  STL [R1+0x380], R138 ;  /* 0x0003808a01007387 */ /* 0x000fe20000100800 */
[----:B------:R-:W-:Y:S02]  /*16b70*/  IADD3.X R205, R205, UR6, RZ, P1, !PT ;  /* 0x00000006cdcd7c10 */ /* 0x000fe40008ffe4ff */
[----:B------:R-:W-:Y:S01]  /*16b80*/  IADD3 R211, P1, R211, UR5, RZ ;  /* 0x00000005d3d37c10 */ /* 0x000fe2000ff3e0ff */
[----:B------:R-:W-:Y:S01]  /*16b90*/  STL [R1+0x354], R137 ;  /* 0x0003548901007387 */ /* 0x000fe20000100800 */
[----:B------:R-:W-:-:S02]  /*16ba0*/  IADD3.X R251, R251, UR6, RZ, P2, !PT ;  /* 0x00000006fbfb7c10 */ /* 0x000fc400097fe4ff */
[----:B------:R-:W-:-:S03]  /*16bb0*/  IADD3 R212, P2, R212, UR5, RZ ;  /* 0x00000005d4d47c10 */ /* 0x000fc6000ff5e0ff */
[----:B------:R0:W-:Y:S04]  /*16bc0*/  STL [R1+0x370], R251 ;  /* 0x000370fb01007387 */ /* 0x0001e80000100800 */
[----:B------:R-:W-:Y:S04]  /*16bd0*/  STL [R1+0x378], R205 ;  /* 0x000378cd01007387 */ /* 0x000fe80000100800 */
[----:B0-----:R-:W5:Y:S04]  /*16be0*/  LDL.LU R251, [R1+0x2ec] ;  /* 0x0002ec0001fb7983 */ /* 0x001f680000300800 */
[----:B------:R-:W-:Y:S01]  /*16bf0*/  STL [R1+0x34c], R211 ;  /* 0x00034cd301007387 */ /* 0x000fe20000100800 */
[----:B--2---:R-:W-:-:S02]  /*16c00*/  IADD3.X R252, R252, UR6, RZ, P3, !PT ;  /* 0x00000006fcfc7c10 */ /* 0x004fc40009ffe4ff */
[----:B------:R-:W-:Y:S02]  /*16c10*/  IADD3 R215, P3, R215, UR5, RZ ;  /* 0x00000005d7d77c10 */ /* 0x000fe4000ff7e0ff */
[----:B------:R-:W-:Y:S02]  /*16c20*/  IADD3.X R216, R216, UR6, RZ, P4, !PT ;  /* 0x00000006d8d87c10 */ /* 0x000fe4000a7fe4ff */
[----:B------:R-:W-:Y:S01]  /*16c30*/  IADD3 R219, P4, R219, UR5, RZ ;  /* 0x00000005dbdb7c10 */ /* 0x000fe2000ff9e0ff */
[----:B------:R0:W-:Y:S04]  /*16c40*/  STL [R1+0x368], R252 ;  /* 0x000368fc01007387 */ /* 0x0001e80000100800 */
[----:B0-----:R-:W2:Y:S04]  /*16c50*/  LDL.LU R252, [R1+0x310] ;  /* 0x0003100001fc7983 */ /* 0x001ea80000300800 */
[----:B------:R-:W-:Y:S04]  /*16c60*/  STL [R1+0x344], R212 ;  /* 0x000344d401007387 */ /* 0x000fe80000100800 */
[----:B------:R-:W-:Y:S04]  /*16c70*/  STL [R1+0x33c], R215 ;  /* 0x00033cd701007387 */ /* 0x000fe80000100800 */
[----:B------:R-:W-:Y:S04]  /*16c80*/  STL [R1+0x360], R216 ;  /* 0x000360d801007387 */ /* 0x000fe80000100800 */
[----:B------:R-:W-:Y:S01]  /*16c90*/  STL [R1+0x334], R219 ;  /* 0x000334db01007387 */ /* 0x000fe20000100800 */
[----:B---3--:R-:W-:-:S02]  /*16ca0*/  IADD3.X R220, R220, UR6, RZ, P5, !PT ;  /* 0x00000006dcdc7c10 */ /* 0x008fc4000affe4ff */
[----:B------:R-:W-:Y:S02]  /*16cb0*/  IADD3 R223, P5, R223, UR5, RZ ;  /* 0x00000005dfdf7c10 */ /* 0x000fe4000ffbe0ff */
        /* <DEDUP_REMOVED lines=24> */
[----:B0-----:R-:W3:Y:S04]  /*16e40*/  LDL.LU R13, [R1+0x2e4] ;  /* 0x0002e400010d7983 */ /* 0x001ee80000300800 */
[----:B------:R-:W-:Y:S04]  /*16e50*/  STL [R1+0x330], R240 ;  /* 0x000330f001007387 */ /* 0x000fe80000100800 */
[----:B------:R-:W-:Y:S04]  /*16e60*/  STL [R1+0x328], R243 ;  /* 0x000328f301007387 */ /* 0x000fe80000100800 */
[----:B------:R-:W-:Y:S04]  /*16e70*/  STL [R1+0x2fc], R244 ;  /* 0x0002fcf401007387 */ /* 0x000fe80000100800 */
[----:B------:R-:W3:Y:S01]  /*16e80*/  LDL.LU R138, [R1+0x308] ;  /* 0x00030800018a7983 */ /* 0x000ee20000300800 */
[----:B----4-:R-:W-:-:S03]  /*16e90*/  IADD3 R248, P6, R248, UR5, RZ ;  /* 0x00000005f8f87c10 */ /* 0x010fc6000ffde0ff */
[----:B------:R-:W-:Y:S04]  /*16ea0*/  STL [R1+0x320], R247 ;  /* 0x000320f701007387 */ /* 0x000fe80000100800 */
[----:B------:R-:W4:Y:S04]  /*16eb0*/  LDL.LU R137, [R1+0x2dc] ;  /* 0x0002dc0001897983 */ /* 0x000f280000300800 */
[----:B------:R-:W-:Y:S04]  /*16ec0*/  STL [R1+0x2f4], R248 ;  /* 0x0002f4f801007387 */ /* 0x000fe80000100800 */
[----:B------:R-:W4:Y:S01]  /*16ed0*/  LDL.LU R205, [R1+0x300] ;  /* 0x0003000001cd7983 */ /* 0x000f220000300800 */
[----:B------:R-:W-:-:S05]  /*16ee0*/  IADD3.X R23, R23, UR6, RZ, P1, !PT ;  /* 0x0000000617177c10 */ /* 0x000fca0008ffe4ff */
[----:B------:R0:W-:Y:S04]  /*16ef0*/  STL [R1+0x318], R23 ;  /* 0x0003181701007387 */ /* 0x0001e80000100800 */
[----:B------:R-:W4:Y:S04]  /*16f00*/  LDL.LU R211, [R1+0x2d4] ;  /* 0x0002d40001d37983 */ /* 0x000f280000300800 */
[----:B------:R-:W4:Y:S04]  /*16f10*/  LDL.LU R212, [R1+0x2f8] ;  /* 0x0002f80001d47983 */ /* 0x000f280000300800 */
[----:B0-----:R-:W4:Y:S04]  /*16f20*/  LDL.LU R23, [R1+0x2cc] ;  /* 0x0002cc0001177983 */ /* 0x001f280000300800 */
[----:B------:R-:W4:Y:S04]  /*16f30*/  LDL.LU R215, [R1+0x2f0] ;  /* 0x0002f00001d77983 */ /* 0x000f280000300800 */
[----:B------:R-:W4:Y:S01]  /*16f40*/  LDL.LU R216, [R1+0x2c4] ;  /* 0x0002c40001d87983 */ /* 0x000f220000300800 */
[----:B-----5:R-:W-:-:S05]  /*16f50*/  IADD3 R251, P1, R251, UR5, RZ ;  /* 0x00000005fbfb7c10 */ /* 0x020fca000ff3e0ff */
[----:B------:R-:W-:Y:S04]  /*16f60*/  STL [R1+0x2ec], R251 ;  /* 0x0002ecfb01007387 */ /* 0x000fe80000100800 */
[----:B------:R-:W5:Y:S04]  /*16f70*/  LDL.LU R219, [R1+0x2e8] ;  /* 0x0002e80001db7983 */ /* 0x000f680000300800 */
[----:B------:R-:W5:Y:S04]  /*16f80*/  LDL.LU R220, [R1+0x2bc] ;  /* 0x0002bc0001dc7983 */ /* 0x000f680000300800 */
[----:B------:R-:W5:Y:S01]  /*16f90*/  LDL.LU R223, [R1+0x2e0] ;  /* 0x0002e00001df7983 */ /* 0x000f620000300800 */
[----:B--2---:R-:W-:-:S05]  /*16fa0*/  IADD3.X R252, R252, UR6, RZ, P2, !PT ;  /* 0x00000006fcfc7c10 */ /* 0x004fca00097fe4ff */
[----:B------:R0:W-:Y:S04]  /*16fb0*/  STL [R1+0x310], R252 ;  /* 0x000310fc01007387 */ /* 0x0001e80000100800 */
[----:B------:R-:W2:Y:S04]  /*16fc0*/  LDL.LU R224, [R1+0x2b4] ;  /* 0x0002b40001e07983 */ /* 0x000ea80000300800 */
        /* <DEDUP_REMOVED lines=10> */
[----:B0-----:R-:W2:Y:S04]  /*17070*/  LDL.LU R252, [R1+0x2b0] ;  /* 0x0002b00001fc7983 */ /* 0x001ea80000300800 */
[----:B------:R-:W2:Y:S04]  /*17080*/  LDL.LU R251, [R1+0x284] ;  /* 0x0002840001fb7983 */ /* 0x000ea80000300800 */
[----:B------:R-:W2:Y:S04]  /*17090*/  LDL.LU R247, [R1+0x2a8] ;  /* 0x0002a80001f77983 */ /* 0x000ea80000300800 */
[----:B------:R-:W2:Y:S01]  /*170a0*/  LDL.LU R248, [R1+0x27c] ;  /* 0x00027c0001f87983 */ /* 0x000ea20000300800 */
[----:B---3--:R-:W-:-:S02]  /*170b0*/  IADD3 R13, P2, R13, UR5, RZ ;  /* 0x000000050d0d7c10 */ /* 0x008fc4000ff5e0ff */
[----:B------:R-:W-:-:S03]  /*170c0*/  IADD3.X R138, R138, UR6, RZ, P3, !PT ;  /* 0x000000068a8a7c10 */ /* 0x000fc60009ffe4ff */
[----:B------:R0:W-:Y:S01]  /*170d0*/  STL [R1+0x2e4], R13 ;  /* 0x0002e40d01007387 */ /* 0x0001e20000100800 */
[----:B----4-:R-:W-:Y:S02]  /*170e0*/  IADD3 R137, P3, R137, UR5, RZ ;  /* 0x0000000589897c10 */ /* 0x010fe4000ff7e0ff */
[----:B------:R-:W-:Y:S01]  /*170f0*/  IADD3.X R205, R205, UR6, RZ, P4, !PT ;  /* 0x00000006cdcd7c10 */ /* 0x000fe2000a7fe4ff */
[----:B0-----:R-:W3:Y:S04]  /*17100*/  LDL.LU R13, [R1+0x2a0] ;  /* 0x0002a000010d7983 */ /* 0x001ee80000300800 */
[----:B------:R-:W-:Y:S04]  /*17110*/  STL [R1+0x308], R138 ;  /* 0x0003088a01007387 */ /* 0x000fe80000100800 */
[----:B------:R-:W-:Y:S04]  /*17120*/  STL [R1+0x2dc], R137 ;  /* 0x0002dc8901007387 */ /* 0x000fe80000100800 */
[----:B------:R-:W-:Y:S01]  /*17130*/  STL [R1+0x300], R205 ;  /* 0x000300cd01007387 */ /* 0x000fe20000100800 */
[----:B------:R-:W-:-:S02]  /*17140*/  IADD3.X R212, R212, UR6, RZ, P5, !PT ;  /* 0x00000006d4d47c10 */ /* 0x000fc4000affe4ff */
[----:B------:R-:W-:Y:S02]  /*17150*/  IADD3 R211, P4, R211, UR5, RZ ;  /* 0x00000005d3d37c10 */ /* 0x000fe4000ff9e0ff */
[----:B------:R-:W-:-:S05]  /*17160*/  IADD3 R23, P5, R23, UR5, RZ ;  /* 0x0000000517177c10 */ /* 0x000fca000ffbe0ff */
[----:B------:R0:W-:Y:S04]  /*17170*/  STL [R1+0x2cc], R23 ;  /* 0x0002cc1701007387 */ /* 0x0001e80000100800 */
[----:B------:R-:W-:Y:S04]  /*17180*/  STL [R1+0x2d4], R211 ;  /* 0x0002d4d301007387 */ /* 0x000fe80000100800 */
[----:B0-----:R-:W4:Y:S01]  /*17190*/  LDL.LU R23, [R1+0x274] ;  /* 0x0002740001177983 */ /* 0x001f220000300800 */
[----:B------:R-:W-:Y:S02]  /*171a0*/  IADD3.X R215, R215, UR6, RZ, P6, !PT ;  /* 0x00000006d7d77c10 */ /* 0x000fe4000b7fe4ff */
[----:B------:R-:W-:Y:S01]  /*171b0*/  IADD3 R216, P6, R216, UR5, RZ ;  /* 0x00000005d8d87c10 */ /* 0x000fe2000ffde0ff */
[----:B------:R-:W-:Y:S04]  /*171c0*/  STL [R1+0x2f8], R212 ;  /* 0x0002f8d401007387 */ /* 0x000fe80000100800 */
[----:B------:R-:W-:Y:S01]  /*171d0*/  STL [R1+0x2f0], R215 ;  /* 0x0002f0d701007387 */ /* 0x000fe20000100800 */
[----:B-----5:R-:W-:-:S02]  /*171e0*/  IADD3.X R219, R219, UR6, RZ, P1, !PT ;  /* 0x00000006dbdb7c10 */ /* 0x020fc40008ffe4ff */
[----:B------:R-:W-:Y:S02]  /*171f0*/  IADD3 R220, P1, R220, UR5, RZ ;  /* 0x00000005dcdc7c10 */ /* 0x000fe4000ff3e0ff */
[----:B------:R-:W-:Y:S01]  /*17200*/  IADD3.X R223, R223, UR6, RZ, P2, !PT ;  /* 0x00000006dfdf7c10 */ /* 0x000fe200097fe4ff */
[----:B------:R-:W-:Y:S04]  /*17210*/  STL [R1+0x2c4], R216 ;  /* 0x0002c4d801007387 */ /* 0x000fe80000100800 */
[----:B------:R-:W-:Y:S04]  /*17220*/  STL [R1+0x2e8], R219 ;  /* 0x0002e8db01007387 */ /* 0x000fe80000100800 */
[----:B------:R-:W-:Y:S04]  /*17230*/  STL [R1+0x2bc], R220 ;  /* 0x0002bcdc01007387 */ /* 0x000fe80000100800 */
[----:B------:R-:W-:Y:S01]  /*17240*/  STL [R1+0x2e0], R223 ;  /* 0x0002e0df01007387 */ /* 0x000fe20000100800 */
[----:B--2---:R-:W-:-:S02]  /*17250*/  IADD3 R224, P2, R224, UR5, RZ ;  /* 0x00000005e0e07c10 */ /* 0x004fc4000ff5e0ff */
[----:B------:R-:W-:Y:S02]  /*17260*/  IADD3.X R227, R227, UR6, RZ, P3, !PT ;  /* 0x00000006e3e37c10 */ /* 0x000fe40009ffe4ff */
[----:B------:R-:W-:Y:S02]  /*17270*/  IADD3 R228, P3, R228, UR5, RZ ;  /* 0x00000005e4e47c10 */ /* 0x000fe4000ff7e0ff */
[----:B------:R-:W-:Y:S02]  /*17280*/  IADD3.X R231, R231, UR6, RZ, P4, !PT ;  /* 0x00000006e7e77c10 */ /* 0x000fe4000a7fe4ff */
[----:B------:R-:W-:Y:S01]  /*17290*/  IADD3 R232, P4, R232, UR5, RZ ;  /* 0x00000005e8e87c10 */ /* 0x000fe2000ff9e0ff */
[----:B------:R-:W-:Y:S01]  /*172a0*/  STL [R1+0x2b4], R224 ;  /* 0x0002b4e001007387 */ /* 0x000fe20000100800 */
[----:B------:R-:W-:-:S03]  /*172b0*/  IADD3.X R235, R235, UR6, RZ, P5, !PT ;  /* 0x00000006ebeb7c10 */ /* 0x000fc6000affe4ff */
[----:B------:R-:W-:Y:S01]  /*172c0*/  STL [R1+0x2d8], R227 ;  /* 0x0002d8e301007387 */ /* 0x000fe20000100800 */
[----:B------:R-:W-:-:S03]  /*172d0*/  IADD3 R236, P5, R236, UR5, RZ ;  /* 0x00000005ecec7c10 */ /* 0x000fc6000ffbe0ff */
[----:B------:R-:W-:Y:S01]  /*172e0*/  STL [R1+0x2ac], R228 ;  /* 0x0002ace401007387 */ /* 0x000fe20000100800 */
[----:B------:R-:W-:-:S03]  /*172f0*/  IADD3.X R239, R239, UR6, RZ, P6, !PT ;  /* 0x00000006efef7c10 */ /* 0x000fc6000b7fe4ff */
[----:B------:R-:W-:Y:S01]  /*17300*/  STL [R1+0x2d0], R231 ;  /* 0x0002d0e701007387 */ /* 0x000fe20000100800 */
[----:B------:R-:W-:-:S03]  /*17310*/  IADD3 R240, P6, R240, UR5, RZ ;  /* 0x00000005f0f07c10 */ /* 0x000fc6000ffde0ff */
[----:B------:R-:W-:Y:S01]  /*17320*/  STL [R1+0x2a4], R232 ;  /* 0x0002a4e801007387 */ /* 0x000fe20000100800 */
[----:B------:R-:W-:-:S03]  /*17330*/  IADD3.X R252, R252, UR6, RZ, P2, !PT ;  /* 0x00000006fcfc7c10 */ /* 0x000fc600097fe4ff */
[----:B------:R-:W-:Y:S01]  /*17340*/  STL [R1+0x2c8], R235 ;  /* 0x0002c8eb01007387 */ /* 0x000fe20000100800 */
[----:B------:R-:W-:-:S03]  /*17350*/  IADD3.X R243, R243, UR6, RZ, P1, !PT ;  /* 0x00000006f3f37c10 */ /* 0x000fc60008ffe4ff */
[----:B------:R-:W-:Y:S01]  /*17360*/  STL [R1+0x29c], R236 ;  /* 0x00029cec01007387 */ /* 0x000fe20000100800 */
[----:B------:R-:W-:-:S03]  /*17370*/  IADD3 R244, P1, R244, UR5, RZ ;  /* 0x00000005f4f47c10 */ /* 0x000fc6000ff3e0ff */
[----:B------:R-:W-:Y:S04]  /*17380*/  STL [R1+0x2c0], R239 ;  /* 0x0002c0ef01007387 */ /* 0x000fe80000100800 */
[----:B------:R-:W-:Y:S01]  /*17390*/  STL [R1+0x294], R240 ;  /* 0x000294f001007387 */ /* 0x000fe20000100800 */
[----:B------:R-:W-:-:S03]  /*173a0*/  IADD3 R251, P2, R251, UR5, RZ ;  /* 0x00000005fbfb7c10 */ /* 0x000fc6000ff5e0ff */
[----:B------:R0:W-:Y:S04]  /*173b0*/  STL [R1+0x2b0], R252 ;  /* 0x0002b0fc01007387 */ /* 0x0001e80000100800 */
[----:B------:R-:W-:Y:S01]  /*173c0*/  STL [R1+0x2b8], R243 ;  /* 0x0002b8f301007387 */ /* 0x000fe20000100800 */
[----:B------:R-:W-:Y:S02]  /*173d0*/  IADD3.X R247, R247, UR6, RZ, P3, !PT ;  /* 0x00000006f7f77c10 */ /* 0x000fe40009ffe4ff */
[----:B------:R-:W-:Y:S01]  /*173e0*/  IADD3 R248, P3, R248, UR5, RZ ;  /* 0x00000005f8f87c10 */ /* 0x000fe2000ff7e0ff */
[----:B0-----:R-:W2:Y:S04]  /*173f0*/  LDL.LU R252, [R1+0x298] ;  /* 0x0002980001fc7983 */ /* 0x001ea80000300800 */
[----:B------:R-:W-:Y:S04]  /*17400*/  STL [R1+0x28c], R244 ;  /* 0x00028cf401007387 */ /* 0x000fe80000100800 */
[----:B------:R0:W-:Y:S04]  /*17410*/  STL [R1+0x284], R251 ;  /* 0x000284fb01007387 */ /* 0x0001e80000100800 */
[----:B0-----:R-:W5:Y:S04]  /*17420*/  LDL.LU R251, [R1+0x26c] ;  /* 0x00026c0001fb7983 */ /* 0x001f680000300800 */
[----:B------:R-:W5:Y:S04]  /*17430*/  LDL.LU R161, [R1+0x290] ;  /* 0x0002900001a17983 */ /* 0x000f680000300800 */
[----:B------:R-:W-:Y:S04]  /*17440*/  STL [R1+0x2a8], R247 ;  /* 0x0002a8f701007387 */ /* 0x000fe80000100800 */
[----:B------:R-:W5:Y:S04]  /*17450*/  LDL.LU R138, [R1+0x264] ;  /* 0x00026400018a7983 */ /* 0x000f680000300800 */
[----:B------:R-:W-:Y:S04]  /*17460*/  STL [R1+0x27c], R248 ;  /* 0x00027cf801007387 */ /* 0x000fe80000100800 */
[----:B------:R-:W5:Y:S01]  /*17470*/  LDL.LU R137, [R1+0x288] ;  /* 0x0002880001897983 */ /* 0x000f620000300800 */
[----:B---3--:R-:W-:-:S05]  /*17480*/  IADD3.X R13, R13, UR6, RZ, P4, !PT ;  /* 0x000000060d0d7c10 */ /* 0x008fca000a7fe4ff */
[----:B------:R0:W-:Y:S04]  /*17490*/  STL [R1+0x2a0], R13 ;  /* 0x0002a00d01007387 */ /* 0x0001e80000100800 */
        /* <DEDUP_REMOVED lines=22> */
[----:B0-----:R-:W4:Y:S01]  /*17600*/  LDL.LU R23, [R1+0x20c] ;  /* 0x00020c0001177983 */ /* 0x001f220000300800 */
[----:B--2---:R-:W-:-:S05]  /*17610*/  IADD3.X R252, R252, UR6, RZ, P5, !PT ;  /* 0x00000006fcfc7c10 */ /* 0x004fca000affe4ff */
[----:B------:R0:W-:Y:S01]  /*17620*/  STL [R1+0x298], R252 ;  /* 0x000298fc01007387 */ /* 0x0001e20000100800 */
[----:B-----5:R-:W-:Y:S02]  /*17630*/  IADD3 R251, P5, R251, UR5, RZ ;  /* 0x00000005fbfb7c10 */ /* 0x020fe4000ffbe0ff */
[----:B------:R-:W-:Y:S01]  /*17640*/  IADD3.X R161, R161, UR6, RZ, P6, !PT ;  /* 0x00000006a1a17c10 */ /* 0x000fe2000b7fe4ff */
[----:B0-----:R-:W2:Y:S04]  /*17650*/  LDL.LU R252, [R1+0x230] ;  /* 0x0002300001fc7983 */ /* 0x001ea80000300800 */
[----:B------:R-:W5:Y:S01]  /*17660*/  LDL.LU R247, [R1+0x204] ;  /* 0x0002040001f77983 */ /* 0x000f620000300800 */
[----:B------:R-:W-:-:S03]  /*17670*/  IADD3 R138, P6, R138, UR5, RZ ;  /* 0x000000058a8a7c10 */ /* 0x000fc6000ffde0ff */
[----:B------:R-:W5:Y:S01]  /*17680*/  LDL.LU R248, [R1+0x228] ;  /* 0x0002280001f87983 */ /* 0x000f620000300800 */
[----:B------:R-:W-:-:S03]  /*17690*/  IADD3.X R137, R137, UR6, RZ, P1, !PT ;  /* 0x0000000689897c10 */ /* 0x000fc60008ffe4ff */
[----:B------:R0:W-:Y:S01]  /*176a0*/  STL [R1+0x26c], R251 ;  /* 0x00026cfb01007387 */ /* 0x0001e20000100800 */
[----:B---3--:R-:W-:Y:S02]  /*176b0*/  IADD3.X R211, R211, UR6, RZ, P2, !PT ;  /* 0x00000006d3d37c10 */ /* 0x008fe400097fe4ff */
[----:B------:R-:W-:Y:S01]  /*176c0*/  IADD3 R205, P1, R205, UR5, RZ ;  /* 0x00000005cdcd7c10 */ /* 0x000fe2000ff3e0ff */
[----:B0-----:R-:W3:Y:S04]  /*176d0*/  LDL.LU R251, [R1+0x1fc] ;  /* 0x0001fc0001fb7983 */ /* 0x001ee80000300800 */
        /* <DEDUP_REMOVED lines=9> */
[----:B0-----:R-:W3:Y:S04]  /*17770*/  LDL.LU R13, [R1+0x220] ;  /* 0x00022000010d7983 */ /* 0x001ee80000300800 */
[----:B------:R-:W-:Y:S04]  /*17780*/  STL [R1+0x280], R211 ;  /* 0x000280d301007387 */ /* 0x000fe80000100800 */
[----:B------:R-:W-:Y:S04]  /*17790*/  STL [R1+0x278], R212 ;  /* 0x000278d401007387 */ /* 0x000fe80000100800 */
[----:B------:R-:W-:Y:S01]  /*177a0*/  STL [R1+0x24c], R215 ;  /* 0x00024cd701007387 */ /* 0x000fe20000100800 */
[----:B----4-:R-:W-:-:S02]  /*177b0*/  IADD3 R219, P4, R219, UR5, RZ ;  /* 0x00000005dbdb7c10 */ /* 0x010fc4000ff9e0ff */
        /* <DEDUP_REMOVED lines=26> */
[----:B------:R-:W-:Y:S04]  /*17960*/  STL [R1+0x240], R240 ;  /* 0x000240f001007387 */ /* 0x000fe80000100800 */
[----:B------:R0:W-:Y:S04]  /*17970*/  STL [R1+0x20c], R23 ;  /* 0x00020c1701007387 */ /* 0x0001e80000100800 */
[----:B------:R-:W-:Y:S04]  /*17980*/  STL [R1+0x214], R243 ;  /* 0x000214f301007387 */ /* 0x000fe80000100800 */
[----:B0-----:R-:W4:Y:S04]  /*17990*/  LDL.LU R23, [R1+0x1f4] ;  /* 0x0001f40001177983 */ /* 0x001f280000300800 */
[----:B------:R-:W-:Y:S01]  /*179a0*/  STL [R1+0x238], R244 ;  /* 0x000238f401007387 */ /* 0x000fe20000100800 */
[----:B------:R-:W-:-:S05]  /*179b0*/  LOP3.LUT R12, R10, 0x60, RZ, 0x3c, !PT ;  /* 0x000000600a0c7812 */ /* 0x000fca00078e3cff */
[----:B------:R-:W-:Y:S04]  /*179c0*/  STS.U8 [R12+UR4+0x10300], R132 ;  /* 0x010300840c007988 */ /* 0x000fe80008000004 */
[----:B------:R-:W-:Y:S04]  /*179d0*/  STS.U8 [R12+UR4+0x10700], R20 ;  /* 0x010700140c007988 */ /* 0x000fe80008000004 */
[----:B------:R-:W-:Y:S04]  /*179e0*/  STS.U8 [R12+UR4+0x10b00], R15 ;  /* 0x010b000f0c007988 */ /* 0x000fe80008000004 */
[----:B------:R-:W-:Y:S01]  /*179f0*/  STS.U8 [R12+UR4+0x10f00], R14 ;  /* 0x010f000e0c007988 */ /* 0x000fe20008000004 */
[----:B------:R0:W-:Y:S06]  /*17a00*/  MEMBAR.ALL.CTA ;  /* 0x0000000000007992 */ /* 0x0001ec0000008000 */
[----:B0-----:R-:W0:Y:S01]  /*17a10*/  FENCE.VIEW.ASYNC.S ;  /* 0x00000000000073c6 */ /* 0x001e220000000000 */
[----:B------:R-:W-:-:S04]  /*17a20*/  USHF.L.U32 UR12, UR11, 0x7, URZ ;  /* 0x000000070b0c7899 */ /* 0x000fc8000800063f */
[----:B------:R-:W-:Y:S01]  /*17a30*/  ULOP3.LUT UR12, UR12, 0x200, URZ, 0xc0, !UPT ;  /* 0x000002000c0c7892 */ /* 0x000fe2000f8ec03f */
[----:B0-----:R-:W-:Y:S03]  /*17a40*/  BAR.SYNC.DEFER_BLOCKING 0x0 ;  /* 0x0000000000007b1d */ /* 0x001fe60000010000 */
[----:B------:R-:W-:-:S04]  /*17a50*/  ULEA.HI UR12, UR4, UR12, URZ, 0x1c ;  /* 0x0000000c040c7291 */ /* 0x000fc8000f8fe03f */
[----:B------:R-:W-:Y:S01]  /*17a60*/  ULOP3.LUT UR44, UR12, 0x3fff, URZ, 0xc0, !UPT ;  /* 0x00003fff0c2c7892 */ /* 0x000fe2000f8ec03f */
[----:B--2---:R-:W-:Y:S02]  /*17a70*/  IADD3.X R252, R252, UR6, RZ, P6, !PT ;  /* 0x00000006fcfc7c10 */ /* 0x004fe4000b7fe4ff */
[----:B-----5:R-:W-:Y:S02]  /*17a80*/  IADD3 R247, P6, R247, UR5, RZ ;  /* 0x00000005f7f77c10 */ /* 0x020fe4000ffde0ff */
[----:B------:R-:W-:Y:S01]  /*17a90*/  IADD3.X R248, R248, UR6, RZ, P1, !PT ;  /* 0x00000006f8f87c10 */ /* 0x000fe20008ffe4ff */
[----:B------:R0:W-:Y:S04]  /*17aa0*/  STL [R1+0x230], R252 ;  /* 0x000230fc01007387 */ /* 0x0001e80000100800 */
[----:B0-----:R-:W2:Y:S01]  /*17ab0*/  LDL.LU R252, [R1+0x218] ;  /* 0x0002180001fc7983 */ /* 0x001ea20000300800 */
[----:B---3--:R-:W-:-:S03]  /*17ac0*/  IADD3 R251, P1, R251, UR5, RZ ;  /* 0x00000005fbfb7c10 */ /* 0x008fc6000ff3e0ff */
[----:B------:R-:W3:Y:S04]  /*17ad0*/  LDL.LU R161, [R1+0x1ec] ;  /* 0x0001ec0001a17983 */ /* 0x000ee80000300800 */
[----:B------:R-:W-:Y:S04]  /*17ae0*/  STL [R1+0x204], R247 ;  /* 0x000204f701007387 */ /* 0x000fe80000100800 */
[----:B------:R-:W5:Y:S04]  /*17af0*/  LDL.LU R138, [R1+0x210] ;  /* 0x00021000018a7983 */ /* 0x000f680000300800 */
[----:B------:R-:W-:Y:S04]  /*17b00*/  STL [R1+0x228], R248 ;  /* 0x000228f801007387 */ /* 0x000fe80000100800 */
[----:B------:R-:W5:Y:S04]  /*17b10*/  LDL.LU R137, [R1+0x1e4] ;  /* 0x0001e40001897983 */ /* 0x000f680000300800 */
[----:B------:R-:W-:Y:S04]  /*17b20*/  STL [R1+0x1fc], R251 ;  /* 0x0001fcfb01007387 */ /* 0x000fe80000100800 */
[----:B------:R-:W5:Y:S04]  /*17b30*/  LDL.LU R205, [R1+0x208] ;  /* 0x0002080001cd7983 */ /* 0x000f680000300800 */
[----:B------:R-:W5:Y:S04]  /*17b40*/  LDL.LU R211, [R1+0x1dc] ;  /* 0x0001dc0001d37983 */ /* 0x000f680000300800 */
        /* <DEDUP_REMOVED lines=19> */
[----:B0-----:R-:W5:Y:S01]  /*17c80*/  LDL.LU R13, [R1+0x194] ;  /* 0x00019400010d7983 */ /* 0x001f620000300800 */
[----:B----4-:R-:W-:-:S05]  /*17c90*/  IADD3 R23, P2, R23, UR5, RZ ;  /* 0x0000000517177c10 */ /* 0x010fca000ff5e0ff */
[----:B------:R0:W-:Y:S04]  /*17ca0*/  STL [R1+0x1f4], R23 ;  /* 0x0001f41701007387 */ /* 0x0001e80000100800 */
[----:B0-----:R-:W4:Y:S01]  /*17cb0*/  LDL.LU R23, [R1+0x1b8] ;  /* 0x0001b80001177983 */ /* 0x001f220000300800 */
[----:B------:R-:W-:Y:S01]  /*17cc0*/  WARPGROUP.ARRIVE ;  /* 0x00000000000079c5 */ /* 0x000fe20000000000 */
[----:B------:R-:W-:Y:S01]  /*17cd0*/  UMOV UR45, 0x40000040 ;  /* 0x40000040002d7882 */ /* 0x000fe20000000000 */
[----:B------:R-:W-:Y:S01]  /*17ce0*/  UMOV UR12, URZ ;  /* 0x0000003f000c7c82 */ /* 0x000fe20008000000 */
[----:B------:R-:W4:Y:S04]  /*17cf0*/  LDL.LU R247, [R1+0x18c] ;  /* 0x00018c0001f77983 */ /* 0x000f280000300800 */
[----:B------:R-:W4:Y:S04]  /*17d00*/  LDL.LU R248, [R1+0x1b0] ;  /* 0x0001b00001f87983 */ /* 0x000f280000300800 */
[----:B------:R-:W4:Y:S01]  /*17d10*/  LDL.LU R251, [R1+0x184] ;  /* 0x0001840001fb7983 */ /* 0x000f220000300800 */
[----:B------:R-:W-:Y:S01]  /*17d20*/  QGMMA.64x32x32.F32.E4M3.E4M3 R72, gdesc[UR44], R72 ;  /* 0x006000002c4879f3 */ /* 0x000fe20008700848 */
[----:B------:R-:W-:-:S04]  /*17d30*/  UIADD3 UR44, UP0, UR44, 0x2, URZ ;  /* 0x000000022c2c7890 */ /* 0x000fc8000ff1e03f */
[----:B------:R-:W-:-:S03]  /*17d40*/  UIADD3.X UR13, UR12, 0x40000040, URZ, UP0, !UPT ;  /* 0x400000400c0d7890 */ /* 0x000fc600087fe43f */
[----:B------:R-:W-:-:S06]  /*17d50*/  UMOV UR12, UR44 ;  /* 0x0000002c000c7c82 */ /* 0x000fcc0008000000 */
[----:B------:R-:W-:Y:S01]  /*17d60*/  QGMMA.64x32x32.F32.E4M3.E4M3 R72, gdesc[UR12], R72 ;  /* 0x006000000c4879f3 */ /* 0x000fe20008700848 */
[----:B------:R-:W-:Y:S02]  /*17d70*/  UIADD3.64 UR16, UR12, 0x2, URZ ;  /* 0x000000020c107897 */ /* 0x000fe4000fffe03f */
[----:B------:R-:W-:Y:S02]  /*17d80*/  UIADD3.64 UR20, UR12, 0x4, URZ ;  /* 0x000000040c147897 */ /* 0x000fe4000fffe03f */
[----:B------:R-:W-:-:S05]  /*17d90*/  UIADD3.64 UR44, UR12, 0x3fe, URZ ;  /* 0x000003fe0c2c7897 */ /* 0x000fca000fffe03f */
[----:B------:R-:W-:Y:S01]  /*17da0*/  QGMMA.64x32x32.F32.E4M3.E4M3 R72, gdesc[UR16], R72 ;  /* 0x00600000104879f3 */ /* 0x000fe20008700848 */
[----:B--2---:R-:W-:-:S03]  /*17db0*/  IADD3.X R252, R252, UR6, RZ, P3, !PT ;  /* 0x00000006fcfc7c10 */ /* 0x004fc60009ffe4ff */
[----:B------:R-:W-:Y:S01]  /*17dc0*/  QGMMA.64x32x32.F32.E4M3.E4M3 R72, gdesc[UR20], R72 ;  /* 0x00600000144879f3 */ /* 0x000fe20008700848 */
[----:B---3--:R-:W-:-:S03]  /*17dd0*/  IADD3 R161, P3, R161, UR5, RZ ;  /* 0x00000005a1a17c10 */ /* 0x008fc6000ff7e0ff */
[----:B------:R-:W-:Y:S01]  /*17de0*/  QGMMA.64x32x32.F32.E4M3.E4M3 R56, gdesc[UR44], R56 ;  /* 0x006000002c3879f3 */ /* 0x000fe20008700838 */
[----:B-----5:R-:W-:Y:S01]  /*17df0*/  IADD3.X R138, R138, UR6, RZ, P4, !PT ;  /* 0x000000068a8a7c10 */ /* 0x020fe2000a7fe4ff */
[----:B------:R0:W-:Y:S01]  /*17e00*/  STL [R1+0x218], R252 ;  /* 0x000218fc01007387 */ /* 0x0001e20000100800 */
[----:B------:R-:W-:Y:S02]  /*17e10*/  IADD3 R137, P4, R137, UR5, RZ ;  /* 0x0000000589897c10 */ /* 0x000fe4000ff9e0ff */
[----:B------:R-:W-:Y:S02]  /*17e20*/  IADD3.X R205, R205, UR6, RZ, P5, !PT ;  /* 0x00000006cdcd7c10 */ /* 0x000fe4000affe4ff */
[----:B------:R-:W-:Y:S02]  /*17e30*/  IADD3 R211, P5, R211, UR5, RZ ;  /* 0x00000005d3d37c10 */ /* 0x000fe4000ffbe0ff */
[----:B------:R-:W-:Y:S02]  /*17e40*/  IADD3.X R212, R212, UR6, RZ, P6, !PT ;  /* 0x00000006d4d47c10 */ /* 0x000fe4000b7fe4ff */
[----:B------:R-:W-:Y:S01]  /*17e50*/  IADD3 R215, P6, R215, UR5, RZ ;  /* 0x00000005d7d77c10 */ /* 0x000fe2000ffde0ff */
[----:B0-----:R-:W2:Y:S04]  /*17e60*/  LDL.LU R252, [R1+0x1a8] ;  /* 0x0001a80001fc7983 */ /* 0x001ea80000300800 */
[----:B------:R-:W-:Y:S04]  /*17e70*/  STL [R1+0x1ec], R161 ;  /* 0x0001eca101007387 */ /* 0x000fe80000100800 */
[----:B------:R-:W-:Y:S04]  /*17e80*/  STL [R1+0x210], R138 ;  /* 0x0002108a01007387 */ /* 0x000fe80000100800 */
[----:B------:R-:W-:Y:S01]  /*17e90*/  STL [R1+0x1e4], R137 ;  /* 0x0001e48901007387 */ /* 0x000fe20000100800 */
[----:B------:R-:W-:-:S03]  /*17ea0*/  IADD3.X R216, R216, UR6, RZ, P1, !PT ;  /* 0x00000006d8d87c10 */ /* 0x000fc60008ffe4ff */
[----:B------:R-:W-:Y:S04]  /*17eb0*/  STL [R1+0x208], R205 ;  /* 0x000208cd01007387 */ /* 0x000fe80000100800 */
[----:B------:R-:W-:Y:S04]  /*17ec0*/  STL [R1+0x1dc], R211 ;  /* 0x0001dcd301007387 */ /* 0x000fe80000100800 */
[----:B------:R-:W-:Y:S01]  /*17ed0*/  STL [R1+0x200], R212 ;  /* 0x000200d401007387 */ /* 0x000fe20000100800 */
[----:B------:R-:W-:Y:S02]  /*17ee0*/  IADD3 R219, P1, R219, UR5, RZ ;  /* 0x00000005dbdb7c10 */ /* 0x000fe4000ff3e0ff */
[----:B------:R-:W-:-:S02]  /*17ef0*/  IADD3.X R220, R220, UR6, RZ, P2, !PT ;  /* 0x00000006dcdc7c10 */ /* 0x000fc400097fe4ff */
        /* <DEDUP_REMOVED lines=29> */
[----:B0-----:R-:W3:Y:S04]  /*180d0*/  LDL.LU R13, [R1+0x17c] ;  /* 0x00017c00010d7983 */ /* 0x001ee80000300800 */
[----:B------:R-:W-:Y:S01]  /*180e0*/  STL [R1+0x1c0], R244 ;  /* 0x0001c0f401007387 */ /* 0x000fe20000100800 */
[----:B----4-:R-:W-:-:S05]  /*180f0*/  IADD3.X R23, R23, UR6, RZ, P3, !PT ;  /* 0x0000000617177c10 */ /* 0x010fca0009ffe4ff */
[----:B------:R0:W-:Y:S04]  /*18100*/  STL [R1+0x1b8], R23 ;  /* 0x0001b81701007387 */ /* 0x0001e80000100800 */
[----:B0-----:R-:W4:Y:S01]  /*18110*/  LDL.LU R23, [R1+0x1a0] ;  /* 0x0001a00001177983 */ /* 0x001f220000300800 */
[----:B------:R-:W-:Y:S01]  /*18120*/  UIADD3.64 UR56, UR12, 0x400, URZ ;  /* 0x000004000c387897 */ /* 0x000fe2000fffe03f */
[----:B------:R-:W-:Y:S01]  /*18130*/  UMOV UR58, UR14 ;  /* 0x0000000e003a7c82 */ /* 0x000fe20008000000 */
[----:B------:R-:W-:-:S07]  /*18140*/  UMOV UR59, UR15 ;  /* 0x0000000f003b7c82 */ /* 0x000fce0008000000 */
[----:B------:R-:W-:Y:S01]  /*18150*/  QGMMA.64x32x32.F32.E4M3.E4M3 R56, gdesc[UR56], R56 ;  /* 0x00600000383879f3 */ /* 0x000fe20008700838 */
[----:B------:R-:W-:Y:S02]  /*18160*/  UIADD3.64 UR16, UR12, 0x402, URZ ;  /* 0x000004020c107897 */ /* 0x000fe4000fffe03f */
[----:B------:R-:W-:Y:S02]  /*18170*/  UIADD3.64 UR20, UR12, 0x404, URZ ;  /* 0x000004040c147897 */ /* 0x000fe4000fffe03f */
[----:B------:R-:W-:-:S05]  /*18180*/  UIADD3.64 UR44, UR12, 0x7fe, URZ ;  /* 0x000007fe0c2c7897 */ /* 0x000fca000fffe03f */
[----:B------:R-:W-:Y:S01]  /*18190*/  QGMMA.64x32x32.F32.E4M3.E4M3 R56, gdesc[UR16], R56 ;  /* 0x00600000103879f3 */ /* 0x000fe20008700838 */
[----:B------:R-:W-:-:S03]  /*181a0*/  UIADD3.64 UR52, UR12, 0x800, URZ ;  /* 0x000008000c347897 */ /* 0x000fc6000fffe03f */
[----:B------:R-:W-:Y:S04]  /*181b0*/  QGMMA.64x32x32.F32.E4M3.E4M3 R56, gdesc[UR20], R56 ;  /* 0x00600000143879f3 */ /* 0x000fe80008700838 */
[----:B------:R-:W-:Y:S01]  /*181c0*/  QGMMA.64x32x32.F32.E4M3.E4M3 R40, gdesc[UR44], R40 ;  /* 0x006000002c2879f3 */ /* 0x000fe20008700828 */
[----:B------:R-:W-:Y:S01]  /*181d0*/  UMOV UR54, UR14 ;  /* 0x0000000e00367c82 */ /* 0x000fe20008000000 */
[----:B------:R-:W-:Y:S01]  /*181e0*/  UMOV UR55, UR15 ;  /* 0x0000000f00377c82 */ /* 0x000fe20008000000 */
[----:B------:R-:W-:Y:S02]  /*181f0*/  IADD3 R247, P3, R247, UR5, RZ ;  /* 0x00000005f7f77c10 */ /* 0x000fe4000ff7e0ff */
[----:B------:R-:W-:Y:S02]  /*18200*/  IADD3.X R248, R248, UR6, RZ, P4, !PT ;  /* 0x00000006f8f87c10 */ /* 0x000fe4000a7fe4ff */
[----:B------:R-:W-:Y:S01]  /*18210*/  IADD3 R251, P4, R251, UR10, RZ ;  /* 0x0000000afbfb7c10 */ /* 0x000fe2000ff9e0ff */
[----:B------:R0:W-:Y:S04]  /*18220*/  STL [R1+0x18c], R247 ;  /* 0x00018cf701007387 */ /* 0x0001e80000100800 */
[----:B------:R-:W5:Y:S04]  /*18230*/  LDL.LU R162, [R1+0x174] ;  /* 0x0001740001a27983 */ /* 0x000f680000300800 */
[----:B------:R1:W-:Y:S04]  /*18240*/  STL [R1+0x1b0], R248 ;  /* 0x0001b0f801007387 */ /* 0x0003e80000100800 */
[----:B------:R-:W5:Y:S04]  /*18250*/  LDL.LU R161, [R1+0x198] ;  /* 0x0001980001a17983 */ /* 0x000f680000300800 */
[----:B------:R1:W-:Y:S04]  /*18260*/  STL [R1+0x184], R251 ;  /* 0x000184fb01007387 */ /* 0x0003e80000100800 */
[----:B------:R-:W5:Y:S01]  /*18270*/  LDL.LU R138, [R1+0x16c] ;  /* 0x00016c00018a7983 */ /* 0x000f620000300800 */
[----:B------:R-:W-:Y:S01]  /*18280*/  QGMMA.64x32x32.F32.E4M3.E4M3 R40, gdesc[UR52], R40 ;  /* 0x00600000342879f3 */ /* 0x000fe20008700828 */
[----:B--2---:R-:W-:-:S05]  /*18290*/  IADD3.X R252, R252, UR6, RZ, P5, !PT ;  /* 0x00000006fcfc7c10 */ /* 0x004fca000affe4ff */
        /* <DEDUP_REMOVED lines=22> */
[----:B-1----:R-:W5:Y:S04]  /*18400*/  LDL.LU R248, [R1+0x138] ;  /* 0x0001380001f87983 */ /* 0x002f680000300800 */
[----:B------:R-:W5:Y:S01]  /*18410*/  LDL.LU R251, [R1+0x130] ;  /* 0x0001300001fb7983 */ /* 0x000f620000300800 */
[----:B---3--:R-:W-:-:S05]  /*18420*/  IADD3 R13, P5, R13, UR10, RZ ;  /* 0x0000000a0d0d7c10 */ /* 0x008fca000ffbe0ff */
[----:B------:R0:W-:Y:S04]  /*18430*/  STL [R1+0x17c], R13 ;  /* 0x00017c0d01007387 */ /* 0x0001e80000100800 */
[----:B--2---:R-:W2:Y:S04]  /*18440*/  LDL.LU R252, [R1+0x128] ;  /* 0x0001280001fc7983 */ /* 0x004ea80000300800 */
[----:B0-----:R-:W3:Y:S01]  /*18450*/  LDL.LU R13, [R1+0x120] ;  /* 0x00012000010d7983 */ /* 0x001ee20000300800 */
        /* <DEDUP_REMOVED lines=8> */
[----:B------:R-:W-:Y:S01]  /*184e0*/  UIADD3.64 UR48, UR12, 0xbfe, URZ ;  /* 0x00000bfe0c307897 */ /* 0x000fe2000fffe03f */
[----:B------:R-:W-:Y:S01]  /*184f0*/  UMOV UR30, UR22 ;  /* 0x00000016001e7c82 */ /* 0x000fe20008000000 */
[----:B------:R-:W-:Y:S01]  /*18500*/  UMOV UR31, UR23 ;  /* 0x00000017001f7c82 */ /* 0x000fe20008000000 */
[----:B------:R-:W-:Y:S01]  /*18510*/  UMOV UR50, UR46 ;  /* 0x0000002e00327c82 */ /* 0x000fe20008000000 */
[----:B------:R-:W-:Y:S01]  /*18520*/  UMOV UR51, UR47 ;  /* 0x0000002f00337c82 */ /* 0x000fe20008000000 */
[----:B------:R-:W-:Y:S02]  /*18530*/  UIADD3.64 UR32, UR12, 0xc00, URZ ;  /* 0x00000c000c207897 */ /* 0x000fe4000fffe03f */
[----:B------:R-:W-:Y:S04]  /*18540*/  QGMMA.64x32x32.F32.E4M3.E4M3 R40, gdesc[UR28], R40 ;  /* 0x006000001c2879f3 */ /* 0x000fe80008700828 */
[----:B------:R-:W-:Y:S01]  /*18550*/  QGMMA.64x32x32.F32.E4M3.E4M3 R24, gdesc[UR48], R24 ;  /* 0x00600000301879f3 */ /* 0x000fe20008700818 */
[----:B------:R-:W-:Y:S01]  /*18560*/  UMOV UR34, UR14 ;  /* 0x0000000e00227c82 */ /* 0x000fe20008000000 */
[----:B------:R-:W-:Y:S01]  /*18570*/  UMOV UR35, UR15 ;  /* 0x0000000f00237c82 */ /* 0x000fe20008000000 */
[----:B------:R-:W-:Y:S01]  /*18580*/  UIADD3.64 UR36, UR12, 0xc02, URZ ;  /* 0x00000c020c247897 */ /* 0x000fe2000fffe03f */
[----:B------:R-:W-:Y:S01]  /*18590*/  QGMMA.64x32x32.F32.E4M3.E4M3 R24, gdesc[UR32], R24 ;  /* 0x00600000201879f3 */ /* 0x000fe20008700818 */
[----:B------:R-:W-:Y:S01]  /*185a0*/  UMOV UR38, UR18 ;  /* 0x0000001200267c82 */ /* 0x000fe20008000000 */
[----:B------:R-:W-:Y:S01]  /*185b0*/  UMOV UR39, UR19 ;  /* 0x0000001300277c82 */ /* 0x000fe20008000000 */
[----:B------:R-:W-:-:S05]  /*185c0*/  UIADD3.64 UR40, UR12, 0xc04, URZ ;  /* 0x00000c040c287897 */ /* 0x000fca000fffe03f */
[----:B------:R-:W-:Y:S01]  /*185d0*/  QGMMA.64x32x32.F32.E4M3.E4M3 R24, gdesc[UR36], R24 ;  /* 0x00600000241879f3 */ /* 0x000fe20008700818 */
[----:B------:R-:W-:Y:S01]  /*185e0*/  UMOV UR42, UR22 ;  /* 0x00000016002a7c82 */ /* 0x000fe20008000000 */
[----:B------:R-:W-:Y:S01]  /*185f0*/  UMOV UR43, UR23 ;  /* 0x00000017002b7c82 */ /* 0x000fe20008000000 */
[----:B-----5:R-:W-:Y:S02]  /*18600*/  IADD3 R162, P6, R162, UR10, RZ ;  /* 0x0000000aa2a27c10 */ /* 0x020fe4000ffde0ff */
[----:B------:R-:W-:Y:S02]  /*18610*/  IADD3.X R161, R161, UR6, RZ, P1, !PT ;  /* 0x00000006a1a17c10 */ /* 0x000fe40008ffe4ff */
[----:B------:R-:W-:Y:S01]  /*18620*/  IADD3 R138, P1, R138, UR10, RZ ;  /* 0x0000000a8a8a7c10 */ /* 0x000fe2000ff3e0ff */
[----:B------:R0:W-:Y:S04]  /*18630*/  STL [R1+0x174], R162 ;  /* 0x000174a201007387 */ /* 0x0001e80000100800 */
[----:B------:R0:W-:Y:S04]  /*18640*/  STL [R1+0x198], R161 ;  /* 0x000198a101007387 */ /* 0x0001e80000100800 */
[----:B------:R0:W-:Y:S01]  /*18650*/  STL [R1+0x16c], R138 ;  /* 0x00016c8a01007387 */ /* 0x0001e20000100800 */
[----:B------:R-:W-:-:S02]  /*18660*/  IADD3.X R137, R137, UR6, RZ, P2, !PT ;  /* 0x0000000689897c10 */ /* 0x000fc400097fe4ff */
[----:B------:R-:W-:Y:S02]  /*18670*/  IADD3 R205, P2, R205, UR10, RZ ;  /* 0x0000000acdcd7c10 */ /* 0x000fe4000ff5e0ff */
[----:B------:R-:W-:Y:S02]  /*18680*/  IADD3.X R211, R211, UR6, RZ, P3, !PT ;  /* 0x00000006d3d37c10 */ /* 0x000fe40009ffe4ff */
[----:B------:R-:W-:Y:S02]  /*18690*/  IADD3 R212, P3, R212, UR10, RZ ;  /* 0x0000000ad4d47c10 */ /* 0x000fe4000ff7e0ff */
[----:B------:R-:W-:Y:S01]  /*186a0*/  IADD3.X R215, R215, UR7, RZ, P4, !PT ;  /* 0x00000007d7d77c10 */ /* 0x000fe2000a7fe4ff */
[----:B------:R0:W-:Y:S01]  /*186b0*/  STL [R1+0x190], R137 ;  /* 0x0001908901007387 */ /* 0x0001e20000100800 */
[----:B------:R-:W-:-:S03]  /*186c0*/  IADD3 R216, P4, R216, UR10, RZ ;  /* 0x0000000ad8d87c10 */ /* 0x000fc6000ff9e0ff */
[----:B------:R0:W-:Y:S01]  /*186d0*/  STL [R1+0x164], R205 ;  /* 0x000164cd01007387 */ /* 0x0001e20000100800 */
[----:B------:R-:W-:-:S03]  /*186e0*/  IADD3.X R219, R219, UR7, RZ, P5, !PT ;  /* 0x00000007dbdb7c10 */ /* 0x000fc6000affe4ff */
[----:B------:R0:W-:Y:S01]  /*186f0*/  STL [R1+0x188], R211 ;  /* 0x000188d301007387 */ /* 0x0001e20000100800 */
[----:B------:R-:W-:-:S03]  /*18700*/  IADD3 R220, P5, R220, UR10, RZ ;  /* 0x0000000adcdc7c10 */ /* 0x000fc6000ffbe0ff */
[----:B------:R0:W-:Y:S01]  /*18710*/  STL [R1+0x15c], R212 ;  /* 0x00015cd401007387 */ /* 0x0001e20000100800 */
[----:B------:R-:W-:-:S03]  /*18720*/  IADD3.X R223, R223, UR7, RZ, P6, !PT ;  /* 0x00000007dfdf7c10 */ /* 0x000fc6000b7fe4ff */
[----:B------:R0:W-:Y:S01]  /*18730*/  STL [R1+0x180], R215 ;  /* 0x000180d701007387 */ /* 0x0001e20000100800 */
[----:B------:R-:W-:-:S03]  /*18740*/  IADD3 R224, P6, R224, UR10, RZ ;  /* 0x0000000ae0e07c10 */ /* 0x000fc6000ffde0ff */
[----:B------:R0:W-:Y:S01]  /*18750*/  STL [R1+0x154], R216 ;  /* 0x000154d801007387 */ /* 0x0001e20000100800 */
[----:B------:R-:W-:Y:S01]  /*18760*/  IADD3.X R227, R227, UR7, RZ, P1, !PT ;  /* 0x00000007e3e37c10 */ /* 0x000fe20008ffe4ff */
[----:B------:R-:W-:Y:S02]  /*18770*/  QGMMA.64x32x32.F32.E4M3.E4M3 R24, gdesc[UR40], R24, gsb0 ;  /* 0x00600000281879f3 */ /* 0x000fe40008000818 */
        /* <DEDUP_REMOVED lines=21> */
[----:B------:R-:W-:-:S03]  /*188d0*/  IADD3.X R248, R248, UR7, RZ, P1, !PT ;  /* 0x00000007f8f87c10 */ /* 0x000fc60008ffe4ff */
[----:B------:R0:W-:Y:S01]  /*188e0*/  STL [R1+0x124], R240 ;  /* 0x000124f001007387 */ /* 0x0001e20000100800 */
[----:B------:R-:W-:-:S03]  /*188f0*/  IADD3.X R251, R251, UR7, RZ, P2, !PT ;  /* 0x00000007fbfb7c10 */ /* 0x000fc600097fe4ff */
[----:B------:R0:W-:Y:S01]  /*18900*/  STL [R1+0x148], R243 ;  /* 0x000148f301007387 */ /* 0x0001e20000100800 */
[----:B--2---:R-:W-:-:S03]  /*18910*/  IADD3.X R252, R252, UR7, RZ, P3, !PT ;  /* 0x00000007fcfc7c10 */ /* 0x004fc60009ffe4ff */
[----:B------:R0:W-:Y:S01]  /*18920*/  STL [R1+0x11c], R244 ;  /* 0x00011cf401007387 */ /* 0x0001e20000100800 */
[----:B---3--:R-:W-:-:S03]  /*18930*/  IADD3.X R13, R13, UR7, RZ, P4, !PT ;  /* 0x000000070d0d7c10 */ /* 0x008fc6000a7fe4ff */
[----:B------:R0:W-:Y:S04]  /*18940*/  STL [R1+0x140], R247 ;  /* 0x000140f701007387 */ /* 0x0001e80000100800 */
[----:B------:R0:W-:Y:S04]  /*18950*/  STL [R1+0x138], R248 ;  /* 0x000138f801007387 */ /* 0x0001e80000100800 */
[----:B------:R0:W-:Y:S04]  /*18960*/  STL [R1+0x130], R251 ;  /* 0x000130fb01007387 */ /* 0x0001e80000100800 */
[----:B------:R0:W-:Y:S04]  /*18970*/  STL [R1+0x128], R252 ;  /* 0x000128fc01007387 */ /* 0x0001e80000100800 */
[----:B------:R0:W-:Y:S01]  /*18980*/  STL [R1+0x120], R13 ;  /* 0x0001200d01007387 */ /* 0x0001e20000100800 */
[----:B------:R-:W-:-:S05]  /*18990*/  VIADD R3, R3, 0x1 ;  /* 0x0000000103037836 */ /* 0x000fca0000000000 */
[----:B------:R-:W-:Y:S02]  /*189a0*/  ISETP.NE.U32.AND P0, PT, R3, R11, PT ;  /* 0x0000000b0300720c */ /* 0x000fe40003f05070 */
[----:B----4-:R-:W-:-:S05]  /*189b0*/  IADD3.X R23, R23, UR7, RZ, P5, !PT ;  /* 0x0000000717177c10 */ /* 0x010fca000affe4ff */
[----:B------:R0:W-:Y:S01]  /*189c0*/  STL [R1+0x118], R23 ;  /* 0x0001181701007387 */ /* 0x0001e20000100800 */
[----:B------:R-:W-:Y:S02]  /*189d0*/  IADD3 R8, P6, R8, UR10, RZ ;  /* 0x0000000a08087c10 */ /* 0x000fe4000ffde0ff */
[----:B------:R-:W-:Y:S02]  /*189e0*/  IADD3 R7, P1, R7, UR10, RZ ;  /* 0x0000000a07077c10 */ /* 0x000fe4000ff3e0ff */
[----:B------:R-:W-:Y:S02]  /*189f0*/  IADD3.X R6, R6, UR7, RZ, P6, !PT ;  /* 0x0000000706067c10 */ /* 0x000fe4000b7fe4ff */
[----:B------:R-:W-:Y:S01]  /*18a00*/  IADD3.X R5, R5, UR7, RZ, P1, !PT ;  /* 0x0000000705057c10 */ /* 0x000fe20008ffe4ff */
[----:B------:R-:W-:Y:S02]  /*18a10*/  WARPGROUP.DEPBAR.LE gsb0, 0x0 ;  /* 0x00008000000079c5 */ /* 0x000fe40000010000 */
[----:B------:R-:W-:Y:S06]  /*18a20*/  @P0 BRA `(.L_x_2) ;  /* 0xfffffee800a80947 */ /* 0x000fec000383ffff */
.L_x_1:
[----:B------:R-:W2:Y:S01]  /*18a30*/  LDL.LU R11, [R1+0xa14] ;  /* 0x000a1400010b7983 */ /* 0x000ea20000300800 */
[----:B------:R-:W-:Y:S01]  /*18a40*/  F2FP.SATFINITE.E4M3.F32.PACK_AB_MERGE_C R72, R73, R72, RZ ;  /* 0x000000484948723e */ /* 0x000fe200048070ff */
[----:B------:R-:W-:Y:S01]  /*18a50*/  ULDC.64 UR10, c[0x0][0x228] ;  /* 0x00008a00000a7ab9 */ /* 0x000fe20000000a00 */
[----:B------:R-:W1:Y:S01]  /*18a60*/  S2R R88, SR_TID.X ;  /* 0x0000000000587919 */ /* 0x000e620000002100 */
[----:B------:R-:W-:Y:S01]  /*18a70*/  F2FP.SATFINITE.E4M3.F32.PACK_AB_MERGE_C R40, R41, R40, RZ ;  /* 0x000000282928723e */ /* 0x000fe200048070ff */
[----:B------:R-:W-:Y:S01]  /*18a80*/  ULDC UR6, c[0x0][0x248] ;  /* 0x0000920000067ab9 */ /* 0x000fe20000000800 */
[----:B------:R-:W-:Y:S01]  /*18a90*/  F2FP.SATFINITE.E4M3.F32.PACK_AB_MERGE_C R76, R77, R76, RZ ;  /* 0x0000004c4d4c723e */ /* 0x000fe200048070ff */
[----:B------:R-:W3:Y:S01]  /*18aa0*/  LDL.LU R90, [R1+0x984] ;  /* 0x00098400015a7983 */ /* 0x000ee20000300800 */
[----:B------:R-:W-:Y:S01]  /*18ab0*/  LOP3.LUT R72, R72, 0xffff, RZ, 0xc0, !PT ;  /* 0x0000ffff48487812 */ /* 0x000fe200078ec0ff */
[----:B------:R-:W4:Y:S01]  /*18ac0*/  LDC R41, c[0x0][0x244] ;  /* 0x00009100ff297b82 */ /* 0x000f220000000800 */
[----:B------:R-:W-:Y:S01]  /*18ad0*/  LOP3.LUT R9, R40, 0xffff, RZ, 0xc0, !PT ;  /* 0x0000ffff28097812 */ /* 0x000fe200078ec0ff */
[----:B0-----:R-:W4:Y:S01]  /*18ae0*/  LDL.LU R89, [R1+0x988] ;  /* 0x0009880001597983 */ /* 0x001f220000300800 */
[----:B------:R-:W-:Y:S01]  /*18af0*/  F2FP.SATFINITE.E4M3.F32.PACK_AB_MERGE_C R44, R45, R44, RZ ;  /* 0x0000002c2d2c723e */ /* 0x000fe200048070ff */
[----:B------:R-:W-:Y:S01]  /*18b00*/  ULDC UR7, c[0x0][0x228] ;  /* 0x00008a0000077ab9 */ /* 0x000fe20000000800 */
[----:B------:R-:W-:-:S02]  /*18b10*/  LOP3.LUT R76, R76, 0xffff, RZ, 0xc0, !PT ;  /* 0x0000ffff4c4c7812 */ /* 0x000fc400078ec0ff */
[----:B------:R-:W-:Y:S02]  /*18b20*/  LOP3.LUT R17, R44, 0xffff, RZ, 0xc0, !PT ;  /* 0x0000ffff2c117812 */ /* 0x000fe400078ec0ff */
[----:B------:R-:W-:Y:S02]  /*18b30*/  F2FP.SATFINITE.E4M3.F32.PACK_AB_MERGE_C R58, R59, R58, RZ ;  /* 0x0000003a3b3a723e */ /* 0x000fe400048070ff */
[----:B------:R-:W-:Y:S02]  /*18b40*/  F2FP.SATFINITE.E4M3.F32.PACK_AB_MERGE_C R26, R27, R26, RZ ;  /* 0x0000001a1b1a723e */ /* 0x000fe400048070ff */
[----:B------:R-:W-:Y:S02]  /*18b50*/  F2FP.SATFINITE.E4M3.F32.PACK_AB_MERGE_C R56, R57, R56, RZ ;  /* 0x000000383938723e */ /* 0x000fe400048070ff */
[----:B------:R-:W-:Y:S02]  /*18b60*/  F2FP.SATFINITE.E4M3.F32.PACK_AB_MERGE_C R24, R25, R24, RZ ;  /* 0x000000181918723e */ /* 0x000fe400048070ff */
[----:B------:R-:W-:-:S02]  /*18b70*/  LOP3.LUT R58, R58, 0xffff, RZ, 0xc0, !PT ;  /* 0x0000ffff3a3a7812 */ /* 0x000fc400078ec0ff */
[----:B------:R-:W-:Y:S02]  /*18b80*/  LOP3.LUT R19, R26, 0xffff, RZ, 0xc0, !PT ;  /* 0x0000ffff1a137812 */ /* 0x000fe400078ec0ff */
[----:B------:R-:W-:Y:S02]  /*18b90*/  PRMT R18, R76, 0x3340, R17 ;  /* 0x000033404c127816 */ /* 0x000fe40000000011 */
[----:B------:R-:W-:Y:S02]  /*18ba0*/  F2FP.SATFINITE.E4M3.F32.PACK_AB_MERGE_C R80, R81, R80, RZ ;  /* 0x000000505150723e */ /* 0x000fe400048070ff */
[----:B------:R-:W-:Y:S01]  /*18bb0*/  F2FP.SATFINITE.E4M3.F32.PACK_AB_MERGE_C R48, R49, R48, RZ ;  /* 0x000000303130723e */ /* 0x000fe200048070ff */
[----:B-1----:R-:W-:Y:S01]  /*18bc0*/  IMAD.SHL.U32 R2, R88, 0x80, RZ ;  /* 0x0000008058027824 */ /* 0x002fe200078e00ff */
[----:B------:R-:W-:Y:S02]  /*18bd0*/  LOP3.LUT R56, R56, 0xffff, RZ, 0xc0, !PT ;  /* 0x0000ffff38387812 */ /* 0x000fe400078ec0ff */
[----:B------:R-:W-:-:S02]  /*18be0*/  LOP3.LUT R7, R24, 0xffff, RZ, 0xc0, !PT ;  /* 0x0000ffff18077812 */ /* 0x000fc400078ec0ff */
[----:B------:R-:W-:Y:S02]  /*18bf0*/  LOP3.LUT R3, R2, 0x800, RZ, 0xc0, !PT ;  /* 0x0000080002037812 */ /* 0x000fe400078ec0ff */
[----:B------:R-:W-:Y:S02]  /*18c00*/  SHF.R.U32.HI R2, RZ, 0x8, R9 ;  /* 0x00000008ff027819 */ /* 0x000fe40000011609 */
[--C-:B------:R-:W-:Y:S02]  /*18c10*/  PRMT R15, R58, 0x3340, R19.reuse ;  /* 0x000033403a0f7816 */ /* 0x100fe40000000013 */
[----:B------:R-:W-:Y:S02]  /*18c20*/  LOP3.LUT R2, R2, 0xffff, RZ, 0xc0, !PT ;  /* 0x0000ffff02027812 */ /* 0x000fe400078ec0ff */
[----:B------:R-:W-:Y:S02]  /*18c30*/  SHF.R.U32.HI R8, RZ, 0x8, R19 ;  /* 0x00000008ff087819 */ /* 0x000fe40000011613 */
[----:B------:R-:W-:-:S02]  /*18c40*/  LOP3.LUT R80, R80, 0xffff, RZ, 0xc0, !PT ;  /* 0x0000ffff50507812 */ /* 0x000fc400078ec0ff */
[--C-:B------:R-:W-:Y:S02]  /*18c50*/  PRMT R13, R56, 0x3340, R7.reuse ;  /* 0x00003340380d7816 */ /* 0x100fe40000000007 */
[----:B------:R-:W-:Y:S02]  /*18c60*/  SHF.R.U32.HI R7, RZ, 0x8, R7 ;  /* 0x00000008ff077819 */ /* 0x000fe40000011607 */
[----:B------:R-:W-:Y:S02]  /*18c70*/  F2FP.SATFINITE.E4M3.F32.PACK_AB_MERGE_C R28, R29, R28, RZ ;  /* 0x0000001c1d1c723e */ /* 0x000fe400048070ff */
[----:B------:R-:W-:Y:S02]  /*18c80*/  LOP3.LUT R7, R7, 0xffff, RZ, 0xc0, !PT ;  /* 0x0000ffff07077812 */ /* 0x000fe400078ec0ff */
[----:B------:R-:W-:Y:S02]  /*18c90*/  F2FP.SATFINITE.E4M3.F32.PACK_AB_MERGE_C R74, R75, R74, RZ ;  /* 0x0000004a4b4a723e */ /* 0x000fe400048070ff */
[----:B------:R-:W-:-:S02]  /*18ca0*/  F2FP.SATFINITE.E4M3.F32.PACK_AB_MERGE_C R42, R43, R42, RZ ;  /* 0x0000002a2b2a723e */ /* 0x000fc400048070ff */
[----:B------:R-:W-:Y:S02]  /*18cb0*/  F2FP.SATFINITE.E4M3.F32.PACK_AB_MERGE_C R60, R61, R60, RZ ;  /* 0x0000003c3d3c723e */ /* 0x000fe400048070ff */
[----:B------:R-:W-:Y:S02]  /*18cc0*/  F2FP.SATFINITE.E4M3.F32.PACK_AB_MERGE_C R62, R63, R62, RZ ;  /* 0x0000003e3f3e723e */ /* 0x000fe400048070ff */
[----:B------:R-:W-:Y:S02]  /*18cd0*/  F2FP.SATFINITE.E4M3.F32.PACK_AB_MERGE_C R30, R31, R30, RZ ;  /* 0x0000001e1f1e723e */ /* 0x000fe400048070ff */
[----:B------:R-:W-:Y:S02]  /*18ce0*/  LOP3.LUT R74, R74, 0xffff, RZ, 0xc0, !PT ;  /* 0x0000ffff4a4a7812 */ /* 0x000fe400078ec0ff */
[----:B------:R-:W-:Y:S02]  /*18cf0*/  LOP3.LUT R8, R8, 0xffff, RZ, 0xc0, !PT ;  /* 0x0000ffff08087812 */ /* 0x000fe400078ec0ff */
[----:B------:R-:W-:-:S02]  /*18d00*/  LOP3.LUT R60, R60, 0xffff, RZ, 0xc0, !PT ;  /* 0x0000ffff3c3c7812 */ /* 0x000fc400078ec0ff */
[----:B------:R-:W-:Y:S02]  /*18d10*/  LOP3.LUT R62, R62, 0xffff, RZ, 0xc0, !PT ;  /* 0x0000ffff3e3e7812 */ /* 0x000fe400078ec0ff */
[----:B------:R-:W-:Y:S02]  /*18d20*/  LOP3.LUT R21, R30, 0xffff, RZ, 0xc0, !PT ;  /* 0x0000ffff1e157812 */ /* 0x000fe400078ec0ff */
[----:B------:R-:W-:Y:S02]  /*18d30*/  PRMT R9, R72, 0x3340, R9 ;  /* 0x0000334048097816 */ /* 0x000fe40000000009 */
[----:B------:R-:W-:Y:S02]  /*18d40*/  F2FP.SATFINITE.E4M3.F32.PACK_AB_MERGE_C R78, R79, R78, RZ ;  /* 0x0000004e4f4e723e */ /* 0x000fe400048070ff */
[----:B------:R-:W-:Y:S02]  /*18d50*/  F2FP.SATFINITE.E4M3.F32.PACK_AB_MERGE_C R46, R47, R46, RZ ;  /* 0x0000002e2f2e723e */ /* 0x000fe400048070ff */
[----:B------:R-:W-:-:S02]  /*18d60*/  LOP3.LUT R78, R78, 0xffff, RZ, 0xc0, !PT ;  /* 0x0000ffff4e4e7812 */ /* 0x000fc400078ec0ff */
[----:B------:R-:W-:Y:S02]  /*18d70*/  F2FP.SATFINITE.E4M3.F32.PACK_AB_MERGE_C R82, R83, R82, RZ ;  /* 0x000000525352723e */ /* 0x000fe400048070ff */
[----:B------:R-:W-:Y:S02]  /*18d80*/  F2FP.SATFINITE.E4M3.F32.PACK_AB_MERGE_C R64, R65, R64, RZ ;  /* 0x000000404140723e */ /* 0x000fe400048070ff */
[----:B------:R-:W-:Y:S02]  /*18d90*/  F2FP.SATFINITE.E4M3.F32.PACK_AB_MERGE_C R50, R51, R50, RZ ;  /* 0x000000323332723e */ /* 0x000fe400048070ff */
[----:B------:R-:W-:Y:S02]  /*18da0*/  F2FP.SATFINITE.E4M3.F32.PACK_AB_MERGE_C R32, R33, R32, RZ ;  /* 0x000000202120723e */ /* 0x000fe400048070ff */
[----:B------:R-:W-:Y:S02]  /*18db0*/  F2FP.SATFINITE.E4M3.F32.PACK_AB_MERGE_C R66, R67, R66, RZ ;  /* 0x000000424342723e */ /* 0x000fe400048070ff */
[----:B------:R-:W-:-:S02]  /*18dc0*/  F2FP.SATFINITE.E4M3.F32.PACK_AB_MERGE_C R34, R35, R34, RZ ;  /* 0x000000222322723e */ /* 0x000fc400048070ff */
[----:B------:R-:W-:Y:S02]  /*18dd0*/  F2FP.SATFINITE.E4M3.F32.PACK_AB_MERGE_C R38, R39, R38, RZ ;  /* 0x000000262726723e */ /* 0x000fe400048070ff */
[----:B------:R-:W-:Y:S02]  /*18de0*/  PRMT R25, R62, 0x3340, R21 ;  /* 0x000033403e197816 */ /* 0x000fe40000000015 */
[----:B------:R-:W-:Y:S02]  /*18df0*/  F2FP.SATFINITE.E4M3.F32.PACK_AB_MERGE_C R70, R71, R70, RZ ;  /* 0x000000464746723e */ /* 0x000fe400048070ff */
[----:B------:R-:W-:Y:S02]  /*18e00*/  LOP3.LUT R82, R82, 0xffff, RZ, 0xc0, !PT ;  /* 0x0000ffff52527812 */ /* 0x000fe400078ec0ff */
[----:B------:R-:W-:Y:S02]  /*18e10*/  LOP3.LUT R64, R64, 0xffff, RZ, 0xc0, !PT ;  /* 0x0000ffff40407812 */ /* 0x000fe400078ec0ff */
[----:B------:R-:W-:-:S02]  /*18e20*/  LOP3.LUT R66, R66, 0xffff, RZ, 0xc0, !PT ;  /* 0x0000ffff42427812 */ /* 0x000fc400078ec0ff */
[----:B------:R-:W-:Y:S02]  /*18e30*/  LOP3.LUT R70, R70, 0xffff, RZ, 0xc0, !PT ;  /* 0x0000ffff46467812 */ /* 0x000fe400078ec0ff */
[----:B------:R-:W-:Y:S02]  /*18e40*/  F2FP.SATFINITE.E4M3.F32.PACK_AB_MERGE_C R84, R85, R84, RZ ;  /* 0x000000545554723e */ /* 0x000fe400048070ff */
[----:B------:R-:W-:Y:S02]  /*18e50*/  F2FP.SATFINITE.E4M3.F32.PACK_AB_MERGE_C R86, R87, R86, RZ ;  /* 0x000000565756723e */ /* 0x000fe400048070ff */
[----:B------:R-:W-:Y:S02]  /*18e60*/  F2FP.SATFINITE.E4M3.F32.PACK_AB_MERGE_C R68, R69, R68, RZ ;  /* 0x000000444544723e */ /* 0x000fe400048070ff */
[----:B------:R-:W-:Y:S02]  /*18e70*/  F2FP.SATFINITE.E4M3.F32.PACK_AB_MERGE_C R52, R53, R52, RZ ;  /* 0x000000343534723e */ /* 0x000fe400048070ff */
[----:B------:R-:W-:-:S02]  /*18e80*/  F2FP.SATFINITE.E4M3.F32.PACK_AB_MERGE_C R54, R55, R54, RZ ;  /* 0x000000363736723e */ /* 0x000fc400048070ff */
[----:B------:R-:W-:Y:S01]  /*18e90*/  F2FP.SATFINITE.E4M3.F32.PACK_AB_MERGE_C R36, R37, R36, RZ ;  /* 0x000000242524723e */ /* 0x000fe200048070ff */
[C---:B---3--:R-:W-:Y:S02]  /*18ea0*/  VIADD R0, R90.reuse, 0x1 ;  /* 0x000000015a007836 */ /* 0x048fe40000000000 */
[C---:B------:R-:W-:Y:S02]  /*18eb0*/  VIADD R4, R90.reuse, 0x2 ;  /* 0x000000025a047836 */ /* 0x040fe40000000000 */
[----:B------:R-:W-:Y:S01]  /*18ec0*/  VIADD R6, R90, 0x3 ;  /* 0x000000035a067836 */ /* 0x000fe20000000000 */
[----:B------:R-:W-:Y:S01]  /*18ed0*/  BAR.SYNC.DEFER_BLOCKING 0x0 ;  /* 0x0000000000007b1d */ /* 0x000fe20000010000 */
[----:B------:R-:W-:Y:S02]  /*18ee0*/  ISETP.GE.AND P1, PT, R0, UR11, PT ;  /* 0x0000000b00007c0c */ /* 0x000fe4000bf26270 */
[----:B--2---:R-:W-:Y:S02]  /*18ef0*/  LOP3.LUT R0, R11, 0xf0, RZ, 0xc0, !PT ;  /* 0x000000f00b007812 */ /* 0x004fe400078ec0ff */
[----:B------:R-:W-:-:S02]  /*18f00*/  ISETP.GE.AND P3, PT, R4, UR11, PT ;  /* 0x0000000b04007c0c */ /* 0x000fc4000bf66270 */
[----:B------:R-:W-:Y:S01]  /*18f10*/  IADD3 R4, R3, UR4, R0 ;  /* 0x0000000403047c10 */ /* 0x000fe2000fffe000 */
[----:B------:R-:W-:Y:S01]  /*18f20*/  IMAD.SHL.U32 R3, R88, 0x8, RZ ;  /* 0x0000000858037824 */ /* 0x000fe200078e00ff */
[----:B------:R-:W-:Y:S02]  /*18f30*/  SHF.R.U32.HI R0, RZ, 0x8, R72 ;  /* 0x00000008ff007819 */ /* 0x000fe40000011648 */
[----:B------:R-:W-:Y:S02]  /*18f40*/  ISETP.GE.AND P2, PT, R6, UR11, PT ;  /* 0x0000000b06007c0c */ /* 0x000fe4000bf46270 */
[----:B------:R-:W-:Y:S02]  /*18f50*/  LOP3.LUT R5, R0, 0xffff, RZ, 0xc0, !PT ;  /* 0x0000ffff00057812 */ /* 0x000fe400078ec0ff */
[----:B------:R-:W-:Y:S02]  /*18f60*/  SHF.R.U32.HI R6, RZ, 0x8, R17 ;  /* 0x00000008ff067819 */ /* 0x000fe40000011611 */
[----:B------:R-:W-:-:S02]  /*18f70*/  PRMT R10, R5, 0x3340, R2 ;  /* 0x00003340050a7816 */ /* 0x000fc40000000002 */
[----:B------:R-:W-:Y:S02]  /*18f80*/  SHF.R.U32.HI R2, RZ, 0x8, R76 ;  /* 0x00000008ff027819 */ /* 0x000fe4000001164c */
[----:B------:R-:W-:Y:S02]  /*18f90*/  LOP3.LUT R6, R6, 0xffff, RZ, 0xc0, !PT ;  /* 0x0000ffff06067812 */ /* 0x000fe400078ec0ff */
[----:B------:R-:W-:Y:S02]  /*18fa0*/  LOP3.LUT R17, R2, 0xffff, RZ, 0xc0, !PT ;  /* 0x0000ffff02117812 */ /* 0x000fe400078ec0ff */
[----:B------:R-:W-:Y:S02]  /*18fb0*/  LOP3.LUT R3, R3, 0x700, RZ, 0xc0, !PT ;  /* 0x0000070003037812 */ /* 0x000fe400078ec0ff */
[----:B------:R-:W-:Y:S02]  /*18fc0*/  PRMT R19, R17, 0x3340, R6 ;  /* 0x0000334011137816 */ /* 0x000fe40000000006 */
[----:B------:R-:W-:Y:S01]  /*18fd0*/  LOP3.LUT R17, R48, 0xffff, RZ, 0xc0, !PT ;  /* 0x0000ffff30117812 */ /* 0x000fe200078ec0ff */
[----:B------:R-:W-:Y:S01]  /*18fe0*/  IMAD.IADD R22, R3, 0x1, R4 ;  /* 0x0000000103167824 */ /* 0x000fe200078e0204 */
[----:B------:R-:W-:-:S02]  /*18ff0*/  SHF.R.U32.HI R3, RZ, 0x8, R56 ;  /* 0x00000008ff037819 */ /* 0x000fc40000011638 */
[----:B------:R-:W-:Y:S02]  /*19000*/  SHF.R.U32.HI R2, RZ, 0x8, R80 ;  /* 0x00000008ff027819 */ /* 0x000fe40000011650 */
[--C-:B------:R-:W-:Y:S02]  /*19010*/  SHF.R.U32.HI R6, RZ, 0x8, R17.reuse ;  /* 0x00000008ff067819 */ /* 0x100fe40000011611 */
[----:B------:R-:W-:Y:S02]  /*19020*/  LOP3.LUT R14, R3, 0xffff, RZ, 0xc0, !PT ;  /* 0x0000ffff030e7812 */ /* 0x000fe400078ec0ff */
[----:B------:R-:W-:Y:S02]  /*19030*/  PRMT R27, R80, 0x3340, R17 ;  /* 0x00003340501b7816 */ /* 0x000fe40000000011 */
[----:B------:R-:W-:Y:S02]  /*19040*/  LOP3.LUT R17, R2, 0xffff, RZ, 0xc0, !PT ;  /* 0x0000ffff02117812 */ /* 0x000fe400078ec0ff */
[----:B------:R-:W-:-:S02]  /*19050*/  LOP3.LUT R6, R6, 0xffff, RZ, 0xc0, !PT ;  /* 0x0000ffff06067812 */ /* 0x000fc400078ec0ff */
[----:B------:R-:W-:Y:S02]  /*19060*/  PRMT R14, R14, 0x3340, R7 ;  /* 0x000033400e0e7816 */ /* 0x000fe40000000007 */
[----:B------:R-:W-:Y:S02]  /*19070*/  LOP3.LUT R7, R28, 0xffff, RZ, 0xc0, !PT ;  /* 0x0000ffff1c077812 */ /* 0x000fe400078ec0ff */
[----:B------:R-:W-:Y:S02]  /*19080*/  PRMT R28, R17, 0x3340, R6 ;  /* 0x00003340111c7816 */ /* 0x000fe40000000006 */
[----:B------:R-:W-:Y:S02]  /*19090*/  LOP3.LUT R17, R88, 0xff, RZ, 0xc0, !PT ;  /* 0x000000ff58117812 */ /* 0x000fe400078ec0ff */
[----:B------:R-:W2:Y:S01]  /*190a0*/  LDL.LU R88, [R1+0x98c] ;  /* 0x00098c0001587983 */ /* 0x000ea20000300800 */
[----:B------:R-:W-:Y:S02]  /*190b0*/  SHF.R.U32.HI R4, RZ, 0x8, R58 ;  /* 0x00000008ff047819 */ /* 0x000fe4000001163a */
[----:B------:R-:W-:-:S02]  /*190c0*/  LOP3.LUT R5, R42, 0xffff, RZ, 0xc0, !PT ;  /* 0x0000ffff2a057812 */ /* 0x000fc400078ec0ff */
[----:B------:R-:W-:Y:S02]  /*190d0*/  LOP3.LUT R3, R4, 0xffff, RZ, 0xc0, !PT ;  /* 0x0000ffff04037812 */ /* 0x000fe400078ec0ff */
[--C-:B------:R-:W-:Y:S02]  /*190e0*/  PRMT R11, R74, 0x3340, R5.reuse ;  /* 0x000033404a0b7816 */ /* 0x100fe40000000005 */
[----:B------:R-:W-:Y:S02]  /*190f0*/  SHF.R.U32.HI R0, RZ, 0x8, R74 ;  /* 0x00000008ff007819 */ /* 0x000fe4000001164a */
[----:B------:R-:W-:Y:S02]  /*19100*/  SHF.R.U32.HI R5, RZ, 0x8, R5 ;  /* 0x00000008ff057819 */ /* 0x000fe40000011605 */
[----:B------:R-:W-:Y:S02]  /*19110*/  PRMT R16, R3, 0x3340, R8 ;  /* 0x0000334003107816 */ /* 0x000fe40000000008 */
[----:B------:R-:W-:-:S02]  /*19120*/  SHF.R.U32.HI R3, RZ, 0x8, R60 ;  /* 0x00000008ff037819 */ /* 0x000fc4000001163c */
[----:B------:R-:W-:Y:S02]  /*19130*/  SHF.R.U32.HI R4, RZ, 0x8, R62 ;  /* 0x00000008ff047819 */ /* 0x000fe4000001163e */
[----:B------:R-:W-:Y:S02]  /*19140*/  SHF.R.U32.HI R8, RZ, 0x8, R21 ;  /* 0x00000008ff087819 */ /* 0x000fe40000011615 */
        /* <DEDUP_REMOVED lines=9> */
[----:B------:R-:W-:-:S02]  /*191e0*/  PRMT R10, R13, 0x5410, R14 ;  /* 0x000054100d0a7816 */ /* 0x000fc4000000000e */
[----:B------:R-:W-:Y:S02]  /*191f0*/  PRMT R11, R15, 0x5410, R16 ;  /* 0x000054100f0b7816 */ /* 0x000fe40000000010 */
[----:B------:R-:W-:Y:S02]  /*19200*/  LOP3.LUT R5, R46, 0xffff, RZ, 0xc0, !PT ;  /* 0x0000ffff2e057812 */ /* 0x000fe400078ec0ff */
[----:B------:R-:W-:Y:S01]  /*19210*/  SHF.R.U32.HI R0, RZ, 0x8, R78 ;  /* 0x00000008ff007819 */ /* 0x000fe2000001164e */
[----:B------:R0:W-:Y:S01]  /*19220*/  STSM.16.M88.4 [R22], R8 ;  /* 0x0000000816007844 */ /* 0x0001e20000000200 */
[--C-:B------:R-:W-:Y:S02]  /*19230*/  PRMT R20, R78, 0x3340, R5.reuse ;  /* 0x000033404e147816 */ /* 0x100fe40000000005 */
[----:B------:R-:W-:Y:S02]  /*19240*/  SHF.R.U32.HI R5, RZ, 0x8, R5 ;  /* 0x00000008ff057819 */ /* 0x000fe40000011605 */
[----:B------:R-:W-:-:S02]  /*19250*/  PRMT R23, R60, 0x3340, R7 ;  /* 0x000033403c177816 */ /* 0x000fc40000000007 */
[----:B------:R-:W-:Y:S02]  /*19260*/  SHF.R.U32.HI R7, RZ, 0x8, R7 ;  /* 0x00000008ff077819 */ /* 0x000fe40000011607 */
[----:B------:R-:W-:Y:S02]  /*19270*/  LOP3.LUT R0, R0, 0xffff, RZ, 0xc0, !PT ;  /* 0x0000ffff00007812 */ /* 0x000fe400078ec0ff */
[----:B------:R-:W-:Y:S02]  /*19280*/  LOP3.LUT R5, R5, 0xffff, RZ, 0xc0, !PT ;  /* 0x0000ffff05057812 */ /* 0x000fe400078ec0ff */
[----:B------:R-:W-:Y:S02]  /*19290*/  LOP3.LUT R7, R7, 0xffff, RZ, 0xc0, !PT ;  /* 0x0000ffff07077812 */ /* 0x000fe400078ec0ff */
[----:B------:R-:W-:Y:S02]  /*192a0*/  PRMT R21, R0, 0x3340, R5 ;  /* 0x0000334000157816 */ /* 0x000fe40000000005 */
[----:B------:R-:W-:-:S02]  /*192b0*/  PRMT R24, R24, 0x3340, R7 ;  /* 0x0000334018187816 */ /* 0x000fc40000000007 */
[----:B------:R-:W-:Y:S02]  /*192c0*/  LOP3.LUT R3, R50, 0xffff, RZ, 0xc0, !PT ;  /* 0x0000ffff32037812 */ /* 0x000fe400078ec0ff */
[----:B------:R-:W-:Y:S02]  /*192d0*/  LOP3.LUT R5, R32, 0xffff, RZ, 0xc0, !PT ;  /* 0x0000ffff20057812 */ /* 0x000fe400078ec0ff */
[----:B------:R-:W-:Y:S02]  /*192e0*/  LOP3.LUT R7, R34, 0xffff, RZ, 0xc0, !PT ;  /* 0x0000ffff22077812 */ /* 0x000fe400078ec0ff */
[----:B------:R-:W-:Y:S02]  /*192f0*/  LOP3.LUT R13, R38, 0xffff, RZ, 0xc0, !PT ;  /* 0x0000ffff260d7812 */ /* 0x000fe400078ec0ff */
[----:B------:R-:W-:Y:S01]  /*19300*/  LEA R17, R17, UR4, 0x4 ;  /* 0x0000000411117c11 */ /* 0x000fe2000f8e20ff */
[----:B------:R-:W-:Y:S01]  /*19310*/  ULDC.64 UR4, c[0x0][0x220] ;  /* 0x0000880000047ab9 */ /* 0x000fe20000000a00 */
[----:B------:R-:W-:-:S02]  /*19320*/  PRMT R29, R82, 0x3340, R3 ;  /* 0x00003340521d7816 */ /* 0x000fc40000000003 */
[----:B------:R-:W-:Y:S02]  /*19330*/  SHF.R.U32.HI R4, RZ, 0x8, R3 ;  /* 0x00000008ff047819 */ /* 0x000fe40000011603 */
[--C-:B------:R-:W-:Y:S02]  /*19340*/  PRMT R30, R64, 0x3340, R5.reuse ;  /* 0x00003340401e7816 */ /* 0x100fe40000000005 */
[----:B------:R-:W-:Y:S02]  /*19350*/  SHF.R.U32.HI R0, RZ, 0x8, R82 ;  /* 0x00000008ff007819 */ /* 0x000fe40000011652 */
[----:B------:R-:W-:Y:S02]  /*19360*/  SHF.R.U32.HI R2, RZ, 0x8, R64 ;  /* 0x00000008ff027819 */ /* 0x000fe40000011640 */
[----:B------:R-:W-:Y:S02]  /*19370*/  SHF.R.U32.HI R5, RZ, 0x8, R5 ;  /* 0x00000008ff057819 */ /* 0x000fe40000011605 */
[----:B------:R-:W-:-:S02]  /*19380*/  SHF.R.U32.HI R3, RZ, 0x8, R66 ;  /* 0x00000008ff037819 */ /* 0x000fc40000011642 */
[----:B------:R-:W-:Y:S02]  /*19390*/  SHF.R.U32.HI R6, RZ, 0x8, R7 ;  /* 0x00000008ff067819 */ /* 0x000fe40000011607 */
[--C-:B------:R-:W-:Y:S02]  /*193a0*/  PRMT R38, R70, 0x3340, R13.reuse ;  /* 0x0000334046267816 */ /* 0x100fe4000000000d */
[----:B0-----:R-:W-:Y:S01]  /*193b0*/  SHF.R.U32.HI R8, RZ, 0x8, R13 ;  /* 0x00000008ff087819 */ /* 0x001fe2000001160d */
[----:B------:R-:W-:Y:S01]  /*193c0*/  BAR.SYNC.DEFER_BLOCKING 0x0 ;  /* 0x0000000000007b1d */ /* 0x000fe20000010000 */
[----:B------:R-:W-:Y:S02]  /*193d0*/  PRMT R32, R66, 0x3340, R7 ;  /* 0x0000334042207816 */ /* 0x000fe40000000007 */
[----:B------:R-:W-:Y:S02]  /*193e0*/  LOP3.LUT R7, R0, 0xffff, RZ, 0xc0, !PT ;  /* 0x0000ffff00077812 */ /* 0x000fe400078ec0ff */
[----:B------:R-:W-:-:S02]  /*193f0*/  LOP3.LUT R4, R4, 0xffff, RZ, 0xc0, !PT ;  /* 0x0000ffff04047812 */ /* 0x000fc400078ec0ff */
[----:B------:R-:W-:Y:S02]  /*19400*/  LOP3.LUT R2, R2, 0xffff, RZ, 0xc0, !PT ;  /* 0x0000ffff02027812 */ /* 0x000fe400078ec0ff */
[----:B------:R-:W-:Y:S02]  /*19410*/  LOP3.LUT R5, R5, 0xffff, RZ, 0xc0, !PT ;  /* 0x0000ffff05057812 */ /* 0x000fe400078ec0ff */
[----:B------:R-:W-:Y:S02]  /*19420*/  LOP3.LUT R3, R3, 0xffff, RZ, 0xc0, !PT ;  /* 0x0000ffff03037812 */ /* 0x000fe400078ec0ff */
[----:B------:R-:W-:Y:S02]  /*19430*/  LOP3.LUT R6, R6, 0xffff, RZ, 0xc0, !PT ;  /* 0x0000ffff06067812 */ /* 0x000fe400078ec0ff */
[----:B------:R-:W-:Y:S02]  /*19440*/  PRMT R16, R7, 0x3340, R4 ;  /* 0x0000334007107816 */ /* 0x000fe40000000004 */
[----:B------:R-:W-:-:S02]  /*19450*/  PRMT R31, R2, 0x3340, R5 ;  /* 0x00003340021f7816 */ /* 0x000fc40000000005 */
[----:B------:R-:W-:Y:S01]  /*19460*/  PRMT R33, R3, 0x3340, R6 ;  /* 0x0000334003217816 */ /* 0x000fe20000000006 */
[----:B------:R-:W0:Y:S01]  /*19470*/  LDS.128 R12, [R17] ;  /* 0x00000000110c7984 */ /* 0x000e220000000c00 */
[----:B------:R-:W-:Y:S02]  /*19480*/  LOP3.LUT R84, R84, 0xffff, RZ, 0xc0, !PT ;  /* 0x0000ffff54547812 */ /* 0x000fe400078ec0ff */
[----:B------:R-:W-:Y:S02]  /*19490*/  LOP3.LUT R86, R86, 0xffff, RZ, 0xc0, !PT ;  /* 0x0000ffff56567812 */ /* 0x000fe400078ec0ff */
[----:B------:R-:W-:Y:S02]  /*194a0*/  LOP3.LUT R68, R68, 0xffff, RZ, 0xc0, !PT ;  /* 0x0000ffff44447812 */ /* 0x000fe400078ec0ff */
[----:B------:R-:W-:Y:S02]  /*194b0*/  LOP3.LUT R5, R52, 0xffff, RZ, 0xc0, !PT ;  /* 0x0000ffff34057812 */ /* 0x000fe400078ec0ff */
[----:B------:R-:W-:-:S02]  /*194c0*/  LOP3.LUT R3, R54, 0xffff, RZ, 0xc0, !PT ;  /* 0x0000ffff36037812 */ /* 0x000fc400078ec0ff */
[----:B------:R-:W-:Y:S02]  /*194d0*/  LOP3.LUT R7, R36, 0xffff, RZ, 0xc0, !PT ;  /* 0x0000ffff24077812 */ /* 0x000fe400078ec0ff */
[----:B------:R-:W-:Y:S02]  /*194e0*/  PRMT R34, R84, 0x3340, R5 ;  /* 0x0000334054227816 */ /* 0x000fe40000000005 */
[--C-:B------:R-:W-:Y:S02]  /*194f0*/  PRMT R35, R86, 0x3340, R3.reuse ;  /* 0x0000334056237816 */ /* 0x100fe40000000003 */
[----:B------:R-:W-:Y:S02]  /*19500*/  SHF.R.U32.HI R6, RZ, 0x8, R3 ;  /* 0x00000008ff067819 */ /* 0x000fe40000011603 */
[----:B------:R-:W-:Y:S02]  /*19510*/  PRMT R36, R68, 0x3340, R7 ;  /* 0x0000334044247816 */ /* 0x000fe40000000007 */
[----:B------:R-:W-:-:S02]  /*19520*/  SHF.R.U32.HI R0, RZ, 0x8, R84 ;  /* 0x00000008ff007819 */ /* 0x000fc40000011654 */
[----:B------:R-:W-:Y:S02]  /*19530*/  SHF.R.U32.HI R5, RZ, 0x8, R5 ;  /* 0x00000008ff057819 */ /* 0x000fe40000011605 */
[----:B------:R-:W-:Y:S02]  /*19540*/  SHF.R.U32.HI R2, RZ, 0x8, R86 ;  /* 0x00000008ff027819 */ /* 0x000fe40000011656 */
[----:B------:R-:W-:Y:S02]  /*19550*/  SHF.R.U32.HI R3, RZ, 0x8, R68 ;  /* 0x00000008ff037819 */ /* 0x000fe40000011644 */
[----:B------:R-:W-:Y:S02]  /*19560*/  SHF.R.U32.HI R7, RZ, 0x8, R7 ;  /* 0x00000008ff077819 */ /* 0x000fe40000011607 */
[----:B------:R-:W-:Y:S02]  /*19570*/  SHF.R.U32.HI R4, RZ, 0x8, R70 ;  /* 0x00000008ff047819 */ /* 0x000fe40000011646 */
[----:B------:R-:W-:-:S02]  /*19580*/  LOP3.LUT R0, R0, 0xffff, RZ, 0xc0, !PT ;  /* 0x0000ffff00007812 */ /* 0x000fc400078ec0ff */
[----:B------:R-:W-:Y:S02]  /*19590*/  LOP3.LUT R5, R5, 0xffff, RZ, 0xc0, !PT ;  /* 0x0000ffff05057812 */ /* 0x000fe400078ec0ff */
[----:B------:R-:W-:Y:S02]  /*195a0*/  LOP3.LUT R9, R2, 0xffff, RZ, 0xc0, !PT ;  /* 0x0000ffff02097812 */ /* 0x000fe400078ec0ff */
[----:B------:R-:W-:Y:S02]  /*195b0*/  LOP3.LUT R6, R6, 0xffff, RZ, 0xc0, !PT ;  /* 0x0000ffff06067812 */ /* 0x000fe400078ec0ff */
[----:B------:R-:W-:Y:S02]  /*195c0*/  LOP3.LUT R10, R3, 0xffff, RZ, 0xc0, !PT ;  /* 0x0000ffff030a7812 */ /* 0x000fe400078ec0ff */
[----:B------:R-:W-:Y:S02]  /*195d0*/  LOP3.LUT R7, R7, 0xffff, RZ, 0xc0, !PT ;  /* 0x0000ffff07077812 */ /* 0x000fe400078ec0ff */
[----:B------:R-:W-:-:S02]  /*195e0*/  LOP3.LUT R11, R4, 0xffff, RZ, 0xc0, !PT ;  /* 0x0000ffff040b7812 */ /* 0x000fc400078ec0ff */
[----:B------:R-:W-:Y:S02]  /*195f0*/  PRMT R3, R0, 0x3340, R5 ;  /* 0x0000334000037816 */ /* 0x000fe40000000005 */
[----:B------:R-:W-:Y:S02]  /*19600*/  PRMT R2, R9, 0x3340, R6 ;  /* 0x0000334009027816 */ /* 0x000fe40000000006 */
[----:B------:R-:W-:Y:S02]  /*19610*/  PRMT R37, R10, 0x3340, R7 ;  /* 0x000033400a257816 */ /* 0x000fe40000000007 */
[----:B------:R-:W-:Y:S02]  /*19620*/  PRMT R4, R18, 0x5410, R19 ;  /* 0x0000541012047816 */ /* 0x000fe40000000013 */
[----:B------:R-:W-:Y:S02]  /*19630*/  PRMT R5, R20, 0x5410, R21 ;  /* 0x0000541014057816 */ /* 0x000fe40000000015 */
[----:B------:R-:W-:-:S02]  /*19640*/  PRMT R6, R23, 0x5410, R24 ;  /* 0x0000541017067816 */ /* 0x000fc40000000018 */
[----:B------:R-:W-:Y:S01]  /*19650*/  PRMT R7, R25, 0x5410, R26 ;  /* 0x0000541019077816 */ /* 0x000fe2000000001a */
[----:B------:R-:W-:Y:S01]  /*19660*/  BAR.SYNC.DEFER_BLOCKING 0x0 ;  /* 0x0000000000007b1d */ /* 0x000fe20000010000 */
[----:B------:R-:W-:-:S05]  /*19670*/  LOP3.LUT R8, R8, 0xffff, RZ, 0xc0, !PT ;  /* 0x0000ffff08087812 */ /* 0x000fca00078ec0ff */
[----:B------:R-:W-:Y:S02]  /*19680*/  STSM.16.M88.4 [R22], R4 ;  /* 0x0000000416007844 */ /* 0x000fe40000000200 */
[----:B------:R-:W-:Y:S01]  /*19690*/  BAR.SYNC.DEFER_BLOCKING 0x0 ;  /* 0x0000000000007b1d */ /* 0x000fe20000010000 */
[----:B------:R-:W-:Y:S02]  /*196a0*/  PRMT R39, R11, 0x3340, R8 ;  /* 0x000033400b277816 */ /* 0x000fe40000000008 */
[----:B------:R-:W-:-:S03]  /*196b0*/  PRMT R30, R30, 0x5410, R31 ;  /* 0x000054101e1e7816 */ /* 0x000fc6000000001f */
[----:B------:R-:W1:Y:S01]  /*196c0*/  LDS.128 R8, [R17] ;  /* 0x0000000011087984 */ /* 0x000e620000000c00 */
[----:B------:R-:W-:Y:S02]  /*196d0*/  PRMT R28, R27, 0x5410, R28 ;  /* 0x000054101b1c7816 */ /* 0x000fe4000000001c */
[----:B------:R-:W-:Y:S02]  /*196e0*/  PRMT R29, R29, 0x5410, R16 ;  /* 0x000054101d1d7816 */ /* 0x000fe40000000010 */
[----:B------:R-:W-:Y:S01]  /*196f0*/  PRMT R31, R32, 0x5410, R33 ;  /* 0x00005410201f7816 */ /* 0x000fe20000000021 */
[----:B------:R-:W-:Y:S06]  /*19700*/  BAR.SYNC.DEFER_BLOCKING 0x0 ;  /* 0x0000000000007b1d */ /* 0x000fec0000010000 */
[----:B------:R3:W-:Y:S02]  /*19710*/  STSM.16.M88.4 [R22], R28 ;  /* 0x0000001c16007844 */ /* 0x0007e40000000200 */
[----:B------:R-:W-:Y:S01]  /*19720*/  BAR.SYNC.DEFER_BLOCKING 0x0 ;  /* 0x0000000000007b1d */ /* 0x000fe20000010000 */
[----:B------:R-:W-:-:S02]  /*19730*/  PRMT R32, R34, 0x5410, R3 ;  /* 0x0000541022207816 */ /* 0x000fc40000000003 */
[----:B------:R-:W-:-:S03]  /*19740*/  PRMT R33, R35, 0x5410, R2 ;  /* 0x0000541023217816 */ /* 0x000fc60000000002 */
[----:B------:R-:W5:Y:S01]  /*19750*/  LDS.128 R4, [R17] ;  /* 0x0000000011047984 */ /* 0x000f620000000c00 */
[----:B------:R-:W-:Y:S02]  /*19760*/  PRMT R34, R36, 0x5410, R37 ;  /* 0x0000541024227816 */ /* 0x000fe40000000025 */
[----:B------:R-:W-:Y:S01]  /*19770*/  PRMT R35, R38, 0x5410, R39 ;  /* 0x0000541026237816 */ /* 0x000fe20000000027 */
[----:B------:R-:W-:Y:S01]  /*19780*/  BAR.SYNC.DEFER_BLOCKING 0x0 ;  /* 0x0000000000007b1d */ /* 0x000fe20000010000 */
[C---:B----4-:R-:W-:Y:S01]  /*19790*/  IMAD R0, R89.reuse, R41, RZ ;  /* 0x0000002959007224 */ /* 0x050fe200078e02ff */
[----:B------:R-:W-:Y:S01]  /*197a0*/  ISETP.GE.AND P0, PT, R89, UR10, PT ;  /* 0x0000000a59007c0c */ /* 0x000fe2000bf06270 */
[----:B------:R-:W-:-:S03]  /*197b0*/  IMAD R21, R90, UR6, RZ ;  /* 0x000000065a157c24 */ /* 0x000fc6000f8e02ff */
[----:B------:R-:W-:Y:S02]  /*197c0*/  IADD3 R3, P4, R0, UR4, RZ ;  /* 0x0000000400037c10 */ /* 0x000fe4000ff9e0ff */
[----:B------:R-:W-:Y:S01]  /*197d0*/  ISETP.LT.AND P0, PT, R90, UR11, !P0 ;  /* 0x0000000b5a007c0c */ /* 0x000fe2000c701270 */
[----:B------:R-:W-:Y:S01]  /*197e0*/  IMAD R16, R41, 0x100, R0 ;  /* 0x0000010029107824 */ /* 0x000fe200078e0200 */
[----:B------:R4:W-:Y:S01]  /*197f0*/  STSM.16.M88.4 [R22], R32 ;  /* 0x0000002016007844 */ /* 0x0009e20000000200 */
[----:B------:R-:W-:Y:S02]  /*19800*/  SHF.R.S32.HI R27, RZ, 0x1f, R21 ;  /* 0x0000001fff1b7819 */ /* 0x000fe40000011415 */
[----:B------:R-:W-:Y:S02]  /*19810*/  LEA.HI.X.SX32 R0, R0, UR5, 0x1, P4 ;  /* 0x0000000500007c11 */ /* 0x000fe4000a0f0eff */
[----:B------:R-:W-:Y:S02]  /*19820*/  IADD3 R18, P5, R21, R3, RZ ;  /* 0x0000000315127210 */ /* 0x000fe40007fbe0ff */
[----:B------:R-:W-:-:S02]  /*19830*/  ISETP.GE.AND P4, PT, R90, UR11, PT ;  /* 0x0000000b5a007c0c */ /* 0x000fc4000bf86270 */
[----:B0-----:R-:W-:Y:S01]  /*19840*/  PRMT R25, R12, 0x7770, RZ ;  /* 0x000077700c197816 */ /* 0x001fe200000000ff */
[----:B------:R-:W-:Y:S01]  /*19850*/  IMAD.X R19, R27, 0x1, R0, P5 ;  /* 0x000000011b137824 */ /* 0x000fe200028e0600 */
[----:B------:R-:W-:Y:S01]  /*19860*/  BAR.SYNC.DEFER_BLOCKING 0x0 ;  /* 0x0000000000007b1d */ /* 0x000fe20000010000 */
[----:B------:R-:W-:Y:S02]  /*19870*/  IADD3 R2, P5, R16, UR4, RZ ;  /* 0x0000000410027c10 */ /* 0x000fe4000ffbe0ff */
[----:B--2---:R-:W-:Y:S02]  /*19880*/  ISETP.LT.AND P4, PT, R88, UR10, !P4 ;  /* 0x0000000a58007c0c */ /* 0x004fe4000e781270 */
[----:B------:R-:W-:Y:S01]  /*19890*/  LEA.HI.X.SX32 R16, R16, UR5, 0x1, P5 ;  /* 0x0000000510107c11 */ /* 0x000fe2000a8f0eff */
[----:B------:R-:W-:Y:S01]  /*198a0*/  VIADD R24, R21, UR6 ;  /* 0x0000000615187c36 */ /* 0x000fe20008000000 */
[----:B---3--:R-:W-:Y:S01]  /*198b0*/  PRMT R29, R12, 0x7771, RZ ;  /* 0x000077710c1d7816 */ /* 0x008fe200000000ff */
[C---:B------:R-:W-:Y:S01]  /*198c0*/  VIADD R23, R90.reuse, 0x4 ;  /* 0x000000045a177836 */ /* 0x040fe20000000000 */
[----:B------:R-:W-:Y:S01]  /*198d0*/  ISETP.LT.AND P5, PT, R89, UR10, !P1 ;  /* 0x0000000a59007c0c */ /* 0x000fe2000cfa1270 */
[----:B------:R-:W-:Y:S01]  /*198e0*/  VIADD R26, R90, 0x5 ;  /* 0x000000055a1a7836 */ /* 0x000fe20000000000 */
[----:B------:R-:W-:Y:S01]  /*198f0*/  SHF.R.S32.HI R31, RZ, 0x1f, R24 ;  /* 0x0000001fff1f7819 */ /* 0x000fe20000011418 */
[----:B------:R-:W-:Y:S01]  /*19900*/  ULDC UR4, c[0x0][0x228] ;  /* 0x00008a0000047ab9 */ /* 0x000fe20000000800 */
[----:B----4-:R-:W-:Y:S01]  /*19910*/  IADD3 R22, P6, R24, R3, RZ ;  /* 0x0000000318167210 */ /* 0x010fe20007fde0ff */
[----:B------:R-:W-:Y:S01]  /*19920*/  ULDC UR5, c[0x0][0x228] ;  /* 0x00008a0000057ab9 */ /* 0x000fe20000000800 */
[----:B------:R0:W-:Y:S01]  /*19930*/  @P0 STG.E.U8 desc[UR8][R18.64], R25 ;  /* 0x0000001912000986 */ /* 0x0001e2000c101108 */
[----:B------:R-:W-:-:S05]  /*19940*/  IADD3 R20, P0, R21, R2, RZ ;  /* 0x0000000215147210 */ /* 0x000fca0007f1e0ff */
[----:B------:R-:W-:Y:S01]  /*19950*/  IMAD.X R21, R27, 0x1, R16, P0 ;  /* 0x000000011b157824 */ /* 0x000fe200000e0610 */
[----:B------:R-:W-:-:S04]  /*19960*/  ISETP.GE.AND P0, PT, R23, UR11, PT ;  /* 0x0000000b17007c0c */ /* 0x000fc8000bf06270 */
[----:B------:R2:W-:Y:S01]  /*19970*/  @P4 STG.E.U8 desc[UR8][R20.64], R29 ;  /* 0x0000001d14004986 */ /* 0x0005e2000c101108 */
[----:B------:R-:W-:Y:S01]  /*19980*/  ISETP.LT.AND P4, PT, R88, UR10, !P1 ;  /* 0x0000000a58007c0c */ /* 0x000fe2000cf81270 */
[----:B------:R-:W-:Y:S01]  /*19990*/  IMAD.X R23, R31, 0x1, R0, P6 ;  /* 0x000000011f177824 */ /* 0x000fe200030e0600 */
[----:B------:R-:W-:Y:S01]  /*199a0*/  PRMT R33, R12, 0x7772, RZ ;  /* 0x000077720c217816 */ /* 0x000fe200000000ff */
[C---:B------:R-:W-:Y:S01]  /*199b0*/  VIADD R27, R24.reuse, UR6 ;  /* 0x00000006181b7c36 */ /* 0x040fe20008000000 */
[----:B0-----:R-:W-:Y:S02]  /*199c0*/  IADD3 R18, P1, R24, R2, RZ ;  /* 0x0000000218127210 */ /* 0x001fe40007f3e0ff */
[----:B------:R-:W-:Y:S01]  /*199d0*/  ISETP.LT.AND P6, PT, R89, UR10, !P3 ;  /* 0x0000000a59007c0c */ /* 0x000fe2000dfc1270 */
[----:B------:R0:W-:Y:S01]  /*199e0*/  @P5 STG.E.U8 desc[UR8][R22.64], R33 ;  /* 0x0000002116005986 */ /* 0x0001e2000c101108 */
[----:B------:R-:W-:Y:S01]  /*199f0*/  SHF.R.S32.HI R35, RZ, 0x1f, R27 ;  /* 0x0000001fff237819 */ /* 0x000fe2000001141b */
[----:B------:R-:W-:Y:S01]  /*19a00*/  IMAD.X R19, R31, 0x1, R16, P1 ;  /* 0x000000011f137824 */ /* 0x000fe200008e0610 */
[----:B------:R-:W-:-:S02]  /*19a10*/  IADD3 R24, P5, R27, R3, RZ ;  /* 0x000000031b187210 */ /* 0x000fc40007fbe0ff */
[----:B--2---:R-:W-:Y:S02]  /*19a20*/  PRMT R29, R12, 0x7773, RZ ;  /* 0x000077730c1d7816 */ /* 0x004fe400000000ff */
[----:B------:R-:W-:Y:S01]  /*19a30*/  PRMT R31, R13, 0x7770, RZ ;  /* 0x000077700d1f7816 */ /* 0x000fe200000000ff */
[----:B------:R-:W-:Y:S01]  /*19a40*/  IMAD.X R25, R35, 0x1, R0, P5 ;  /* 0x0000000123197824 */ /* 0x000fe200028e0600 */
[----:B------:R-:W-:Y:S01]  /*19a50*/  ISETP.GE.AND P1, PT, R26, UR11, PT ;  /* 0x0000000b1a007c0c */ /* 0x000fe2000bf26270 */
[----:B------:R2:W-:Y:S01]  /*19a60*/  @P4 STG.E.U8 desc[UR8][R18.64], R29 ;  /* 0x0000001d12004986 */ /* 0x0005e2000c101108 */
[----:B------:R-:W-:Y:S01]  /*19a70*/  ISETP.LT.AND P4, PT, R88, UR10, !P3 ;  /* 0x0000000a58007c0c */ /* 0x000fe2000df81270 */
[----:B------:R-:W-:Y:S01]  /*19a80*/  VIADD R26, R27, UR6 ;  /* 0x000000061b1a7c36 */ /* 0x000fe20008000000 */
[----:B------:R-:W-:Y:S02]  /*19a90*/  ISETP.LT.AND P5, PT, R89, UR10, !P2 ;  /* 0x0000000a59007c0c */ /* 0x000fe4000d7a1270 */
[----:B------:R-:W-:Y:S01]  /*19aa0*/  IADD3 R20, P3, R27, R2, RZ ;  /* 0x000000021b147210 */ /* 0x000fe20007f7e0ff */
[----:B------:R3:W-:Y:S01]  /*19ab0*/  @P6 STG.E.U8 desc[UR8][R24.64], R31 ;  /* 0x0000001f18006986 */ /* 0x0007e2000c101108 */
[----:B------:R-:W-:-:S02]  /*19ac0*/  SHF.R.S32.HI R27, RZ, 0x1f, R26 ;  /* 0x0000001fff1b7819 */ /* 0x000fc4000001141a */
[----:B0-----:R-:W-:Y:S01]  /*19ad0*/  IADD3 R22, P6, R26, R3, RZ ;  /* 0x000000031a167210 */ /* 0x001fe20007fde0ff */
[----:B------:R-:W-:Y:S01]  /*19ae0*/  IMAD.X R21, R35, 0x1, R16, P3 ;  /* 0x0000000123157824 */ /* 0x000fe200018e0610 */
[----:B--2---:R-:W-:-:S03]  /*19af0*/  PRMT R29, R13, 0x7771, RZ ;  /* 0x000077710d1d7816 */ /* 0x004fc600000000ff */
[----:B------:R-:W-:Y:S01]  /*19b00*/  IMAD.X R23, R27, 0x1, R0, P6 ;  /* 0x000000011b177824 */ /* 0x000fe200030e0600 */
[----:B---3--:R-:W-:Y:S01]  /*19b10*/  PRMT R25, R13, 0x7772, RZ ;  /* 0x000077720d197816 */ /* 0x008fe200000000ff */
[----:B------:R-:W-:Y:S01]  /*19b20*/  @P4 STG.E.U8 desc[UR8][R20.64], R29 ;  /* 0x0000001d14004986 */ /* 0x000fe2000c101108 */
[----:B------:R-:W-:Y:S01]  /*19b30*/  VIADD R12, R90, 0x6 ;  /* 0x000000065a0c7836 */ /* 0x000fe20000000000 */
[C---:B------:R-:W-:Y:S01]  /*19b40*/  IADD3 R18, P4, R26.reuse, R2, RZ ;  /* 0x000000021a127210 */ /* 0x040fe20007f9e0ff */
[----:B------:R-:W-:Y:S01]  /*19b50*/  VIADD R26, R26, UR6 ;  /* 0x000000061a1a7c36 */ /* 0x000fe20008000000 */
[----:B------:R-:W-:Y:S01]  /*19b60*/  ISETP.LT.AND P2, PT, R88, UR10, !P2 ;  /* 0x0000000a58007c0c */ /* 0x000fe2000d741270 */
[----:B------:R0:W-:Y:S01]  /*19b70*/  @P5 STG.E.U8 desc[UR8][R22.64], R25 ;  /* 0x0000001916005986 */ /* 0x0001e2000c101108 */
[----:B------:R-:W-:Y:S02]  /*19b80*/  ISETP.LT.AND P5, PT, R89, UR10, !P0 ;  /* 0x0000000a59007c0c */ /* 0x000fe4000c7a1270 */
[----:B------:R-:W-:-:S02]  /*19b90*/  ISETP.GE.AND P3, PT, R12, UR11, PT ;  /* 0x0000000b0c007c0c */ /* 0x000fc4000bf66270 */
[----:B------:R-:W-:Y:S02]  /*19ba0*/  SHF.R.S32.HI R33, RZ, 0x1f, R26 ;  /* 0x0000001fff217819 */ /* 0x000fe4000001141a */
[-C--:B------:R-:W-:Y:S01]  /*19bb0*/  IADD3 R12, P6, R26, R3.reuse, RZ ;  /* 0x000000031a0c7210 */ /* 0x080fe20007fde0ff */
[----:B------:R-:W-:Y:S01]  /*19bc0*/  IMAD.X R19, R27, 0x1, R16, P4 ;  /* 0x000000011b137824 */ /* 0x000fe200020e0610 */
[----:B------:R-:W-:Y:S02]  /*19bd0*/  PRMT R27, R13, 0x7773, RZ ;  /* 0x000077730d1b7816 */ /* 0x000fe400000000ff */
[----:B------:R-:W-:Y:S01]  /*19be0*/  PRMT R31, R14, 0x7770, RZ ;  /* 0x000077700e1f7816 */ /* 0x000fe200000000ff */
[----:B------:R-:W-:Y:S01]  /*19bf0*/  IMAD.X R13, R33, 0x1, R0, P6 ;  /* 0x00000001210d7824 */ /* 0x000fe200030e0600 */
[----:B------:R-:W-:Y:S01]  /*19c00*/  ISETP.LT.AND P0, PT, R88, UR10, !P0 ;  /* 0x0000000a58007c0c */ /* 0x000fe2000c701270 */
[C---:B0-----:R-:W-:Y:S01]  /*19c10*/  VIADD R25, R26.reuse, UR6 ;  /* 0x000000061a197c36 */ /* 0x041fe20008000000 */
[----:B------:R-:W-:Y:S01]  /*19c20*/  ISETP.LT.AND P6, PT, R89, UR10, !P1 ;  /* 0x0000000a59007c0c */ /* 0x000fe2000cfc1270 */
[----:B------:R0:W-:Y:S01]  /*19c30*/  @P2 STG.E.U8 desc[UR8][R18.64], R27 ;  /* 0x0000001b12002986 */ /* 0x0001e2000c101108 */
[----:B------:R-:W-:Y:S01]  /*19c40*/  IADD3 R20, P2, R26, R2, RZ ;  /* 0x000000021a147210 */ /* 0x000fe20007f5e0ff */
[----:B------:R-:W-:Y:S01]  /*19c50*/  VIADD R24, R90, 0x7 ;  /* 0x000000075a187836 */ /* 0x000fe20000000000 */
[----:B------:R-:W-:Y:S01]  /*19c60*/  SHF.R.S32.HI R35, RZ, 0x1f, R25 ;  /* 0x0000001fff237819 */ /* 0x000fe20000011419 */
[----:B------:R2:W-:Y:S01]  /*19c70*/  @P5 STG.E.U8 desc[UR8][R12.64], R31 ;  /* 0x0000001f0c005986 */ /* 0x0005e2000c101108 */
[----:B------:R-:W-:Y:S01]  /*19c80*/  IADD3 R22, P5, R25, R3, RZ ;  /* 0x0000000319167210 */ /* 0x000fe20007fbe0ff */
[----:B------:R-:W-:Y:S01]  /*19c90*/  IMAD.X R21, R33, 0x1, R16, P2 ;  /* 0x0000000121157824 */ /* 0x000fe200010e0610 */
[----:B------:R-:W-:-:S02]  /*19ca0*/  PRMT R29, R14, 0x7771, RZ ;  /* 0x000077710e1d7816 */ /* 0x000fc400000000ff */
[----:B------:R-:W-:Y:S01]  /*19cb0*/  ISETP.GE.AND P4, PT, R24, UR11, PT ;  /* 0x0000000b18007c0c */ /* 0x000fe2000bf86270 */
[----:B------:R-:W-:Y:S01]  /*19cc0*/  IMAD.X R23, R35, 0x1, R0, P5 ;  /* 0x0000000123177824 */ /* 0x000fe200028e0600 */
[----:B0-----:R-:W-:Y:S01]  /*19cd0*/  PRMT R27, R14, 0x7772, RZ ;  /* 0x000077720e1b7816 */ /* 0x001fe200000000ff */
[C---:B------:R-:W-:Y:S01]  /*19ce0*/  VIADD R24, R90.reuse, 0x8 ;  /* 0x000000085a187836 */ /* 0x040fe20000000000 */
[----:B------:R0:W-:Y:S01]  /*19cf0*/  @P0 STG.E.U8 desc[UR8][R20.64], R29 ;  /* 0x0000001d14000986 */ /* 0x0001e2000c101108 */
[----:B--2---:R-:W-:-:S03]  /*19d00*/  VIADD R13, R90, 0x9 ;  /* 0x000000095a0d7836 */ /* 0x004fc60000000000 */
[----:B------:R2:W-:Y:S01]  /*19d10*/  @P6 STG.E.U8 desc[UR8][R22.64], R27 ;  /* 0x0000001b16006986 */ /* 0x0005e2000c101108 */
[----:B------:R-:W-:Y:S01]  /*19d20*/  ISETP.GE.AND P2, PT, R24, UR11, PT ;  /* 0x0000000b18007c0c */ /* 0x000fe2000bf46270 */
[C---:B------:R-:W-:Y:S01]  /*19d30*/  VIADD R24, R25.reuse, UR6 ;  /* 0x0000000619187c36 */ /* 0x040fe20008000000 */
[----:B------:R-:W-:Y:S02]  /*19d40*/  IADD3 R12, P6, R25, R2, RZ ;  /* 0x00000002190c7210 */ /* 0x000fe40007fde0ff */
[----:B------:R-:W-:Y:S02]  /*19d50*/  ISETP.LT.AND P0, PT, R88, UR10, !P1 ;  /* 0x0000000a58007c0c */ /* 0x000fe4000cf01270 */
[----:B------:R-:W-:Y:S02]  /*19d60*/  ISETP.LT.AND P5, PT, R89, UR10, !P3 ;  /* 0x0000000a59007c0c */ /* 0x000fe4000dfa1270 */
[----:B------:R-:W-:Y:S01]  /*19d70*/  ISETP.GE.AND P1, PT, R13, UR11, PT ;  /* 0x0000000b0d007c0c */ /* 0x000fe2000bf26270 */
[----:B------:R-:W-:Y:S01]  /*19d80*/  IMAD.X R13, R35, 0x1, R16, P6 ;  /* 0x00000001230d7824 */ /* 0x000fe200030e0610 */
[----:B------:R-:W-:-:S02]  /*19d90*/  SHF.R.S32.HI R33, RZ, 0x1f, R24 ;  /* 0x0000001fff217819 */ /* 0x000fc40000011418 */
[----:B------:R-:W-:Y:S02]  /*19da0*/  IADD3 R18, P6, R24, R3, RZ ;  /* 0x0000000318127210 */ /* 0x000fe40007fde0ff */
[----:B------:R-:W-:Y:S02]  /*19db0*/  PRMT R31, R14, 0x7773, RZ ;  /* 0x000077730e1f7816 */ /* 0x000fe400000000ff */
[----:B0-----:R-:W-:Y:S01]  /*19dc0*/  PRMT R29, R15, 0x7770, RZ ;  /* 0x000077700f1d7816 */ /* 0x001fe200000000ff */
[----:B------:R-:W-:Y:S01]  /*19dd0*/  IMAD.X R19, R33, 0x1, R0, P6 ;  /* 0x0000000121137824 */ /* 0x000fe200030e0600 */
[----:B------:R-:W-:Y:S01]  /*19de0*/  ISETP.LT.AND P3, PT, R88, UR10, !P3 ;  /* 0x0000000a58007c0c */ /* 0x000fe2000df61270 */
[----:B------:R0:W-:Y:S01]  /*19df0*/  @P0 STG.E.U8 desc[UR8][R12.64], R31 ;  /* 0x0000001f0c000986 */ /* 0x0001e2000c101108 */
[C---:B------:R-:W-:Y:S01]  /*19e00*/  IADD3 R20, P6, R24.reuse, R2, RZ ;  /* 0x0000000218147210 */ /* 0x040fe20007fde0ff */
[----:B------:R-:W-:Y:S02]  /*19e10*/  VIADD R24, R24, UR6 ;  /* 0x0000000618187c36 */ /* 0x000fe40008000000 */
[----:B------:R3:W-:Y:S01]  /*19e20*/  @P5 STG.E.U8 desc[UR8][R18.64], R29 ;  /* 0x0000001d12005986 */ /* 0x0007e2000c101108 */
[----:B------:R-:W-:Y:S01]  /*19e30*/  ISETP.LT.AND P5, PT, R89, UR10, !P4 ;  /* 0x0000000a59007c0c */ /* 0x000fe2000e7a1270 */
[----:B------:R-:W-:Y:S01]  /*19e40*/  VIADD R14, R90, 0xa ;  /* 0x0000000a5a0e7836 */ /* 0x000fe20000000000 */
[----:B------:R-:W-:Y:S01]  /*19e50*/  PRMT R25, R15, 0x7773, RZ ;  /* 0x000077730f197816 */ /* 0x000fe200000000ff */
[----:B------:R-:W-:Y:S01]  /*19e60*/  IMAD.X R21, R33, 0x1, R16, P6 ;  /* 0x0000000121157824 */ /* 0x000fe200030e0610 */
[----:B--2---:R-:W-:-:S02]  /*19e70*/  PRMT R27, R15, 0x7772, RZ ;  /* 0x000077720f1b7816 */ /* 0x004fc400000000ff */
[----:B------:R-:W-:Y:S02]  /*19e80*/  PRMT R23, R15, 0x7771, RZ ;  /* 0x000077710f177816 */ /* 0x000fe400000000ff */
[----:B------:R-:W-:Y:S02]  /*19e90*/  SHF.R.S32.HI R15, RZ, 0x1f, R24 ;  /* 0x0000001fff0f7819 */ /* 0x000fe40000011418 */
[----:B0-----:R-:W-:Y:S01]  /*19ea0*/  IADD3 R12, P6, R24, R3, RZ ;  /* 0x00000003180c7210 */ /* 0x001fe20007fde0ff */
[----:B------:R0:W-:Y:S01]  /*19eb0*/  @P3 STG.E.U8 desc[UR8][R20.64], R23 ;  /* 0x0000001714003986 */ /* 0x0001e2000c101108 */
[----:B------:R-:W-:Y:S02]  /*19ec0*/  ISETP.GE.AND P0, PT, R14, UR11, PT ;  /* 0x0000000b0e007c0c */ /* 0x000fe4000bf06270 */
[----:B------:R-:W-:Y:S01]  /*19ed0*/  ISETP.LT.AND P4, PT, R88, UR10, !P4 ;  /* 0x0000000a58007c0c */ /* 0x000fe2000e781270 */
[----:B------:R-:W-:Y:S01]  /*19ee0*/  IMAD.X R13, R15, 0x1, R0, P6 ;  /* 0x000000010f0d7824 */ /* 0x000fe200030e0600 */
[C---:B------:R-:W-:Y:S01]  /*19ef0*/  IADD3 R14, P3, R24.reuse, R2, RZ ;  /* 0x00000002180e7210 */ /* 0x040fe20007f7e0ff */
[----:B------:R-:W-:Y:S01]  /*19f00*/  VIADD R24, R24, UR6 ;  /* 0x0000000618187c36 */ /* 0x000fe20008000000 */
[----:B------:R-:W-:Y:S01]  /*19f10*/  ISETP.LT.AND P6, PT, R89, UR10, !P2 ;  /* 0x0000000a59007c0c */ /* 0x000fe2000d7c1270 */
[----:B---3--:R-:W-:Y:S01]  /*19f20*/  VIADD R19, R90, 0xb ;  /* 0x0000000b5a137836 */ /* 0x008fe20000000000 */
[----:B------:R2:W-:Y:S01]  /*19f30*/  @P5 STG.E.U8 desc[UR8][R12.64], R27 ;  /* 0x0000001b0c005986 */ /* 0x0005e2000c101108 */
[----:B------:R-:W-:Y:S01]  /*19f40*/  IMAD.X R15, R15, 0x1, R16, P3 ;  /* 0x000000010f0f7824 */ /* 0x000fe200018e0610 */
[----:B------:R-:W-:-:S02]  /*19f50*/  SHF.R.S32.HI R31, RZ, 0x1f, R24 ;  /* 0x0000001fff1f7819 */ /* 0x000fc40000011418 */
[----:B------:R-:W-:Y:S02]  /*19f60*/  IADD3 R18, P5, R24, R3, RZ ;  /* 0x0000000318127210 */ /* 0x000fe40007fbe0ff */
[----:B------:R-:W-:Y:S01]  /*19f70*/  ISETP.GE.AND P3, PT, R19, UR11, PT ;  /* 0x0000000b13007c0c */ /* 0x000fe2000bf66270 */
[----:B------:R3:W-:Y:S01]  /*19f80*/  @P4 STG.E.U8 desc[UR8][R14.64], R25 ;  /* 0x000000190e004986 */ /* 0x0007e2000c101108 */
[----:B-1----:R-:W-:Y:S01]  /*19f90*/  PRMT R29, R8, 0x7770, RZ ;  /* 0x00007770081d7816 */ /* 0x002fe200000000ff */
[----:B------:R-:W-:Y:S01]  /*19fa0*/  IMAD.X R19, R31, 0x1, R0, P5 ;  /* 0x000000011f137824 */ /* 0x000fe200028e0600 */
[----:B------:R-:W-:Y:S01]  /*19fb0*/  ISETP.LT.AND P4, PT, R88, UR10, !P2 ;  /* 0x0000000a58007c0c */ /* 0x000fe2000d781270 */
[C---:B0-----:R-:W-:Y:S01]  /*19fc0*/  VIADD R23, R24.reuse, UR6 ;  /* 0x0000000618177c36 */ /* 0x041fe20008000000 */
[----:B------:R-:W-:Y:S02]  /*19fd0*/  ISETP.LT.AND P5, PT, R89, UR10, !P1 ;  /* 0x0000000a59007c0c */ /* 0x000fe4000cfa1270 */
[----:B------:R0:W-:Y:S01]  /*19fe0*/  @P6 STG.E.U8 desc[UR8][R18.64], R29 ;  /* 0x0000001d12006986 */ /* 0x0001e2000c101108 */
[----:B--2---:R-:W-:-:S02]  /*19ff0*/  IADD3 R12, P2, R24, R2, RZ ;  /* 0x00000002180c7210 */ /* 0x004fc40007f5e0ff */
[----:B------:R-:W-:Y:S02]  /*1a000*/  SHF.R.S32.HI R33, RZ, 0x1f, R23 ;  /* 0x0000001fff217819 */ /* 0x000fe40000011417 */
[----:B------:R-:W-:Y:S01]  /*1a010*/  IADD3 R20, P6, R23, R3, RZ ;  /* 0x0000000317147210 */ /* 0x000fe20007fde0ff */
[----:B------:R-:W-:Y:S01]  /*1a020*/  VIADD R22, R90, 0xc ;  /* 0x0000000c5a167836 */ /* 0x000fe20000000000 */
[C---:B------:R-:W-:Y:S01]  /*1a030*/  PRMT R27, R8.reuse, 0x7771, RZ ;  /* 0x00007771081b7816 */ /* 0x040fe200000000ff */
[----:B------:R-:W-:Y:S01]  /*1a040*/  IMAD.X R13, R31, 0x1, R16, P2 ;  /* 0x000000011f0d7824 */ /* 0x000fe200010e0610 */
[----:B---3--:R-:W-:Y:S01]  /*1a050*/  PRMT R25, R8, 0x7772, RZ ;  /* 0x0000777208197816 */ /* 0x008fe200000000ff */
[----:B------:R-:W-:Y:S01]  /*1a060*/  IMAD.X R21, R33, 0x1, R0, P6 ;  /* 0x0000000121157824 */ /* 0x000fe200030e0600 */
[----:B------:R-:W-:Y:S01]  /*1a070*/  ISETP.GE.AND P2, PT, R22, UR11, PT ;  /* 0x0000000b16007c0c */ /* 0x000fe2000bf46270 */
[C---:B------:R-:W-:Y:S01]  /*1a080*/  VIADD R22, R23.reuse, UR6 ;  /* 0x0000000617167c36 */ /* 0x040fe20008000000 */
[----:B------:R1:W-:Y:S04]  /*1a090*/  @P4 STG.E.U8 desc[UR8][R12.64], R27 ;  /* 0x0000001b0c004986 */ /* 0x0003e8000c101108 */
[----:B------:R2:W-:Y:S01]  /*1a0a0*/  @P5 STG.E.U8 desc[UR8][R20.64], R25 ;  /* 0x0000001914005986 */ /* 0x0005e2000c101108 */
[----:B------:R-:W-:Y:S01]  /*1a0b0*/  ISETP.LT.AND P5, PT, R88, UR10, !P1 ;  /* 0x0000000a58007c0c */ /* 0x000fe2000cfa1270 */
[----:B0-----:R-:W-:Y:S01]  /*1a0c0*/  VIADD R19, R90, 0xd ;  /* 0x0000000d5a137836 */ /* 0x001fe20000000000 */
[----:B------:R-:W-:-:S02]  /*1a0d0*/  IADD3 R14, P1, R23, R2, RZ ;  /* 0x00000002170e7210 */ /* 0x000fc40007f3e0ff */
[----:B------:R-:W-:Y:S02]  /*1a0e0*/  ISETP.LT.AND P6, PT, R89, UR10, !P0 ;  /* 0x0000000a59007c0c */ /* 0x000fe4000c7c1270 */
[----:B------:R-:W-:Y:S02]  /*1a0f0*/  SHF.R.S32.HI R23, RZ, 0x1f, R22 ;  /* 0x0000001fff177819 */ /* 0x000fe40000011416 */
[----:B------:R-:W-:Y:S01]  /*1a100*/  IADD3 R18, P4, R22, R3, RZ ;  /* 0x0000000316127210 */ /* 0x000fe20007f9e0ff */
[----:B------:R-:W-:Y:S01]  /*1a110*/  IMAD.X R15, R33, 0x1, R16, P1 ;  /* 0x00000001210f7824 */ /* 0x000fe200008e0610 */
[----:B------:R-:W-:Y:S02]  /*1a120*/  ISETP.GE.AND P1, PT, R19, UR11, PT ;  /* 0x0000000b13007c0c */ /* 0x000fe4000bf26270 */
[----:B-1----:R-:W-:Y:S01]  /*1a130*/  PRMT R27, R8, 0x7773, RZ ;  /* 0x00007773081b7816 */ /* 0x002fe200000000ff */
[----:B------:R-:W-:Y:S01]  /*1a140*/  IMAD.X R19, R23, 0x1, R0, P4 ;  /* 0x0000000117137824 */ /* 0x000fe200020e0600 */
[----:B------:R-:W-:-:S02]  /*1a150*/  ISETP.LT.AND P4, PT, R88, UR10, !P0 ;  /* 0x0000000a58007c0c */ /* 0x000fc4000c781270 */
[----:B--2---:R-:W-:Y:S02]  /*1a160*/  PRMT R25, R9, 0x7770, RZ ;  /* 0x0000777009197816 */ /* 0x004fe400000000ff */
[C---:B------:R-:W-:Y:S01]  /*1a170*/  IADD3 R12, P0, R22.reuse, R2, RZ ;  /* 0x00000002160c7210 */ /* 0x040fe20007f1e0ff */
[----:B------:R-:W-:Y:S01]  /*1a180*/  VIADD R22, R22, UR6 ;  /* 0x0000000616167c36 */ /* 0x000fe20008000000 */
[----:B------:R0:W-:Y:S01]  /*1a190*/  @P5 STG.E.U8 desc[UR8][R14.64], R27 ;  /* 0x0000001b0e005986 */ /* 0x0001e2000c101108 */
[----:B------:R-:W-:Y:S02]  /*1a1a0*/  ISETP.LT.AND P5, PT, R89, UR10, !P3 ;  /* 0x0000000a59007c0c */ /* 0x000fe4000dfa1270 */
[----:B------:R-:W-:Y:S01]  /*1a1b0*/  IMAD.X R13, R23, 0x1, R16, P0 ;  /* 0x00000001170d7824 */ /* 0x000fe200000e0610 */
[----:B------:R1:W-:Y:S01]  /*1a1c0*/  @P6 STG.E.U8 desc[UR8][R18.64], R25 ;  /* 0x0000001912006986 */ /* 0x0003e2000c101108 */
[----:B------:R-:W-:Y:S02]  /*1a1d0*/  SHF.R.S32.HI R29, RZ, 0x1f, R22 ;  /* 0x0000001fff1d7819 */ /* 0x000fe40000011416 */
[----:B------:R-:W-:-:S02]  /*1a1e0*/  IADD3 R20, P6, R22, R3, RZ ;  /* 0x0000000316147210 */ /* 0x000fc40007fde0ff */
[----:B------:R-:W-:Y:S01]  /*1a1f0*/  PRMT R23, R9, 0x7771, RZ ;  /* 0x0000777109177816 */ /* 0x000fe200000000ff */
[----:B------:R-:W-:Y:S02]  /*1a200*/  VIADD R8, R90, 0xe ;  /* 0x0000000e5a087836 */ /* 0x000fe40000000000 */
[----:B------:R-:W-:Y:S01]  /*1a210*/  IMAD.X R21, R29, 0x1, R0, P6 ;  /* 0x000000011d157824 */ /* 0x000fe200030e0600 */
[----:B0-----:R-:W-:Y:S01]  /*1a220*/  PRMT R27, R9, 0x7772, RZ ;  /* 0x00007772091b7816 */ /* 0x001fe200000000ff */
[----:B------:R0:W-:Y:S01]  /*1a230*/  @P4 STG.E.U8 desc[UR8][R12.64], R23 ;  /* 0x000000170c004986 */ /* 0x0001e2000c101108 */
[----:B------:R-:W-:Y:S01]  /*1a240*/  ISETP.LT.AND P4, PT, R88, UR10, !P3 ;  /* 0x0000000a58007c0c */ /* 0x000fe2000df81270 */
[----:B-1----:R-:W-:Y:S01]  /*1a250*/  VIADD R19, R22, UR6 ;  /* 0x0000000616137c36 */ /* 0x002fe20008000000 */
[----:B------:R-:W-:Y:S01]  /*1a260*/  ISETP.LT.AND P6, PT, R89, UR10, !P2 ;  /* 0x0000000a59007c0c */ /* 0x000fe2000d7c1270 */
[----:B------:R1:W-:Y:S01]  /*1a270*/  @P5 STG.E.U8 desc[UR8][R20.64], R27 ;  /* 0x0000001b14005986 */ /* 0x0003e2000c101108 */
[----:B------:R-:W-:-:S02]  /*1a280*/  ISETP.GE.AND P0, PT, R8, UR11, PT ;  /* 0x0000000b08007c0c */ /* 0x000fc4000bf06270 */
[-C--:B------:R-:W-:Y:S02]  /*1a290*/  IADD3 R14, P3, R22, R2.reuse, RZ ;  /* 0x00000002160e7210 */ /* 0x080fe40007f7e0ff */
[----:B------:R-:W-:Y:S02]  /*1a2a0*/  SHF.R.S32.HI R31, RZ, 0x1f, R19 ;  /* 0x0000001fff1f7819 */ /* 0x000fe40000011413 */
[----:B------:R-:W-:Y:S01]  /*1a2b0*/  IADD3 R8, P5, R19, R3, RZ ;  /* 0x0000000313087210 */ /* 0x000fe20007fbe0ff */
[----:B------:R-:W-:Y:S01]  /*1a2c0*/  IMAD.X R15, R29, 0x1, R16, P3 ;  /* 0x000000011d0f7824 */ /* 0x000fe200018e0610 */
[----:B------:R-:W-:Y:S01]  /*1a2d0*/  PRMT R25, R9, 0x7773, RZ ;  /* 0x0000777309197816 */ /* 0x000fe200000000ff */
[----:B------:R-:W-:Y:S01]  /*1a2e0*/  VIADD R18, R90, 0xf ;  /* 0x0000000f5a127836 */ /* 0x000fe20000000000 */
[----:B0-----:R-:W-:Y:S01]  /*1a2f0*/  PRMT R23, R10, 0x7770, RZ ;  /* 0x000077700a177816 */ /* 0x001fe200000000ff */
[----:B------:R-:W-:Y:S01]  /*1a300*/  IMAD.X R9, R31, 0x1, R0, P5 ;  /* 0x000000011f097824 */ /* 0x000fe200028e0600 */
[----:B------:R-:W-:Y:S01]  /*1a310*/  ISETP.LT.AND P5, PT, R88, UR10, !P2 ;  /* 0x0000000a58007c0c */ /* 0x000fe2000d7a1270 */
[C---:B-1----:R-:W-:Y:S01]  /*1a320*/  VIADD R20, R19.reuse, UR6 ;  /* 0x0000000613147c36 */ /* 0x042fe20008000000 */
[----:B------:R0:W-:Y:S01]  /*1a330*/  @P4 STG.E.U8 desc[UR8][R14.64], R25 ;  /* 0x000000190e004986 */ /* 0x0001e2000c101108 */
[----:B------:R-:W-:Y:S01]  /*1a340*/  IADD3 R12, P2, R19, R2, RZ ;  /* 0x00000002130c7210 */ /* 0x000fe20007f5e0ff */
[----:B------:R-:W-:Y:S01]  /*1a350*/  VIADD R19, R90, 0x10 ;  /* 0x000000105a137836 */ /* 0x000fe20000000000 */
[----:B------:R-:W-:Y:S01]  /*1a360*/  ISETP.GE.AND P3, PT, R18, UR11, PT ;  /* 0x0000000b12007c0c */ /* 0x000fe2000bf66270 */
[----:B------:R1:W-:Y:S01]  /*1a370*/  @P6 STG.E.U8 desc[UR8][R8.64], R23 ;  /* 0x0000001708006986 */ /* 0x0003e2000c101108 */
[----:B------:R-:W-:-:S02]  /*1a380*/  ISETP.LT.AND P6, PT, R89, UR10, !P1 ;  /* 0x0000000a59007c0c */ /* 0x000fc4000cfc1270 */
[----:B------:R-:W-:Y:S02]  /*1a390*/  SHF.R.S32.HI R27, RZ, 0x1f, R20 ;  /* 0x0000001fff1b7819 */ /* 0x000fe40000011414 */
[----:B------:R-:W-:Y:S01]  /*1a3a0*/  IADD3 R18, P4, R20, R3, RZ ;  /* 0x0000000314127210 */ /* 0x000fe20007f9e0ff */
[----:B------:R-:W-:Y:S01]  /*1a3b0*/  IMAD.X R13, R31, 0x1, R16, P2 ;  /* 0x000000011f0d7824 */ /* 0x000fe200010e0610 */
[----:B------:R-:W-:Y:S02]  /*1a3c0*/  ISETP.GE.AND P2, PT, R19, UR11, PT ;  /* 0x0000000b13007c0c */ /* 0x000fe4000bf46270 */
[----:B0-----:R-:W-:Y:S01]  /*1a3d0*/  PRMT R25, R10, 0x7771, RZ ;  /* 0x000077710a197816 */ /* 0x001fe200000000ff */
[----:B------:R-:W-:Y:S01]  /*1a3e0*/  IMAD.X R19, R27, 0x1, R0, P4 ;  /* 0x000000011b137824 */ /* 0x000fe200020e0600 */
[----:B------:R-:W-:Y:S02]  /*1a3f0*/  ISETP.LT.AND P4, PT, R88, UR10, !P1 ;  /* 0x0000000a58007c0c */ /* 0x000fe4000cf81270 */
[----:B------:R-:W-:-:S02]  /*1a400*/  PRMT R21, R10, 0x7772, RZ ;  /* 0x000077720a157816 */ /* 0x000fc400000000ff */
[C---:B-1----:R-:W-:Y:S01]  /*1a410*/  IADD3 R8, P1, R20.reuse, R2, RZ ;  /* 0x0000000214087210 */ /* 0x042fe20007f3e0ff */
[----:B------:R-:W-:Y:S01]  /*1a420*/  VIADD R20, R20, UR6 ;  /* 0x0000000614147c36 */ /* 0x000fe20008000000 */
[----:B------:R-:W-:Y:S01]  /*1a430*/  @P5 STG.E.U8 desc[UR8][R12.64], R25 ;  /* 0x000000190c005986 */ /* 0x000fe2000c101108 */
[----:B------:R-:W-:Y:S01]  /*1a440*/  ISETP.LT.AND P5, PT, R89, UR10, !P0 ;  /* 0x0000000a59007c0c */ /* 0x000fe2000c7a1270 */
[----:B------:R-:W-:Y:S02]  /*1a450*/  VIADD R15, R90, 0x11 ;  /* 0x000000115a0f7836 */ /* 0x000fe40000000000 */
[----:B------:R0:W-:Y:S01]  /*1a460*/  @P6 STG.E.U8 desc[UR8][R18.64], R21 ;  /* 0x0000001512006986 */ /* 0x0001e2000c101108 */
[----:B------:R-:W-:Y:S02]  /*1a470*/  SHF.R.S32.HI R29, RZ, 0x1f, R20 ;  /* 0x0000001fff1d7819 */ /* 0x000fe40000011414 */
[----:B------:R-:W-:Y:S01]  /*1a480*/  IADD3 R14, P6, R20, R3, RZ ;  /* 0x00000003140e7210 */ /* 0x000fe20007fde0ff */
[----:B------:R-:W-:Y:S01]  /*1a490*/  IMAD.X R9, R27, 0x1, R16, P1 ;  /* 0x000000011b097824 */ /* 0x000fe200008e0610 */
[----:B------:R-:W-:-:S02]  /*1a4a0*/  PRMT R23, R10, 0x7773, RZ ;  /* 0x000077730a177816 */ /* 0x000fc400000000ff */
[----:B------:R-:W-:Y:S01]  /*1a4b0*/  ISETP.GE.AND P1, PT, R15, UR11, PT ;  /* 0x0000000b0f007c0c */ /* 0x000fe2000bf26270 */
[----:B------:R-:W-:Y:S01]  /*1a4c0*/  IMAD.X R15, R29, 0x1, R0, P6 ;  /* 0x000000011d0f7824 */ /* 0x000fe200030e0600 */
[----:B------:R-:W-:Y:S02]  /*1a4d0*/  PRMT R27, R11, 0x7770, RZ ;  /* 0x000077700b1b7816 */ /* 0x000fe400000000ff */
[----:B------:R-:W-:Y:S01]  /*1a4e0*/  ISETP.LT.AND P0, PT, R88, UR10, !P0 ;  /* 0x0000000a58007c0c */ /* 0x000fe2000c701270 */
[C---:B0-----:R-:W-:Y:S01]  /*1a4f0*/  VIADD R21, R20.reuse, UR6 ;  /* 0x0000000614157c36 */ /* 0x041fe20008000000 */
[----:B------:R-:W-:Y:S01]  /*1a500*/  ISETP.LT.AND P6, PT, R89, UR10, !P3 ;  /* 0x0000000a59007c0c */ /* 0x000fe2000dfc1270 */
[----:B------:R0:W-:Y:S01]  /*1a510*/  @P4 STG.E.U8 desc[UR8][R8.64], R23 ;  /* 0x0000001708004986 */ /* 0x0001e2000c101108 */
[----:B------:R-:W-:Y:S02]  /*1a520*/  IADD3 R12, P4, R20, R2, RZ ;  /* 0x00000002140c7210 */ /* 0x000fe40007f9e0ff */
[----:B------:R-:W-:Y:S01]  /*1a530*/  SHF.R.S32.HI R31, RZ, 0x1f, R21 ;  /* 0x0000001fff1f7819 */ /* 0x000fe20000011415 */
[----:B------:R1:W-:Y:S01]  /*1a540*/  @P5 STG.E.U8 desc[UR8][R14.64], R27 ;  /* 0x0000001b0e005986 */ /* 0x0003e2000c101108 */
[----:B------:R-:W-:Y:S01]  /*1a550*/  IADD3 R18, P5, R21, R3, RZ ;  /* 0x0000000315127210 */ /* 0x000fe20007fbe0ff */
[----:B------:R-:W-:Y:S01]  /*1a560*/  VIADD R10, R90, 0x12 ;  /* 0x000000125a0a7836 */ /* 0x000fe20000000000 */
[----:B------:R-:W-:Y:S01]  /*1a570*/  PRMT R25, R11, 0x7771, RZ ;  /* 0x000077710b197816 */ /* 0x000fe200000000ff */
[----:B------:R-:W-:-:S02]  /*1a580*/  IMAD.X R13, R29, 0x1, R16, P4 ;  /* 0x000000011d0d7824 */ /* 0x000fc400020e0610 */
[----:B------:R-:W-:Y:S01]  /*1a590*/  IMAD.X R19, R31, 0x1, R0, P5 ;  /* 0x000000011f137824 */ /* 0x000fe200028e0600 */
[----:B0-----:R-:W-:Y:S01]  /*1a5a0*/  PRMT R23, R11, 0x7772, RZ ;  /* 0x000077720b177816 */ /* 0x001fe200000000ff */
[----:B-1----:R-:W-:Y:S01]  /*1a5b0*/  VIADD R15, R21, UR6 ;  /* 0x00000006150f7c36 */ /* 0x002fe20008000000 */
[----:B------:R-:W-:Y:S02]  /*1a5c0*/  ISETP.GE.AND P4, PT, R10, UR11, PT ;  /* 0x0000000b0a007c0c */ /* 0x000fe4000bf86270 */
[----:B------:R-:W-:Y:S01]  /*1a5d0*/  ISETP.LT.AND P5, PT, R88, UR10, !P3 ;  /* 0x0000000a58007c0c */ /* 0x000fe2000dfa1270 */
[----:B------:R0:W-:Y:S01]  /*1a5e0*/  @P0 STG.E.U8 desc[UR8][R12.64], R25 ;  /* 0x000000190c000986 */ /* 0x0001e2000c101108 */
[----:B------:R-:W-:Y:S02]  /*1a5f0*/  SHF.R.S32.HI R27, RZ, 0x1f, R15 ;  /* 0x0000001fff1b7819 */ /* 0x000fe4000001140f */
[----:B------:R-:W-:Y:S01]  /*1a600*/  IADD3 R10, P3, R15, R3, RZ ;  /* 0x000000030f0a7210 */ /* 0x000fe20007f7e0ff */
[----:B------:R5:W-:Y:S01]  /*1a610*/  @P6 STG.E.U8 desc[UR8][R18.64], R23 ;  /* 0x0000001712006986 */ /* 0x000be2000c101108 */
[----:B------:R-:W-:-:S02]  /*1a620*/  ISETP.LT.AND P6, PT, R89, UR10, !P2 ;  /* 0x0000000a59007c0c */ /* 0x000fc4000d7c1270 */
[-C--:B------:R-:W-:Y:S01]  /*1a630*/  IADD3 R8, P0, R21, R2.reuse, RZ ;  /* 0x0000000215087210 */ /* 0x080fe20007f1e0ff */
[----:B------:R-:W-:Y:S01]  /*1a640*/  VIADD R14, R90, 0x13 ;  /* 0x000000135a0e7836 */ /* 0x000fe20000000000 */
[----:B------:R-:W-:Y:S01]  /*1a650*/  PRMT R21, R11, 0x7773, RZ ;  /* 0x000077730b157816 */ /* 0x000fe200000000ff */
[----:B------:R-:W-:Y:S01]  /*1a660*/  IMAD.X R11, R27, 0x1, R0, P3 ;  /* 0x000000011b0b7824 */ /* 0x000fe200018e0600 */
[----:B------:R-:W-:Y:S01]  /*1a670*/  ISETP.LT.AND P3, PT, R88, UR10, !P2 ;  /* 0x0000000a58007c0c */ /* 0x000fe2000d761270 */
[--C-:B------:R-:W-:Y:S01]  /*1a680*/  IMAD.X R9, R31, 0x1, R16.reuse, P0 ;  /* 0x000000011f097824 */ /* 0x100fe200000e0610 */
[C---:B0-----:R-:W-:Y:S02]  /*1a690*/  IADD3 R12, P2, R15.reuse, R2, RZ ;  /* 0x000000020f0c7210 */ /* 0x041fe40007f5e0ff */
[----:B------:R-:W-:Y:S01]  /*1a6a0*/  ISETP.GE.AND P0, PT, R14, UR11, PT ;  /* 0x0000000b0e007c0c */ /* 0x000fe2000bf06270 */
[----:B------:R-:W-:Y:S01]  /*1a6b0*/  VIADD R14, R90, 0x14 ;  /* 0x000000145a0e7836 */ /* 0x000fe20000000000 */
[C---:B-----5:R-:W-:Y:S01]  /*1a6c0*/  PRMT R19, R4.reuse, 0x7770, RZ ;  /* 0x0000777004137816 */ /* 0x060fe200000000ff */
[----:B------:R-:W-:Y:S01]  /*1a6d0*/  VIADD R18, R15, UR6 ;  /* 0x000000060f127c36 */ /* 0x000fe20008000000 */
[----:B------:R0:W-:Y:S01]  /*1a6e0*/  @P5 STG.E.U8 desc[UR8][R8.64], R21 ;  /* 0x0000001508005986 */ /* 0x0001e2000c101108 */
[----:B------:R-:W-:Y:S01]  /*1a6f0*/  ISETP.LT.AND P5, PT, R89, UR10, !P1 ;  /* 0x0000000a59007c0c */ /* 0x000fe2000cfa1270 */
[----:B------:R-:W-:Y:S01]  /*1a700*/  IMAD.X R13, R27, 0x1, R16, P2 ;  /* 0x000000011b0d7824 */ /* 0x000fe200010e0610 */
[----:B------:R-:W-:Y:S01]  /*1a710*/  PRMT R23, R4, 0x7771, RZ ;  /* 0x0000777104177816 */ /* 0x000fe200000000ff */
[----:B------:R1:W-:Y:S01]  /*1a720*/  @P6 STG.E.U8 desc[UR8][R10.64], R19 ;  /* 0x000000130a006986 */ /* 0x0003e2000c101108 */
[----:B------:R-:W-:-:S02]  /*1a730*/  ISETP.GE.AND P2, PT, R14, UR11, PT ;  /* 0x0000000b0e007c0c */ /* 0x000fc4000bf46270 */
[----:B------:R-:W-:Y:S02]  /*1a740*/  SHF.R.S32.HI R27, RZ, 0x1f, R18 ;  /* 0x0000001fff1b7819 */ /* 0x000fe40000011412 */
[-C--:B------:R-:W-:Y:S01]  /*1a750*/  IADD3 R14, P6, R18, R3.reuse, RZ ;  /* 0x00000003120e7210 */ /* 0x080fe20007fde0ff */
[----:B------:R2:W-:Y:S01]  /*1a760*/  @P3 STG.E.U8 desc[UR8][R12.64], R23 ;  /* 0x000000170c003986 */ /* 0x0005e2000c101108 */
[----:B------:R-:W-:Y:S01]  /*1a770*/  ISETP.LT.AND P3, PT, R88, UR4, !P1 ;  /* 0x0000000458007c0c */ /* 0x000fe2000cf61270 */
[----:B------:R-:W-:Y:S01]  /*1a780*/  ULDC UR4, c[0x0][0x228] ;  /* 0x00008a0000047ab9 */ /* 0x000fe20000000800 */
[----:B------:R-:W-:Y:S01]  /*1a790*/  PRMT R25, R4, 0x7772, RZ ;  /* 0x0000777204197816 */ /* 0x000fe200000000ff */
[----:B------:R-:W-:Y:S01]  /*1a7a0*/  IMAD.X R15, R27, 0x1, R0, P6 ;  /* 0x000000011b0f7824 */ /* 0x000fe200030e0600 */
[C---:B0-----:R-:W-:Y:S01]  /*1a7b0*/  IADD3 R8, P1, R18.reuse, R2, RZ ;  /* 0x0000000212087210 */ /* 0x041fe20007f3e0ff */
[----:B-1----:R-:W-:Y:S01]  /*1a7c0*/  VIADD R19, R18, UR6 ;  /* 0x0000000612137c36 */ /* 0x002fe20008000000 */
[----:B------:R-:W-:Y:S01]  /*1a7d0*/  ISETP.LT.AND P6, PT, R89, UR5, !P4 ;  /* 0x0000000559007c0c */ /* 0x000fe2000e7c1270 */
[----:B------:R-:W-:Y:S01]  /*1a7e0*/  ULDC UR5, c[0x0][0x228] ;  /* 0x00008a0000057ab9 */ /* 0x000fe20000000800 */
[----:B------:R0:W-:Y:S01]  /*1a7f0*/  @P5 STG.E.U8 desc[UR8][R14.64], R25 ;  /* 0x000000190e005986 */ /* 0x0001e2000c101108 */
[----:B------:R-:W-:Y:S01]  /*1a800*/  IMAD.X R9, R27, 0x1, R16, P1 ;  /* 0x000000011b097824 */ /* 0x000fe200008e0610 */
[----:B------:R-:W-:Y:S01]  /*1a810*/  SHF.R.S32.HI R29, RZ, 0x1f, R19 ;  /* 0x0000001fff1d7819 */ /* 0x000fe20000011413 */
[----:B--2---:R-:W-:Y:S01]  /*1a820*/  VIADD R12, R90, 0x15 ;  /* 0x000000155a0c7836 */ /* 0x004fe20000000000 */
[----:B------:R-:W-:-:S02]  /*1a830*/  IADD3 R10, P5, R19, R3, RZ ;  /* 0x00000003130a7210 */ /* 0x000fc40007fbe0ff */
[----:B------:R-:W-:Y:S02]  /*1a840*/  PRMT R23, R4, 0x7773, RZ ;  /* 0x0000777304177816 */ /* 0x000fe400000000ff */
[----:B------:R-:W-:Y:S01]  /*1a850*/  ISETP.LT.AND P4, PT, R88, UR4, !P4 ;  /* 0x0000000458007c0c */ /* 0x000fe2000e781270 */
[----:B------:R-:W-:Y:S01]  /*1a860*/  IMAD.X R11, R29, 0x1, R0, P5 ;  /* 0x000000011d0b7824 */ /* 0x000fe200028e0600 */
[----:B------:R-:W-:Y:S01]  /*1a870*/  PRMT R21, R5, 0x7770, RZ ;  /* 0x0000777005157816 */ /* 0x000fe200000000ff */
[----:B------:R-:W-:Y:S01]  /*1a880*/  @P3 STG.E.U8 desc[UR8][R8.64], R23 ;  /* 0x0000001708003986 */ /* 0x000fe2000c101108 */
[----:B------:R-:W-:Y:S01]  /*1a890*/  ISETP.GE.AND P1, PT, R12, UR11, PT ;  /* 0x0000000b0c007c0c */ /* 0x000fe2000bf26270 */
[C---:B0-----:R-:W-:Y:S01]  /*1a8a0*/  VIADD R14, R19.reuse, UR6 ;  /* 0x00000006130e7c36 */ /* 0x041fe20008000000 */
[----:B------:R-:W-:Y:S01]  /*1a8b0*/  IADD3 R12, P3, R19, R2, RZ ;  /* 0x00000002130c7210 */ /* 0x000fe20007f7e0ff */
[----:B------:R0:W-:Y:S01]  /*1a8c0*/  @P6 STG.E.U8 desc[UR8][R10.64], R21 ;  /* 0x000000150a006986 */ /* 0x0001e2000c101108 */
[----:B------:R-:W-:Y:S01]  /*1a8d0*/  ISETP.LT.AND P5, PT, R89, UR5, !P0 ;  /* 0x0000000559007c0c */ /* 0x000fe2000c7a1270 */
[----:B------:R-:W-:Y:S01]  /*1a8e0*/  ULDC UR4, c[0x0][0x228] ;  /* 0x00008a0000047ab9 */ /* 0x000fe20000000800 */
[----:B------:R-:W-:Y:S01]  /*1a8f0*/  SHF.R.S32.HI R15, RZ, 0x1f, R14 ;  /* 0x0000001fff0f7819 */ /* 0x000fe2000001140e */
[----:B------:R-:W-:Y:S01]  /*1a900*/  IMAD.X R13, R29, 0x1, R16, P3 ;  /* 0x000000011d0d7824 */ /* 0x000fe200018e0610 */
[C---:B------:R-:W-:Y:S01]  /*1a910*/  PRMT R19, R5.reuse, 0x7772, RZ ;  /* 0x0000777205137816 */ /* 0x040fe200000000ff */
[----:B------:R-:W-:Y:S01]  /*1a920*/  VIADD R4, R90, 0x16 ;  /* 0x000000165a047836 */ /* 0x000fe20000000000 */
[----:B------:R-:W-:Y:S01]  /*1a930*/  ULDC UR5, c[0x0][0x228] ;  /* 0x00008a0000057ab9 */ /* 0x000fe20000000800 */
[----:B0-----:R-:W-:-:S02]  /*1a940*/  PRMT R21, R5, 0x7771, RZ ;  /* 0x0000777105157816 */ /* 0x001fc400000000ff */
[----:B------:R-:W-:-:S03]  /*1a950*/  IADD3 R8, P6, R14, R3, RZ ;  /* 0x000000030e087210 */ /* 0x000fc60007fde0ff */
[----:B------:R0:W-:Y:S01]  /*1a960*/  @P4 STG.E.U8 desc[UR8][R12.64], R21 ;  /* 0x000000150c004986 */ /* 0x0001e2000c101108 */
[----:B------:R-:W-:Y:S01]  /*1a970*/  ISETP.LT.AND P4, PT, R88, UR4, !P0 ;  /* 0x0000000458007c0c */ /* 0x000fe2000c781270 */
[----:B------:R-:W-:Y:S01]  /*1a980*/  IMAD.X R9, R15, 0x1, R0, P6 ;  /* 0x000000010f097824 */ /* 0x000fe200030e0600 */
[----:B------:R-:W-:Y:S01]  /*1a990*/  IADD3 R10, P0, R14, R2, RZ ;  /* 0x000000020e0a7210 */ /* 0x000fe20007f1e0ff */
[----:B------:R-:W-:Y:S01]  /*1a9a0*/  ULDC UR4, c[0x0][0x228] ;  /* 0x00008a0000047ab9 */ /* 0x000fe20000000800 */
[----:B------:R-:W-:-:S03]  /*1a9b0*/  ISETP.GE.AND P3, PT, R4, UR11, PT ;  /* 0x0000000b04007c0c */ /* 0x000fc6000bf66270 */
[----:B------:R-:W-:Y:S01]  /*1a9c0*/  IMAD.X R11, R15, 0x1, R16, P0 ;  /* 0x000000010f0b7824 */ /* 0x000fe200000e0610 */
[----:B------:R-:W-:Y:S01]  /*1a9d0*/  PRMT R15, R5, 0x7773, RZ ;  /* 0x00007773050f7816 */ /* 0x000fe200000000ff */
[----:B------:R1:W-:Y:S01]  /*1a9e0*/  @P5 STG.E.U8 desc[UR8][R8.64], R19 ;  /* 0x0000001308005986 */ /* 0x0003e2000c101108 */
[----:B------:R-:W-:Y:S01]  /*1a9f0*/  VIADD R4, R90, 0x17 ;  /* 0x000000175a047836 */ /* 0x000fe20000000000 */
[----:B------:R-:W-:Y:S01]  /*1aa00*/  ISETP.LT.AND P5, PT, R89, UR4, !P2 ;  /* 0x0000000459007c0c */ /* 0x000fe2000d7a1270 */
[----:B------:R-:W-:Y:S01]  /*1aa10*/  VIADD R14, R14, UR6 ;  /* 0x000000060e0e7c36 */ /* 0x000fe20008000000 */
[----:B------:R-:W-:Y:S01]  /*1aa20*/  ULDC UR4, c[0x0][0x228] ;  /* 0x00008a0000047ab9 */ /* 0x000fe20000000800 */
[----:B------:R2:W-:Y:S01]  /*1aa30*/  @P4 STG.E.U8 desc[UR8][R10.64], R15 ;  /* 0x0000000f0a004986 */ /* 0x0005e2000c101108 */
[----:B------:R-:W-:Y:S01]  /*1aa40*/  ISETP.LT.AND P4, PT, R88, UR4, !P2 ;  /* 0x0000000458007c0c */ /* 0x000fe2000d781270 */
[----:B------:R-:W-:Y:S01]  /*1aa50*/  ULDC UR4, c[0x0][0x228] ;  /* 0x00008a0000047ab9 */ /* 0x000fe20000000800 */
[----:B------:R-:W-:-:S02]  /*1aa60*/  ISETP.GE.AND P0, PT, R4, UR11, PT ;  /* 0x0000000b04007c0c */ /* 0x000fc4000bf06270 */
[----:B0-----:R-:W-:Y:S02]  /*1aa70*/  SHF.R.S32.HI R13, RZ, 0x1f, R14 ;  /* 0x0000001fff0d7819 */ /* 0x001fe4000001140e */
[CC--:B------:R-:W-:Y:S02]  /*1aa80*/  IADD3 R4, P6, R14.reuse, R3.reuse, RZ ;  /* 0x000000030e047210 */ /* 0x0c0fe40007fde0ff */
[CC--:B------:R-:W-:Y:S01]  /*1aa90*/  IADD3 R12, P2, R14.reuse, R2.reuse, RZ ;  /* 0x000000020e0c7210 */ /* 0x0c0fe20007f5e0ff */
[----:B-1----:R-:W-:Y:S01]  /*1aaa0*/  VIADD R9, R14, UR6 ;  /* 0x000000060e097c36 */ /* 0x002fe20008000000 */
[C---:B------:R-:W-:Y:S01]  /*1aab0*/  PRMT R19, R6.reuse, 0x7770, RZ ;  /* 0x0000777006137816 */ /* 0x040fe200000000ff */
[C---:B------:R-:W-:Y:S01]  /*1aac0*/  IMAD.X R5, R13.reuse, 0x1, R0, P6 ;  /* 0x000000010d057824 */ /* 0x040fe200030e0600 */
[----:B------:R-:W-:Y:S01]  /*1aad0*/  PRMT R23, R6, 0x7771, RZ ;  /* 0x0000777106177816 */ /* 0x000fe200000000ff */
[----:B------:R-:W-:Y:S01]  /*1aae0*/  IMAD.X R13, R13, 0x1, R16, P2 ;  /* 0x000000010d0d7824 */ /* 0x000fe200010e0610 */
[----:B------:R-:W-:Y:S01]  /*1aaf0*/  ISETP.LT.AND P6, PT, R89, UR5, !P1 ;  /* 0x0000000559007c0c */ /* 0x000fe2000cfc1270 */
[----:B------:R-:W-:Y:S01]  /*1ab00*/  VIADD R8, R90, 0x18 ;  /* 0x000000185a087836 */ /* 0x000fe20000000000 */
[----:B------:R0:W-:Y:S01]  /*1ab10*/  @P5 STG.E.U8 desc[UR8][R4.64], R19 ;  /* 0x0000001304005986 */ /* 0x0001e2000c101108 */
[----:B------:R-:W-:Y:S01]  /*1ab20*/  SHF.R.S32.HI R25, RZ, 0x1f, R9 ;  /* 0x0000001fff197819 */ /* 0x000fe20000011409 */
[----:B------:R-:W-:Y:S01]  /*1ab30*/  ULDC UR5, c[0x0][0x228] ;  /* 0x00008a0000057ab9 */ /* 0x000fe20000000800 */
[----:B------:R-:W-:Y:S01]  /*1ab40*/  IADD3 R14, P5, R9, R3, RZ ;  /* 0x00000003090e7210 */ /* 0x000fe20007fbe0ff */
[----:B------:R1:W-:Y:S01]  /*1ab50*/  @P4 STG.E.U8 desc[UR8][R12.64], R23 ;  /* 0x000000170c004986 */ /* 0x0003e2000c101108 */
[----:B------:R-:W-:Y:S01]  /*1ab60*/  ISETP.LT.AND P4, PT, R88, UR4, !P1 ;  /* 0x0000000458007c0c */ /* 0x000fe2000cf81270 */
[----:B------:R-:W-:Y:S01]  /*1ab70*/  ULDC UR4, c[0x0][0x228] ;  /* 0x00008a0000047ab9 */ /* 0x000fe20000000800 */
[----:B------:R-:W-:Y:S01]  /*1ab80*/  ISETP.GE.AND P2, PT, R8, UR11, PT ;  /* 0x0000000b08007c0c */ /* 0x000fe2000bf46270 */
[----:B--2---:R-:W-:Y:S01]  /*1ab90*/  IMAD.X R15, R25, 0x1, R0, P5 ;  /* 0x00000001190f7824 */ /* 0x004fe200028e0600 */
[----:B------:R-:W-:Y:S01]  /*1aba0*/  PRMT R21, R6, 0x7772, RZ ;  /* 0x0000777206157816 */ /* 0x000fe200000000ff */
[C---:B0-----:R-:W-:Y:S01]  /*1abb0*/  VIADD R19, R9.reuse, UR6 ;  /* 0x0000000609137c36 */ /* 0x041fe20008000000 */
[----:B------:R-:W-:-:S02]  /*1abc0*/  IADD3 R4, P1, R9, R2, RZ ;  /* 0x0000000209047210 */ /* 0x000fc40007f3e0ff */
[----:B------:R-:W0:Y:S01]  /*1abd0*/  LDS.128 R8, [R17] ;  /* 0x0000000011087984 */ /* 0x000e220000000c00 */
[----:B------:R-:W-:Y:S01]  /*1abe0*/  ISETP.LT.AND P5, PT, R89, UR5, !P3 ;  /* 0x0000000559007c0c */ /* 0x000fe2000dfa1270 */
[----:B------:R-:W-:Y:S01]  /*1abf0*/  ULDC UR5, c[0x0][0x228] ;  /* 0x00008a0000057ab9 */ /* 0x000fe20000000800 */
[----:B------:R-:W-:Y:S01]  /*1ac00*/  SHF.R.S32.HI R27, RZ, 0x1f, R19 ;  /* 0x0000001fff1b7819 */ /* 0x000fe20000011413 */
[----:B------:R2:W-:Y:S01]  /*1ac10*/  @P6 STG.E.U8 desc[UR8][R14.64], R21 ;  /* 0x000000150e006986 */ /* 0x0005e2000c101108 */
[----:B-1----:R-:W-:Y:S01]  /*1ac20*/  IADD3 R12, P6, R19, R3, RZ ;  /* 0x00000003130c7210 */ /* 0x002fe20007fde0ff */
[----:B------:R-:W-:Y:S01]  /*1ac30*/  IMAD.X R5, R25, 0x1, R16, P1 ;  /* 0x0000000119057824 */ /* 0x000fe200008e0610 */
[----:B------:R-:W-:-:S03]  /*1ac40*/  PRMT R25, R6, 0x7773, RZ ;  /* 0x0000777306197816 */ /* 0x000fc600000000ff */
[----:B------:R-:W-:Y:S01]  /*1ac50*/  IMAD.X R13, R27, 0x1, R0, P6 ;  /* 0x000000011b0d7824 */ /* 0x000fe200030e0600 */
[----:B------:R-:W-:Y:S01]  /*1ac60*/  ISETP.LT.AND P3, PT, R88, UR4, !P3 ;  /* 0x0000000458007c0c */ /* 0x000fe2000df61270 */
[----:B------:R1:W-:Y:S01]  /*1ac70*/  @P4 STG.E.U8 desc[UR8][R4.64], R25 ;  /* 0x0000001904004986 */ /* 0x0003e2000c101108 */
[----:B------:R-:W-:Y:S01]  /*1ac80*/  ULDC UR4, c[0x0][0x228] ;  /* 0x00008a0000047ab9 */ /* 0x000fe20000000800 */
[----:B--2---:R-:W-:Y:S02]  /*1ac90*/  PRMT R21, R7, 0x7770, RZ ;  /* 0x0000777007157816 */ /* 0x004fe400000000ff */
[C---:B------:R-:W-:Y:S01]  /*1aca0*/  IADD3 R14, P4, R19.reuse, R2, RZ ;  /* 0x00000002130e7210 */ /* 0x040fe20007f9e0ff */
[----:B------:R-:W-:Y:S02]  /*1acb0*/  VIADD R19, R19, UR6 ;  /* 0x0000000613137c36 */ /* 0x000fe40008000000 */
[----:B------:R2:W-:Y:S01]  /*1acc0*/  @P5 STG.E.U8 desc[UR8][R12.64], R21 ;  /* 0x000000150c005986 */ /* 0x0005e2000c101108 */
[----:B------:R-:W-:Y:S01]  /*1acd0*/  ISETP.LT.AND P5, PT, R89, UR4, !P0 ;  /* 0x0000000459007c0c */ /* 0x000fe2000c7a1270 */
[----:B------:R-:W-:Y:S01]  /*1ace0*/  IMAD.X R15, R27, 0x1, R16, P4 ;  /* 0x000000011b0f7824 */ /* 0x000fe200020e0610 */
[----:B-1----:R-:W-:Y:S01]  /*1acf0*/  SHF.R.S32.HI R25, RZ, 0x1f, R19 ;  /* 0x0000001fff197819 */ /* 0x002fe20000011413 */
[----:B------:R-:W-:Y:S01]  /*1ad00*/  ULDC UR4, c[0x0][0x228] ;  /* 0x00008a0000047ab9 */ /* 0x000fe20000000800 */
[----:B------:R-:W-:-:S02]  /*1ad10*/  IADD3 R4, P6, R19, R3, RZ ;  /* 0x0000000313047210 */ /* 0x000fc40007fde0ff */
[----:B------:R-:W-:Y:S01]  /*1ad20*/  PRMT R23, R7, 0x7771, RZ ;  /* 0x0000777107177816 */ /* 0x000fe200000000ff */
[----:B------:R-:W-:Y:S02]  /*1ad30*/  VIADD R6, R90, 0x1a ;  /* 0x0000001a5a067836 */ /* 0x000fe40000000000 */
[----:B------:R-:W-:Y:S01]  /*1ad40*/  IMAD.X R5, R25, 0x1, R0, P6 ;  /* 0x0000000119057824 */ /* 0x000fe200030e0600 */
[----:B--2---:R-:W-:Y:S01]  /*1ad50*/  PRMT R21, R7, 0x7772, RZ ;  /* 0x0000777207157816 */ /* 0x004fe200000000ff */
[----:B------:R-:W-:Y:S01]  /*1ad60*/  VIADD R17, R19, UR6 ;  /* 0x0000000613117c36 */ /* 0x000fe20008000000 */
[----:B------:R-:W-:Y:S01]  /*1ad70*/  ISETP.LT.AND P0, PT, R88, UR4, !P0 ;  /* 0x0000000458007c0c */ /* 0x000fe2000c701270 */
[----:B------:R0:W-:Y:S01]  /*1ad80*/  @P3 STG.E.U8 desc[UR8][R14.64], R23 ;  /* 0x000000170e003986 */ /* 0x0001e2000c101108 */
[----:B------:R-:W-:Y:S01]  /*1ad90*/  ISETP.LT.AND P3, PT, R89, UR5, !P2 ;  /* 0x0000000559007c0c */ /* 0x000fe2000d761270 */
[----:B------:R-:W-:Y:S01]  /*1ada0*/  VIADD R18, R90, 0x19 ;  /* 0x000000195a127836 */ /* 0x000fe20000000000 */
[----:B------:R-:W-:Y:S01]  /*1adb0*/  ISETP.GE.AND P4, PT, R6, UR11, PT ;  /* 0x0000000b06007c0c */ /* 0x000fe2000bf86270 */
[----:B------:R1:W-:Y:S01]  /*1adc0*/  @P5 STG.E.U8 desc[UR8][R4.64], R21 ;  /* 0x0000001504005986 */ /* 0x0003e2000c101108 */
[----:B------:R-:W-:Y:S01]  /*1add0*/  IADD3 R12, P5, R19, R2, RZ ;  /* 0x00000002130c7210 */ /* 0x000fe20007fbe0ff */
[----:B------:R-:W-:Y:S01]  /*1ade0*/  ULDC UR4, c[0x0][0x228] ;  /* 0x00008a0000047ab9 */ /* 0x000fe20000000800 */
[----:B------:R-:W-:Y:S01]  /*1adf0*/  SHF.R.S32.HI R27, RZ, 0x1f, R17 ;  /* 0x0000001fff1b7819 */ /* 0x000fe20000011411 */
[----:B------:R-:W-:Y:S01]  /*1ae00*/  ULDC UR5, c[0x0][0x228] ;  /* 0x00008a0000057ab9 */ /* 0x000fe20000000800 */
[----:B------:R-:W-:Y:S01]  /*1ae10*/  IADD3 R6, P6, R17, R3, RZ ;  /* 0x0000000311067210 */ /* 0x000fe20007fde0ff */
[----:B------:R-:W-:Y:S01]  /*1ae20*/  IMAD.X R13, R25, 0x1, R16, P5 ;  /* 0x00000001190d7824 */ /* 0x000fe200028e0610 */
[----:B------:R-:W-:-:S02]  /*1ae30*/  PRMT R19, R7, 0x7773, RZ ;  /* 0x0000777307137816 */ /* 0x000fc400000000ff */
[----:B------:R-:W-:Y:S01]  /*1ae40*/  ISETP.GE.AND P1, PT, R18, UR11, PT ;  /* 0x0000000b12007c0c */ /* 0x000fe2000bf26270 */
[----:B------:R-:W-:Y:S01]  /*1ae50*/  IMAD.X R7, R27, 0x1, R0, P6 ;  /* 0x000000011b077824 */ /* 0x000fe200030e0600 */
[----:B0-----:R-:W-:Y:S01]  /*1ae60*/  PRMT R23, R8, 0x7770, RZ ;  /* 0x0000777008177816 */ /* 0x001fe200000000ff */
[----:B------:R-:W-:Y:S01]  /*1ae70*/  VIADD R15, R17, UR6 ;  /* 0x00000006110f7c36 */ /* 0x000fe20008000000 */
[----:B------:R0:W-:Y:S01]  /*1ae80*/  @P0 STG.E.U8 desc[UR8][R12.64], R19 ;  /* 0x000000130c000986 */ /* 0x0001e2000c101108 */
[----:B------:R-:W-:Y:S01]  /*1ae90*/  ISETP.LT.AND P2, PT, R88, UR4, !P2 ;  /* 0x0000000458007c0c */ /* 0x000fe2000d741270 */
[----:B------:R-:W-:Y:S01]  /*1aea0*/  VIADD R14, R90, 0x1b ;  /* 0x0000001b5a0e7836 */ /* 0x000fe20000000000 */
[----:B------:R-:W-:Y:S01]  /*1aeb0*/  ISETP.LT.AND P0, PT, R89, UR5, !P1 ;  /* 0x0000000559007c0c */ /* 0x000fe2000cf01270 */
[----:B------:R2:W-:Y:S01]  /*1aec0*/  @P3 STG.E.U8 desc[UR8][R6.64], R23 ;  /* 0x0000001706003986 */ /* 0x0005e2000c101108 */
[----:B-1----:R-:W-:Y:S01]  /*1aed0*/  IADD3 R4, P3, R17, R2, RZ ;  /* 0x0000000211047210 */ /* 0x002fe20007f7e0ff */
[----:B------:R-:W-:Y:S01]  /*1aee0*/  ULDC UR4, c[0x0][0x228] ;  /* 0x00008a0000047ab9 */ /* 0x000fe20000000800 */
[----:B------:R-:W-:Y:S01]  /*1aef0*/  SHF.R.S32.HI R17, RZ, 0x1f, R15 ;  /* 0x0000001fff117819 */ /* 0x000fe2000001140f */
[----:B------:R-:W-:Y:S01]  /*1af00*/  ULDC UR5, c[0x0][0x228] ;  /* 0x00008a0000057ab9 */ /* 0x000fe20000000800 */
[----:B0-----:R-:W-:Y:S01]  /*1af10*/  IADD3 R12, P6, R15, R3, RZ ;  /* 0x000000030f0c7210 */ /* 0x001fe20007fde0ff */
[----:B------:R-:W-:Y:S01]  /*1af20*/  IMAD.X R5, R27, 0x1, R16, P3 ;  /* 0x000000011b057824 */ /* 0x000fe200018e0610 */
[----:B------:R-:W-:-:S02]  /*1af30*/  PRMT R21, R8, 0x7771, RZ ;  /* 0x0000777108157816 */ /* 0x000fc400000000ff */
[----:B------:R-:W-:Y:S01]  /*1af40*/  PRMT R19, R8, 0x7772, RZ ;  /* 0x0000777208137816 */ /* 0x000fe200000000ff */
[----:B------:R-:W-:Y:S01]  /*1af50*/  IMAD.X R13, R17, 0x1, R0, P6 ;  /* 0x00000001110d7824 */ /* 0x000fe200030e0600 */
[----:B------:R-:W-:Y:S01]  /*1af60*/  ISETP.GE.AND P5, PT, R14, UR11, PT ;  /* 0x0000000b0e007c0c */ /* 0x000fe2000bfa6270 */
[----:B------:R0:W-:Y:S01]  /*1af70*/  @P2 STG.E.U8 desc[UR8][R4.64], R21 ;  /* 0x0000001504002986 */ /* 0x0001e2000c101108 */
[----:B------:R-:W-:Y:S01]  /*1af80*/  VIADD R14, R90, 0x1c ;  /* 0x0000001c5a0e7836 */ /* 0x000fe20000000000 */
[----:B------:R-:W-:Y:S01]  /*1af90*/  ISETP.LT.AND P1, PT, R88, UR4, !P1 ;  /* 0x0000000458007c0c */ /* 0x000fe2000cf21270 */
[----:B------:R-:W-:Y:S01]  /*1afa0*/  ULDC UR4, c[0x0][0x228] ;  /* 0x00008a0000047ab9 */ /* 0x000fe20000000800 */
[----:B------:R1:W-:Y:S01]  /*1afb0*/  @P0 STG.E.U8 desc[UR8][R12.64], R19 ;  /* 0x000000130c000986 */ /* 0x0003e2000c101108 */
[C---:B--2---:R-:W-:Y:S01]  /*1afc0*/  IADD3 R6, P0, R15.reuse, R2, RZ ;  /* 0x000000020f067210 */ /* 0x044fe20007f1e0ff */
[----:B------:R-:W-:Y:S01]  /*1afd0*/  VIADD R15, R15, UR6 ;  /* 0x000000060f0f7c36 */ /* 0x000fe20008000000 */
[----:B------:R-:W-:Y:S01]  /*1afe0*/  ISETP.LT.AND P2, PT, R89, UR4, !P4 ;  /* 0x0000000459007c0c */ /* 0x000fe2000e741270 */
[----:B------:R-:W-:Y:S01]  /*1aff0*/  ULDC UR4, c[0x0][0x228] ;  /* 0x00008a0000047ab9 */ /* 0x000fe20000000800 */
[----:B------:R-:W-:Y:S01]  /*1b000*/  ISETP.GE.AND P3, PT, R14, UR11, PT ;  /* 0x0000000b0e007c0c */ /* 0x000fe2000bf66270 */
[----:B------:R-:W-:Y:S01]  /*1b010*/  VIADD R14, R90, 0x1d ;  /* 0x0000001d5a0e7836 */ /* 0x000fe20000000000 */
[----:B------:R-:W-:-:S02]  /*1b020*/  SHF.R.S32.HI R23, RZ, 0x1f, R15 ;  /* 0x0000001fff177819 */ /* 0x000fc4000001140f */
[----:B0-----:R-:W-:Y:S01]  /*1b030*/  IADD3 R4, P6, R15, R3, RZ ;  /* 0x000000030f047210 */ /* 0x001fe20007fde0ff */
[----:B------:R-:W-:Y:S01]  /*1b040*/  IMAD.X R7, R17, 0x1, R16, P0 ;  /* 0x0000000111077824 */ /* 0x000fe200000e0610 */
[----:B------:R-:W-:Y:S02]  /*1b050*/  PRMT R17, R8, 0x7773, RZ ;  /* 0x0000777308117816 */ /* 0x000fe400000000ff */
[----:B------:R-:W-:Y:S01]  /*1b060*/  ISETP.GE.AND P0, PT, R14, UR11, PT ;  /* 0x0000000b0e007c0c */ /* 0x000fe2000bf06270 */
[----:B------:R-:W-:Y:S01]  /*1b070*/  IMAD.X R5, R23, 0x1, R0, P6 ;  /* 0x0000000117057824 */ /* 0x000fe200030e0600 */
[----:B------:R-:W-:Y:S01]  /*1b080*/  PRMT R21, R9, 0x7770, RZ ;  /* 0x0000777009157816 */ /* 0x000fe200000000ff */
[----:B------:R-:W-:Y:S01]  /*1b090*/  VIADD R14, R15, UR6 ;  /* 0x000000060f0e7c36 */ /* 0x000fe20008000000 */
[----:B------:R-:W-:Y:S01]  /*1b0a0*/  ISETP.LT.AND P4, PT, R88, UR4, !P4 ;  /* 0x0000000458007c0c */ /* 0x000fe2000e781270 */
[----:B------:R0:W-:Y:S01]  /*1b0b0*/  @P1 STG.E.U8 desc[UR8][R6.64], R17 ;  /* 0x0000001106001986 */ /* 0x0001e2000c101108 */
[----:B------:R-:W-:Y:S01]  /*1b0c0*/  ISETP.LT.AND P6, PT, R89, UR5, !P5 ;  /* 0x0000000559007c0c */ /* 0x000fe2000efc1270 */
[----:B------:R-:W-:Y:S01]  /*1b0d0*/  ULDC UR4, c[0x0][0x228] ;  /* 0x00008a0000047ab9 */ /* 0x000fe20000000800 */
[----:B-1----:R-:W-:Y:S01]  /*1b0e0*/  IADD3 R12, P1, R15, R2, RZ ;  /* 0x000000020f0c7210 */ /* 0x002fe20007f3e0ff */
[----:B------:R-:W-:Y:S01]  /*1b0f0*/  @P2 STG.E.U8 desc[UR8][R4.64], R21 ;  /* 0x0000001504002986 */ /* 0x000fe2000c101108 */
[----:B------:R-:W-:-:S02]  /*1b100*/  SHF.R.S32.HI R25, RZ, 0x1f, R14 ;  /* 0x0000001fff197819 */ /* 0x000fc4000001140e */
[----:B------:R-:W-:Y:S01]  /*1b110*/  PRMT R19, R9, 0x7771, RZ ;  /* 0x0000777109137816 */ /* 0x000fe200000000ff */
[----:B------:R-:W-:Y:S01]  /*1b120*/  IMAD.X R13, R23, 0x1, R16, P1 ;  /* 0x00000001170d7824 */ /* 0x000fe200008e0610 */
[----:B------:R-:W-:Y:S01]  /*1b130*/  ULDC UR5, c[0x0][0x228] ;  /* 0x00008a0000057ab9 */ /* 0x000fe20000000800 */
[C---:B0-----:R-:W-:Y:S01]  /*1b140*/  IADD3 R6, P2, R14.reuse, R3, RZ ;  /* 0x000000030e067210 */ /* 0x041fe20007f5e0ff */
[----:B------:R-:W-:Y:S01]  /*1b150*/  VIADD R15, R14, UR6 ;  /* 0x000000060e0f7c36 */ /* 0x000fe20008000000 */
[----:B------:R-:W-:-:S03]  /*1b160*/  PRMT R17, R9, 0x7772, RZ ;  /* 0x0000777209117816 */ /* 0x000fc600000000ff */
[----:B------:R-:W-:Y:S01]  /*1b170*/  IMAD.X R7, R25, 0x1, R0, P2 ;  /* 0x0000000119077824 */ /* 0x000fe200010e0600 */
[----:B------:R0:W-:Y:S01]  /*1b180*/  @P4 STG.E.U8 desc[UR8][R12.64], R19 ;  /* 0x000000130c004986 */ /* 0x0001e2000c101108 */
[----:B------:R-:W-:-:S03]  /*1b190*/  SHF.R.S32.HI R23, RZ, 0x1f, R15 ;  /* 0x0000001fff177819 */ /* 0x000fc6000001140f */
[----:B------:R1:W-:Y:S01]  /*1b1a0*/  @P6 STG.E.U8 desc[UR8][R6.64], R17 ;  /* 0x0000001106006986 */ /* 0x0003e2000c101108 */
[----:B------:R-:W-:Y:S01]  /*1b1b0*/  ISETP.LT.AND P2, PT, R88, UR4, !P5 ;  /* 0x0000000458007c0c */ /* 0x000fe2000ef41270 */
[----:B------:R-:W-:Y:S01]  /*1b1c0*/  VIADD R8, R90, 0x1e ;  /* 0x0000001e5a087836 */ /* 0x000fe20000000000 */
[----:B------:R-:W-:Y:S01]  /*1b1d0*/  ISETP.LT.AND P5, PT, R89, UR5, !P3 ;  /* 0x0000000559007c0c */ /* 0x000fe2000dfa1270 */
[----:B------:R-:W-:Y:S01]  /*1b1e0*/  ULDC UR4, c[0x0][0x228] ;  /* 0x00008a0000047ab9 */ /* 0x000fe20000000800 */
[----:B------:R-:W-:Y:S01]  /*1b1f0*/  ISETP.LT.AND P3, PT, R88, UR7, !P3 ;  /* 0x0000000758007c0c */ /* 0x000fe2000df61270 */
[----:B------:R-:W-:Y:S01]  /*1b200*/  ULDC UR5, c[0x0][0x228] ;  /* 0x00008a0000057ab9 */ /* 0x000fe20000000800 */
[----:B0-----:R-:W-:Y:S01]  /*1b210*/  IADD3 R12, P6, R15, R3, RZ ;  /* 0x000000030f0c7210 */ /* 0x001fe20007fde0ff */
[----:B------:R-:W-:Y:S01]  /*1b220*/  ULDC UR7, c[0x0][0x228] ;  /* 0x00008a0000077ab9 */ /* 0x000fe20000000800 */
[----:B------:R-:W-:-:S03]  /*1b230*/  IADD3 R4, P4, R14, R2, RZ ;  /* 0x000000020e047210 */ /* 0x000fc60007f9e0ff */
[----:B------:R-:W-:Y:S01]  /*1b240*/  IMAD.X R13, R23, 0x1, R0, P6 ;  /* 0x00000001170d7824 */ /* 0x000fe200030e0600 */
[----:B-1----:R-:W-:Y:S01]  /*1b250*/  IADD3 R6, P6, R15, R2, RZ ;  /* 0x000000020f067210 */ /* 0x002fe20007fde0ff */
[--C-:B------:R-:W-:Y:S01]  /*1b260*/  IMAD.X R5, R25, 0x1, R16.reuse, P4 ;  /* 0x0000000119057824 */ /* 0x100fe200020e0610 */
[----:B------:R-:W-:Y:S01]  /*1b270*/  PRMT R21, R9, 0x7773, RZ ;  /* 0x0000777309157816 */ /* 0x000fe200000000ff */
[----:B------:R-:W-:Y:S01]  /*1b280*/  VIADD R15, R15, UR6 ;  /* 0x000000060f0f7c36 */ /* 0x000fe20008000000 */
[----:B------:R-:W-:Y:S01]  /*1b290*/  PRMT R19, R10, 0x7770, RZ ;  /* 0x000077700a137816 */ /* 0x000fe200000000ff */
[----:B------:R-:W-:Y:S01]  /*1b2a0*/  IMAD.X R7, R23, 0x1, R16, P6 ;  /* 0x0000000117077824 */ /* 0x000fe200030e0610 */
[----:B------:R-:W-:Y:S01]  /*1b2b0*/  ISETP.GE.AND P1, PT, R8, UR11, PT ;  /* 0x0000000b08007c0c */ /* 0x000fe2000bf26270 */
[----:B------:R-:W-:Y:S01]  /*1b2c0*/  VIADD R8, R90, 0x1f ;  /* 0x0000001f5a087836 */ /* 0x000fe20000000000 */
[----:B------:R-:W-:Y:S01]  /*1b2d0*/  PRMT R17, R10, 0x7771, RZ ;  /* 0x000077710a117816 */ /* 0x000fe200000000ff */
[----:B------:R0:W-:Y:S01]  /*1b2e0*/  @P2 STG.E.U8 desc[UR8][R4.64], R21 ;  /* 0x0000001504002986 */ /* 0x0001e2000c101108 */
[----:B------:R-:W-:Y:S01]  /*1b2f0*/  VIADD R14, R15, UR6 ;  /* 0x000000060f0e7c36 */ /* 0x000fe20008000000 */
[----:B------:R-:W-:-:S02]  /*1b300*/  SHF.R.S32.HI R23, RZ, 0x1f, R15 ;  /* 0x0000001fff177819 */ /* 0x000fc4000001140f */
[----:B------:R1:W-:Y:S01]  /*1b310*/  @P5 STG.E.U8 desc[UR8][R12.64], R19 ;  /* 0x000000130c005986 */ /* 0x0003e2000c101108 */
[----:B------:R-:W-:-:S03]  /*1b320*/  ISETP.GE.AND P4, PT, R8, UR11, PT ;  /* 0x0000000b08007c0c */ /* 0x000fc6000bf86270 */
[----:B------:R2:W-:Y:S01]  /*1b330*/  @P3 STG.E.U8 desc[UR8][R6.64], R17 ;  /* 0x0000001106003986 */ /* 0x0005e2000c101108 */
[C---:B------:R-:W-:Y:S02]  /*1b340*/  IADD3 R8, P2, R15.reuse, R3, RZ ;  /* 0x000000030f087210 */ /* 0x040fe40007f5e0ff */
[----:B0-----:R-:W-:-:S03]  /*1b350*/  IADD3 R4, P3, R15, R2, RZ ;  /* 0x000000020f047210 */ /* 0x001fc60007f7e0ff */
[C---:B------:R-:W-:Y:S01]  /*1b360*/  IMAD.X R9, R23.reuse, 0x1, R0, P2 ;  /* 0x0000000117097824 */ /* 0x040fe200010e0600 */
[----:B-1----:R-:W-:Y:S01]  /*1b370*/  SHF.R.S32.HI R13, RZ, 0x1f, R14 ;  /* 0x0000001fff0d7819 */ /* 0x002fe2000001140e */
[----:B------:R-:W-:Y:S02]  /*1b380*/  IMAD.X R5, R23, 0x1, R16, P3 ;  /* 0x0000000117057824 */ /* 0x000fe400018e0610 */
[C---:B--2---:R-:W-:Y:S01]  /*1b390*/  VIADD R17, R14.reuse, UR6 ;  /* 0x000000060e117c36 */ /* 0x044fe20008000000 */
[CC--:B------:R-:W-:Y:S02]  /*1b3a0*/  IADD3 R6, P5, R14.reuse, R3.reuse, RZ ;  /* 0x000000030e067210 */ /* 0x0c0fe40007fbe0ff */
[-C--:B------:R-:W-:Y:S02]  /*1b3b0*/  IADD3 R12, P3, R14, R2.reuse, RZ ;  /* 0x000000020e0c7210 */ /* 0x080fe40007f7e0ff */
[----:B------:R-:W-:Y:S02]  /*1b3c0*/  SHF.R.S32.HI R19, RZ, 0x1f, R17 ;  /* 0x0000001fff137819 */ /* 0x000fe40000011411 */
[----:B------:R-:W-:Y:S01]  /*1b3d0*/  IADD3 R14, P2, R17, R3, RZ ;  /* 0x00000003110e7210 */ /* 0x000fe20007f5e0ff */
[--C-:B------:R-:W-:Y:S01]  /*1b3e0*/  IMAD.X R7, R13, 0x1, R0.reuse, P5 ;  /* 0x000000010d077824 */ /* 0x100fe200028e0600 */
[C---:B------:R-:W-:Y:S01]  /*1b3f0*/  ISETP.LT.AND P6, PT, R89.reuse, UR4, !P0 ;  /* 0x0000000459007c0c */ /* 0x040fe2000c7c1270 */
[----:B------:R-:W-:Y:S01]  /*1b400*/  ULDC UR4, c[0x0][0x228] ;  /* 0x00008a0000047ab9 */ /* 0x000fe20000000800 */
[----:B------:R-:W-:Y:S01]  /*1b410*/  ISETP.LT.AND P5, PT, R89, UR5, !P1 ;  /* 0x0000000559007c0c */ /* 0x000fe2000cfa1270 */
[----:B------:R-:W-:Y:S01]  /*1b420*/  ULDC UR5, c[0x0][0x228] ;  /* 0x00008a0000057ab9 */ /* 0x000fe20000000800 */
[C---:B------:R-:W-:Y:S01]  /*1b430*/  ISETP.LT.AND P0, PT, R88.reuse, UR4, !P0 ;  /* 0x0000000458007c0c */ /* 0x040fe2000c701270 */
[----:B------:R-:W-:Y:S01]  /*1b440*/  IMAD.X R15, R19, 0x1, R0, P2 ;  /* 0x00000001130f7824 */ /* 0x000fe200010e0600 */
[----:B------:R-:W-:Y:S01]  /*1b450*/  IADD3 R2, P2, R17, R2, RZ ;  /* 0x0000000211027210 */ /* 0x000fe20007f5e0ff */
[----:B------:R-:W-:Y:S01]  /*1b460*/  IMAD.X R13, R13, 0x1, R16, P3 ;  /* 0x000000010d0d7824 */ /* 0x000fe200018e0610 */
[----:B------:R-:W-:Y:S01]  /*1b470*/  ULDC UR4, c[0x0][0x228] ;  /* 0x00008a0000047ab9 */ /* 0x000fe20000000800 */
[----:B------:R-:W-:-:S02]  /*1b480*/  ISETP.LT.AND P1, PT, R88, UR5, !P1 ;  /* 0x0000000558007c0c */ /* 0x000fc4000cf21270 */
[----:B------:R-:W-:Y:S02]  /*1b490*/  ISETP.LT.AND P3, PT, R89, UR7, !P4 ;  /* 0x0000000759007c0c */ /* 0x000fe4000e761270 */
[----:B------:R-:W-:Y:S01]  /*1b4a0*/  ISETP.LT.AND P4, PT, R88, UR4, !P4 ;  /* 0x0000000458007c0c */ /* 0x000fe2000e781270 */
[----:B------:R-:W-:Y:S01]  /*1b4b0*/  IMAD.X R3, R19, 0x1, R16, P2 ;  /* 0x0000000113037824 */ /* 0x000fe200010e0610 */
[C---:B------:R-:W-:Y:S02]  /*1b4c0*/  PRMT R25, R10.reuse, 0x7772, RZ ;  /* 0x000077720a197816 */ /* 0x040fe400000000ff */
[----:B------:R-:W-:Y:S02]  /*1b4d0*/  PRMT R23, R10, 0x7773, RZ ;  /* 0x000077730a177816 */ /* 0x000fe400000000ff */
[C---:B------:R-:W-:Y:S02]  /*1b4e0*/  PRMT R17, R11.reuse, 0x7773, RZ ;  /* 0x000077730b117816 */ /* 0x040fe400000000ff */
[----:B------:R-:W-:-:S02]  /*1b4f0*/  PRMT R19, R11, 0x7772, RZ ;  /* 0x000077720b137816 */ /* 0x000fc400000000ff */
[C---:B------:R-:W-:Y:S02]  /*1b500*/  PRMT R21, R11.reuse, 0x7771, RZ ;  /* 0x000077710b157816 */ /* 0x040fe400000000ff */
[----:B------:R-:W-:Y:S01]  /*1b510*/  PRMT R11, R11, 0x7770, RZ ;  /* 0x000077700b0b7816 */ /* 0x000fe200000000ff */
[----:B------:R0:W-:Y:S04]  /*1b520*/  @P6 STG.E.U8 desc[UR8][R8.64], R25 ;  /* 0x0000001908006986 */ /* 0x0001e8000c101108 */
[----:B------:R0:W-:Y:S04]  /*1b530*/  @P0 STG.E.U8 desc[UR8][R4.64], R23 ;  /* 0x0000001704000986 */ /* 0x0001e8000c101108 */
[----:B------:R0:W-:Y:S04]  /*1b540*/  @P5 STG.E.U8 desc[UR8][R6.64], R11 ;  /* 0x0000000b06005986 */ /* 0x0001e8000c101108 */
[----:B------:R0:W-:Y:S04]  /*1b550*/  @P1 STG.E.U8 desc[UR8][R12.64], R21 ;  /* 0x000000150c001986 */ /* 0x0001e8000c101108 */
[----:B------:R0:W-:Y:S01]  /*1b560*/  @P3 STG.E.U8 desc[UR8][R14.64], R19 ;  /* 0x000000130e003986 */ /* 0x0001e2000c101108 */
[----:B------:R-:W-:Y:S05]  /*1b570*/  @!P4 EXIT ;  /* 0x000000000000c94d */ /* 0x000fea0003800000 */
[----:B------:R-:W-:Y:S01]  /*1b580*/  STG.E.U8 desc[UR8][R2.64], R17 ;  /* 0x0000001102007986 */ /* 0x000fe2000c101108 */
[----:B------:R-:W-:Y:S05]  /*1b590*/  EXIT ;  /* 0x000000000000794d */ /* 0x000fea0003800000 */
.L_x_3:
[----:B------:R-:W-:-:S00]  /*1b5a0*/  BRA `(.L_x_3) ;  /* 0xfffffffc00fc7947 */ /* 0x000fc0000383ffff */
[----:B------:R-:W-:-:S00]  /*1b5b0*/  NOP ;  /* 0x0000000000007918 */ /* 0x000fc00000000000 */
        /* <DEDUP_REMOVED lines=12> */
.L_x_4:


//--------------------- .nv.shared.matmul_kernel  --------------------------
	.section	.nv.shared.matmul_kernel,"aw",@nobits
	.sectionflags	@""
	.align	16
	.zero		1024


//--------------------- .nv.shared.reserved.0     --------------------------
	.section	.nv.shared.reserved.0,"aw",@nobits
	.weak		__nv_reservedSMEM_offset_0_alias
	.size		__nv_reservedSMEM_offset_0_alias, 0, 0
	.other		__nv_reservedSMEM_offset_0_alias,@"STO_CUDA_RESERVED_SHARED STV_DEFAULT"
__nv_reservedSMEM_offset_0_alias:
	.zero		0


//--------------------- .nv.constant0.matmul_kernel --------------------------
	.section	.nv.constant0.matmul_kernel,"a",@progbits
	.sectionflags	@""
	.align	4
.nv.constant0.matmul_kernel:
	.zero		608


//--------------------- SYMBOLS --------------------------

	.type		.nv.reservedSmem.offset0,@object
	.size		.nv.reservedSmem.offset0,0x4
